def matmul_kernel(
    a_ptr,
    b_ptr,
    c_ptr,
    M,
    N,
    K,
    stride_am,
    stride_ak,
    stride_bk,
    stride_bn,
    stride_cm,
    stride_cn,
    BLOCK_M: tl.constexpr,
    BLOCK_N: tl.constexpr,
    BLOCK_K: tl.constexpr,
    GROUP_M: tl.constexpr,
):
    pid = tl.program_id(axis=0)
    num_pid_m = tl.cdiv(M, BLOCK_M)
    num_pid_n = tl.cdiv(N, BLOCK_N)
    num_pid_in_group = GROUP_M * num_pid_n
    group_id = pid // num_pid_in_group
    first_pid_m = group_id * GROUP_M
    group_size_m = min(num_pid_m - first_pid_m, GROUP_M)
    pid_m = first_pid_m + ((pid % num_pid_in_group) % group_size_m)
    pid_n = (pid % num_pid_in_group) // group_size_m

    offs_am = (pid_m * BLOCK_M + tl.arange(0, BLOCK_M)) % M
    offs_bn = (pid_n * BLOCK_N + tl.arange(0, BLOCK_N)) % N
    offs_k = tl.arange(0, BLOCK_K)
    a_ptrs = a_ptr + offs_am[:, None] * stride_am + offs_k[None, :] * stride_ak
    b_ptrs = b_ptr + offs_k[:, None] * stride_bk + offs_bn[None, :] * stride_bn

    acc = tl.zeros((BLOCK_M, BLOCK_N), dtype=tl.float32)
    for kk in range(0, tl.cdiv(K, BLOCK_K)):
        a = tl.load(a_ptrs, mask=offs_k[None, :] < K - kk * BLOCK_K, other=0.0)
        b = tl.load(b_ptrs, mask=offs_k[:, None] < K - kk * BLOCK_K, other=0.0)
        acc = tl.dot(a, b, acc)
        a_ptrs += BLOCK_K * stride_ak
        b_ptrs += BLOCK_K * stride_bk

    c = acc.to(c_ptr.dtype.element_ty)
    offs_cm = pid_m * BLOCK_M + tl.arange(0, BLOCK_M)
    offs_cn = pid_n * BLOCK_N + tl.arange(0, BLOCK_N)
    c_ptrs = c_ptr + offs_cm[:, None] * stride_cm + offs_cn[None, :] * stride_cn
    mask = (offs_cm[:, None] < M) & (offs_cn[None, :] < N)
    tl.store(c_ptrs, c, mask=mask)

# config = {"BLOCK_K": 32, "BLOCK_M": 128, "BLOCK_N": 256, "GROUP_M": 8, "arch": "sm_90", "dtype": "fp8e4m3", "num_ctas": 1, "num_stages": 3, "num_warps": 2}
# arch = sm_90


// ===== COMPILED SASS (sm_90a) =====

	.target	sm_90a

	.elftype	@"ET_EXEC"


//--------------------- .note.nv.tkinfo           --------------------------
	.section	.note.nv.tkinfo,"",@"SHT_NOTE"
	.sectionflags	@"SHF_NOTE_NV_TKINFO"
	.tkinfo
        /*0018*/ 	.word	0x00000002
        /*0030*/ 	.string	""
        /*0030*/ 	.string	"ptxas"
        /*0030*/ 	.string	"Cuda compilation tools, release 13.0, V13.0.88"
        /*0030*/ 	.string	"Build cuda_13.0.r13.0/compiler.36424714_0"
        /*0030*/ 	.string	"-v  -suppress-debug-info  -lineinfo  -arch sm_90a "



//--------------------- .note.nv.cuinfo           --------------------------
	.section	.note.nv.cuinfo,"",@"SHT_NOTE"
	.sectionflags	@"SHF_NOTE_NV_CUINFO"
        /*0018*/ 	.short	0x0002
        /*001a*/ 	.short	0x005a
        /*001c*/ 	.short	0x0082
	.zero		2


//--------------------- .nv.info                  --------------------------
	.section	.nv.info,"",@"SHT_CUDA_INFO"
	.align	4


	//----- nvinfo : EIATTR_REGCOUNT
	.align		4
        /*0000*/ 	.byte	0x04, 0x2f
        /*0002*/ 	.short	(.L_1 - .L_0)
	.align		4
.L_0:
        /*0004*/ 	.word	index@(matmul_kernel)
        /*0008*/ 	.word	0x00000020


	//----- nvinfo : EIATTR_FRAME_SIZE
	.align		4
.L_1:
        /*000c*/ 	.byte	0x04, 0x11
        /*000e*/ 	.short	(.L_3 - .L_2)
	.align		4
.L_2:
        /*0010*/ 	.word	index@(matmul_kernel)
        /*0014*/ 	.word	0x000029a0


	//----- nvinfo : EIATTR_MIN_STACK_SIZE
	.align		4
.L_3:
        /*0018*/ 	.byte	0x04, 0x12
        /*001a*/ 	.short	(.L_5 - .L_4)
	.align		4
.L_4:
        /*001c*/ 	.word	index@(matmul_kernel)
        /*0020*/ 	.word	0x000029a0
.L_5:


//--------------------- .nv.compat                --------------------------
	.section	.nv.compat,"",@"SHT_CUDA_COMPAT_INFO"
	.align	4
        /*0000*/ 	.byte	0x02, 0x09, 0x01, 0x00, 0x02, 0x02, 0x02, 0x00, 0x02, 0x05, 0x05, 0x00, 0x03, 0x07, 0x01, 0x01
        /*0010*/ 	.byte	0x02, 0x03, 0x00, 0x00, 0x02, 0x06, 0x01, 0x00, 0x04, 0x0b, 0x08, 0x00, 0x00, 0x00, 0x00, 0x00
        /*0020*/ 	.byte	0x00, 0x00, 0x00, 0x00


//--------------------- .nv.info.matmul_kernel    --------------------------
	.section	.nv.info.matmul_kernel,"",@"SHT_CUDA_INFO"
	.sectionflags	@""
	.align	4


	//----- nvinfo : EIATTR_CUDA_API_VERSION
	.align		4
        /*0000*/ 	.byte	0x04, 0x37
        /*0002*/ 	.short	(.L_7 - .L_6)
.L_6:
        /*0004*/ 	.word	0x00000082


	//----- nvinfo : EIATTR_KPARAM_INFO
	.align		4
.L_7:
        /*0008*/ 	.byte	0x04, 0x17
        /*000a*/ 	.short	(.L_9 - .L_8)
.L_8:
        /*000c*/ 	.word	0x00000000
        /*0010*/ 	.short	0x000d
        /*0012*/ 	.short	0x0048
        /*0014*/ 	.byte	0x00, 0xf4, 0x21, 0x00


	//----- nvinfo : EIATTR_KPARAM_INFO
	.align		4
.L_9:
        /*0018*/ 	.byte	0x04, 0x17
        /*001a*/ 	.short	(.L_11 - .L_10)
.L_10:
        /*001c*/ 	.word	0x00000000
        /*0020*/ 	.short	0x000c
        /*0022*/ 	.short	0x0040
        /*0024*/ 	.byte	0x00, 0xf4, 0x21, 0x00


	//----- nvinfo : EIATTR_KPARAM_INFO
	.align		4
.L_11:
        /*0028*/ 	.byte	0x04, 0x17
        /*002a*/ 	.short	(.L_13 - .L_12)
.L_12:
        /*002c*/ 	.word	0x00000000
        /*0030*/ 	.short	0x000b
        /*0032*/ 	.short	0x0038
        /*0034*/ 	.byte	0x00, 0xf0, 0x11, 0x00


	//----- nvinfo : EIATTR_KPARAM_INFO
	.align		4
.L_13:
        /*0038*/ 	.byte	0x04, 0x17
        /*003a*/ 	.short	(.L_15 - .L_14)
.L_14:
        /*003c*/ 	.word	0x00000000
        /*0040*/ 	.short	0x000a
        /*0042*/ 	.short	0x0034
        /*0044*/ 	.byte	0x00, 0xf0, 0x11, 0x00


	//----- nvinfo : EIATTR_KPARAM_INFO
	.align		4
.L_15:
        /*0048*/ 	.byte	0x04, 0x17
        /*004a*/ 	.short	(.L_17 - .L_16)
.L_16:
        /*004c*/ 	.word	0x00000000
        /*0050*/ 	.short	0x0009
        /*0052*/ 	.short	0x0030
        /*0054*/ 	.byte	0x00, 0xf0, 0x11, 0x00


	//----- nvinfo : EIATTR_KPARAM_INFO
	.align		4
.L_17:
        /*0058*/ 	.byte	0x04, 0x17
        /*005a*/ 	.short	(.L_19 - .L_18)
.L_18:
        /*005c*/ 	.word	0x00000000
        /*0060*/ 	.short	0x0008
        /*0062*/ 	.short	0x002c
        /*0064*/ 	.byte	0x00, 0xf0, 0x11, 0x00


	//----- nvinfo : EIATTR_KPARAM_INFO
	.align		4
.L_19:
        /*0068*/ 	.byte	0x04, 0x17
        /*006a*/ 	.short	(.L_21 - .L_20)
.L_20:
        /*006c*/ 	.word	0x00000000
        /*0070*/ 	.short	0x0007
        /*0072*/ 	.short	0x0028
        /*0074*/ 	.byte	0x00, 0xf0, 0x11, 0x00


	//----- nvinfo : EIATTR_KPARAM_INFO
	.align		4
.L_21:
        /*0078*/ 	.byte	0x04, 0x17
        /*007a*/ 	.short	(.L_23 - .L_22)
.L_22:
        /*007c*/ 	.word	0x00000000
        /*0080*/ 	.short	0x0006
        /*0082*/ 	.short	0x0024
        /*0084*/ 	.byte	0x00, 0xf0, 0x11, 0x00


	//----- nvinfo : EIATTR_KPARAM_INFO
	.align		4
.L_23:
        /*0088*/ 	.byte	0x04, 0x17
        /*008a*/ 	.short	(.L_25 - .L_24)
.L_24:
        /*008c*/ 	.word	0x00000000
        /*0090*/ 	.short	0x0005
        /*0092*/ 	.short	0x0020
        /*0094*/ 	.byte	0x00, 0xf0, 0x11, 0x00


	//----- nvinfo : EIATTR_KPARAM_INFO
	.align		4
.L_25:
        /*0098*/ 	.byte	0x04, 0x17
        /*009a*/ 	.short	(.L_27 - .L_26)
.L_26:
        /*009c*/ 	.word	0x00000000
        /*00a0*/ 	.short	0x0004
        /*00a2*/ 	.short	0x001c
        /*00a4*/ 	.byte	0x00, 0xf0, 0x11, 0x00


	//----- nvinfo : EIATTR_KPARAM_INFO
	.align		4
.L_27:
        /*00a8*/ 	.byte	0x04, 0x17
        /*00aa*/ 	.short	(.L_29 - .L_28)
.L_28:
        /*00ac*/ 	.word	0x00000000
        /*00b0*/ 	.short	0x0003
        /*00b2*/ 	.short	0x0018
        /*00b4*/ 	.byte	0x00, 0xf0, 0x11, 0x00


	//----- nvinfo : EIATTR_KPARAM_INFO
	.align		4
.L_29:
        /*00b8*/ 	.byte	0x04, 0x17
        /*00ba*/ 	.short	(.L_31 - .L_30)
.L_30:
        /*00bc*/ 	.word	0x00000000
        /*00c0*/ 	.short	0x0002
        /*00c2*/ 	.short	0x0010
        /*00c4*/ 	.byte	0x00, 0xf4, 0x21, 0x00


	//----- nvinfo : EIATTR_KPARAM_INFO
	.align		4
.L_31:
        /*00c8*/ 	.byte	0x04, 0x17
        /*00ca*/ 	.short	(.L_33 - .L_32)
.L_32:
        /*00cc*/ 	.word	0x00000000
        /*00d0*/ 	.short	0x0001
        /*00d2*/ 	.short	0x0008
        /*00d4*/ 	.byte	0x00, 0xf4, 0x21, 0x00


	//----- nvinfo : EIATTR_KPARAM_INFO
	.align		4
.L_33:
        /*00d8*/ 	.byte	0x04, 0x17
        /*00da*/ 	.short	(.L_35 - .L_34)
.L_34:
        /*00dc*/ 	.word	0x00000000
        /*00e0*/ 	.short	0x0000
        /*00e2*/ 	.short	0x0000
        /*00e4*/ 	.byte	0x00, 0xf4, 0x21, 0x00


	//----- nvinfo : EIATTR_SPARSE_MMA_MASK
	.align		4
.L_35:
        /*00e8*/ 	.byte	0x03, 0x50
        /*00ea*/ 	.short	0x0000


	//----- nvinfo : EIATTR_MAXREG_COUNT
	.align		4
        /*00ec*/ 	.byte	0x03, 0x1b
        /*00ee*/ 	.short	0x00ff


	//----- nvinfo : EIATTR_NUM_BARRIERS
	.align		4
        /*00f0*/ 	.byte	0x02, 0x4c
        /*00f2*/ 	.byte	0x01
	.zero		1


	//----- nvinfo : EIATTR_ANNOTATIONS
	.align		4
        /*00f4*/ 	.byte	0x04, 0x55
        /*00f6*/ 	.short	(.L_37 - .L_36)


	//   ....[0]....
.L_36:
        /*00f8*/ 	.word	0x00000001
        /*00fc*/ 	.byte	0x60, 0x00, 0x00, 0x00, 0x01, 0x00, 0x00, 0x00, 0x80, 0x00, 0x00, 0x00, 0x01, 0x00, 0x00, 0x00
        /* <DEDUP_REMOVED lines=1898> */
        /*77ac*/ 	.byte	0xf0, 0xdf, 0x01, 0x00, 0x01, 0x00, 0x00, 0x00, 0x00, 0xe0, 0x01, 0x00


	//----- nvinfo : EIATTR_MERCURY_ISA_VERSION
	.align		4
.L_37:
        /*77b8*/ 	.byte	0x03, 0x5f
        /*77ba*/ 	.short	0x0101


	//----- nvinfo : EIATTR_EXIT_INSTR_OFFSETS
	.align		4
        /*77bc*/ 	.byte	0x04, 0x1c
        /*77be*/ 	.short	(.L_39 - .L_38)


	//   ....[0]....
.L_38:
        /*77c0*/ 	.word	0x00061440


	//   ....[1]....
        /*77c4*/ 	.word	0x00061470


	//----- nvinfo : EIATTR_REQNTID
	.align		4
.L_39:
        /*77c8*/ 	.byte	0x04, 0x10
        /*77ca*/ 	.short	(.L_41 - .L_40)
.L_40:
        /*77cc*/ 	.word	0x00000040
        /*77d0*/ 	.word	0x00000001
        /*77d4*/ 	.word	0x00000001


	//----- nvinfo : EIATTR_CBANK_PARAM_SIZE
	.align		4
.L_41:
        /*77d8*/ 	.byte	0x03, 0x19
        /*77da*/ 	.short	0x0050


	//----- nvinfo : EIATTR_PARAM_CBANK
	.align		4
        /*77dc*/ 	.byte	0x04, 0x0a
        /*77de*/ 	.short	(.L_43 - .L_42)
	.align		4
.L_42:
        /*77e0*/ 	.word	index@(.nv.constant0.matmul_kernel)
        /*77e4*/ 	.short	0x0210
        /*77e6*/ 	.short	0x0050


	//----- nvinfo : EIATTR_SW_WAR
	.align		4
.L_43:
        /*77e8*/ 	.byte	0x04, 0x36
        /*77ea*/ 	.short	(.L_45 - .L_44)
.L_44:
        /*77ec*/ 	.word	0x00000008
.L_45:


//--------------------- .nv.callgraph             --------------------------
	.section	.nv.callgraph,"",@"SHT_CUDA_CALLGRAPH"
	.align	4
	.sectionentsize	8
	.align		4
        /*0000*/ 	.word	0x00000000
	.align		4
        /*0004*/ 	.word	0xffffffff
	.align		4
        /*0008*/ 	.word	0x00000000
	.align		4
        /*000c*/ 	.word	0xfffffffe
	.align		4
        /*0010*/ 	.word	0x00000000
	.align		4
        /*0014*/ 	.word	0xfffffffd
	.align		4
        /*0018*/ 	.word	0x00000000
	.align		4
        /*001c*/ 	.word	0xfffffffc


//--------------------- .text.matmul_kernel       --------------------------
	.section	.text.matmul_kernel,"ax",@progbits
	.align	128
        .global         matmul_kernel
        .type           matmul_kernel,@function
        .size           matmul_kernel,(.L_x_3 - matmul_kernel)
        .other          matmul_kernel,@"STO_CUDA_ENTRY STV_DEFAULT"
matmul_kernel:
.text.matmul_kernel:
[----:B------:R-:W0:Y:S02]  /*0000*/  LDC R1, c[0x0][0x28] ;  /* 0x00000a00ff017b82 */ /* 0x000e240000000800 */
[----:B0-----:R-:W-:-:S06]  /*0010*/  VIADD R1, R1, 0xffffd660 ;  /* 0xffffd66001017836 */ /* 0x001fcc0000000000 */
[----:B------:R-:W0:Y:S01]  /*0020*/  LDC.64 R28, c[0x0][0x228] ;  /* 0x00008a00ff1c7b82 */ /* 0x000e220000000a00 */
[----:B------:R-:W1:Y:S01]  /*0030*/  S2R R12, SR_TID.X ;  /* 0x00000000000c7919 */ /* 0x000e620000002100 */
[----:B------:R-:W-:Y:S01]  /*0040*/  UMOV UR4, 0x400 ;  /* 0x0000040000047882 */ /* 0x000fe20000000000 */
[----:B------:R-:W-:Y:S01]  /*0050*/  ULDC.64 UR6, c[0x0][0x208] ;  /* 0x0000820000067ab9 */ /* 0x000fe20000000a00 */
[----:B------:R2:W-:Y:S04]  /*0060*/  STL [R1+0xe0], RZ ;  /* 0x0000e0ff01007387 */ /* 0x0005e80000100800 */
[----:B------:R-:W3:Y:S01]  /*0070*/  S2UR UR8, SR_CgaCtaId ;  /* 0x00000000000879c3 */ /* 0x000ee20000008800 */
[----:B------:R2:W-:Y:S04]  /*0080*/  STL [R1+0xe4], RZ ;  /* 0x0000e4ff01007387 */ /* 0x0005e80000100800 */
[----:B------:R2:W-:Y:S04]  /*0090*/  STL [R1+0xe8], RZ ;  /* 0x0000e8ff01007387 */ /* 0x0005e80000100800 */
[----:B------:R2:W-:Y:S04]  /*00a0*/  STL [R1+0xec], RZ ;  /* 0x0000ecff01007387 */ /* 0x0005e80000100800 */
[----:B------:R2:W-:Y:S01]  /*00b0*/  STL [R1+0x100], RZ ;  /* 0x000100ff01007387 */ /* 0x0005e20000100800 */
[----:B0-----:R-:W-:-:S03]  /*00c0*/  VIADD R0, R29, 0xff ;  /* 0x000000ff1d007836 */ /* 0x001fc60000000000 */
[----:B------:R2:W-:Y:S04]  /*00d0*/  STL [R1+0x104], RZ ;  /* 0x000104ff01007387 */ /* 0x0005e80000100800 */
[----:B------:R2:W-:Y:S01]  /*00e0*/  STL [R1+0x108], RZ ;  /* 0x000108ff01007387 */ /* 0x0005e20000100800 */
[----:B------:R-:W-:Y:S01]  /*00f0*/  SHF.R.S32.HI R3, RZ, 0x1f, R0 ;  /* 0x0000001fff037819 */ /* 0x000fe20000011400 */
[----:B---3--:R-:W-:Y:S02]  /*0100*/  ULEA UR4, UR8, UR4, 0x18 ;  /* 0x0000000408047291 */ /* 0x008fe4000f8ec03f */
[----:B------:R2:W-:Y:S01]  /*0110*/  STL [R1+0x10c], RZ ;  /* 0x00010cff01007387 */ /* 0x0005e20000100800 */
[----:B------:R-:W-:-:S03]  /*0120*/  LEA.HI R3, R3, R0, RZ, 0x8 ;  /* 0x0000000003037211 */ /* 0x000fc600078f40ff */
[----:B------:R2:W-:Y:S01]  /*0130*/  STL [R1+0x120], RZ ;  /* 0x000120ff01007387 */ /* 0x0005e20000100800 */
[----:B------:R-:W-:-:S03]  /*0140*/  SHF.R.S32.HI R0, RZ, 0x8, R3 ;  /* 0x00000008ff007819 */ /* 0x000fc60000011403 */
[----:B------:R2:W-:Y:S02]  /*0150*/  STL [R1+0x124], RZ ;  /* 0x000124ff01007387 */ /* 0x0005e40000100800 */
[----:B------:R-:W-:Y:S02]  /*0160*/  IMAD.SHL.U32 R0, R0, 0x8, RZ ;  /* 0x0000000800007824 */ /* 0x000fe400078e00ff */
[----:B------:R2:W-:Y:S03]  /*0170*/  STL [R1+0x128], RZ ;  /* 0x000128ff01007387 */ /* 0x0005e60000100800 */
[-C--:B------:R-:W-:Y:S01]  /*0180*/  IABS R7, R0.reuse ;  /* 0x0000000000077213 */ /* 0x080fe20000000000 */
[----:B------:R2:W-:Y:S01]  /*0190*/  STL [R1+0x12c], RZ ;  /* 0x00012cff01007387 */ /* 0x0005e20000100800 */
[----:B------:R-:W-:Y:S02]  /*01a0*/  IABS R10, R0 ;  /* 0x00000000000a7213 */ /* 0x000fe40000000000 */
[----:B------:R-:W0:Y:S01]  /*01b0*/  I2F.RP R2, R7 ;  /* 0x0000000700027306 */ /* 0x000e220000209400 */
[----:B------:R2:W-:Y:S04]  /*01c0*/  STL [R1+0x140], RZ ;  /* 0x000140ff01007387 */ /* 0x0005e80000100800 */
[----:B------:R2:W-:Y:S04]  /*01d0*/  STL [R1+0x144], RZ ;  /* 0x000144ff01007387 */ /* 0x0005e80000100800 */
[----:B------:R2:W-:Y:S04]  /*01e0*/  STL [R1+0x148], RZ ;  /* 0x000148ff01007387 */ /* 0x0005e80000100800 */
[----:B------:R2:W-:Y:S01]  /*01f0*/  STL [R1+0x14c], RZ ;  /* 0x00014cff01007387 */ /* 0x0005e20000100800 */
[----:B0-----:R-:W0:Y:S03]  /*0200*/  MUFU.RCP R2, R2 ;  /* 0x0000000200027308 */ /* 0x001e260000001000 */
[----:B------:R2:W-:Y:S04]  /*0210*/  STL [R1+0x160], RZ ;  /* 0x000160ff01007387 */ /* 0x0005e80000100800 */
[----:B------:R2:W-:Y:S04]  /*0220*/  STL [R1+0x164], RZ ;  /* 0x000164ff01007387 */ /* 0x0005e80000100800 */
[----:B------:R2:W-:Y:S04]  /*0230*/  STL [R1+0x168], RZ ;  /* 0x000168ff01007387 */ /* 0x0005e80000100800 */
[----:B------:R2:W-:Y:S01]  /*0240*/  STL [R1+0x16c], RZ ;  /* 0x00016cff01007387 */ /* 0x0005e20000100800 */
[----:B0-----:R-:W-:-:S03]  /*0250*/  VIADD R4, R2, 0xffffffe ;  /* 0x0ffffffe02047836 */ /* 0x001fc60000000000 */
[----:B------:R2:W-:Y:S01]  /*0260*/  STL [R1+0x180], RZ ;  /* 0x000180ff01007387 */ /* 0x0005e20000100800 */
[----:B------:R-:W-:Y:S01]  /*0270*/  IMAD.MOV R2, RZ, RZ, -R10 ;  /* 0x000000ffff027224 */ /* 0x000fe200078e0a0a */
[----:B------:R0:W3:Y:S02]  /*0280*/  F2I.FTZ.U32.TRUNC.NTZ R5, R4 ;  /* 0x0000000400057305 */ /* 0x0000e4000021f000 */
[----:B------:R2:W-:Y:S04]  /*0290*/  STL [R1+0x184], RZ ;  /* 0x000184ff01007387 */ /* 0x0005e80000100800 */
[----:B------:R2:W-:Y:S04]  /*02a0*/  STL [R1+0x188], RZ ;  /* 0x000188ff01007387 */ /* 0x0005e80000100800 */
[----:B------:R2:W-:Y:S01]  /*02b0*/  STL [R1+0x18c], RZ ;  /* 0x00018cff01007387 */ /* 0x0005e20000100800 */
[----:B0-----:R-:W-:-:S03]  /*02c0*/  IMAD.MOV.U32 R4, RZ, RZ, RZ ;  /* 0x000000ffff047224 */ /* 0x001fc600078e00ff */
[----:B------:R2:W-:Y:S01]  /*02d0*/  STL [R1+0x1a0], RZ ;  /* 0x0001a0ff01007387 */ /* 0x0005e20000100800 */
[----:B---3--:R-:W-:-:S03]  /*02e0*/  IMAD.MOV R6, RZ, RZ, -R5 ;  /* 0x000000ffff067224 */ /* 0x008fc600078e0a05 */
[----:B------:R2:W-:Y:S01]  /*02f0*/  STL [R1+0x1a4], RZ ;  /* 0x0001a4ff01007387 */ /* 0x0005e20000100800 */
[----:B------:R-:W-:-:S03]  /*0300*/  IMAD R9, R6, R7, RZ ;  /* 0x0000000706097224 */ /* 0x000fc600078e02ff */
[----:B------:R2:W-:Y:S01]  /*0310*/  STL [R1+0x1a8], RZ ;  /* 0x0001a8ff01007387 */ /* 0x0005e20000100800 */
[----:B------:R-:W-:-:S03]  /*0320*/  IMAD.HI.U32 R5, R5, R9, R4 ;  /* 0x0000000905057227 */ /* 0x000fc600078e0004 */
[----:B------:R2:W-:Y:S04]  /*0330*/  STL [R1+0x1ac], RZ ;  /* 0x0001acff01007387 */ /* 0x0005e80000100800 */
        /* <DEDUP_REMOVED lines=217> */
[----:B------:R2:W-:Y:S01]  /*10d0*/  STL [R1+0x844], RZ ;  /* 0x000844ff01007387 */ /* 0x0005e20000100800 */
[----:B------:R-:W0:Y:S03]  /*10e0*/  S2R R3, SR_CTAID.X ;  /* 0x0000000000037919 */ /* 0x000e260000002500 */
        /* <DEDUP_REMOVED lines=8> */
[----:B0-----:R-:W-:-:S03]  /*1170*/  IABS R8, R3 ;  /* 0x0000000300087213 */ /* 0x001fc60000000000 */
[----:B------:R2:W-:Y:S02]  /*1180*/  STL [R1+0x528], RZ ;  /* 0x000528ff01007387 */ /* 0x0005e40000100800 */
[----:B------:R-:W-:Y:S02]  /*1190*/  IMAD.MOV.U32 R6, RZ, RZ, R8 ;  /* 0x000000ffff067224 */ /* 0x000fe400078e0008 */
[----:B------:R2:W-:Y:S02]  /*11a0*/  STL [R1+0x52c], RZ ;  /* 0x00052cff01007387 */ /* 0x0005e40000100800 */
[----:B------:R-:W-:Y:S02]  /*11b0*/  IMAD.HI.U32 R5, R5, R6, RZ ;  /* 0x0000000605057227 */ /* 0x000fe400078e00ff */
[----:B------:R2:W-:Y:S02]  /*11c0*/  STL [R1+0x510], RZ ;  /* 0x000510ff01007387 */ /* 0x0005e40000100800 */
[----:B------:R-:W-:-:S02]  /*11d0*/  IMAD R2, R5, R2, R6 ;  /* 0x0000000205027224 */ /* 0x000fc400078e0206 */
[----:B------:R2:W-:Y:S03]  /*11e0*/  STL [R1+0x514], RZ ;  /* 0x000514ff01007387 */ /* 0x0005e60000100800 */
[----:B------:R-:W-:Y:S01]  /*11f0*/  ISETP.GT.U32.AND P1, PT, R7, R2, PT ;  /* 0x000000020700720c */ /* 0x000fe20003f24070 */
[----:B------:R2:W-:Y:S04]  /*1200*/  STL [R1+0x518], RZ ;  /* 0x000518ff01007387 */ /* 0x0005e80000100800 */
[----:B------:R2:W-:Y:S04]  /*1210*/  STL [R1+0x51c], RZ ;  /* 0x00051cff01007387 */ /* 0x0005e80000100800 */
[----:B------:R2:W-:Y:S04]  /*1220*/  STL [R1+0x500], RZ ;  /* 0x000500ff01007387 */ /* 0x0005e80000100800 */
[----:B------:R2:W-:Y:S01]  /*1230*/  STL [R1+0x504], RZ ;  /* 0x000504ff01007387 */ /* 0x0005e20000100800 */
[----:B------:R-:W-:-:S02]  /*1240*/  @!P1 IMAD.IADD R2, R2, 0x1, -R7 ;  /* 0x0000000102029824 */ /* 0x000fc400078e0a07 */
[----:B------:R-:W-:Y:S01]  /*1250*/  @!P1 VIADD R5, R5, 0x1 ;  /* 0x0000000105059836 */ /* 0x000fe20000000000 */
[----:B------:R2:W-:Y:S01]  /*1260*/  STL [R1+0x508], RZ ;  /* 0x000508ff01007387 */ /* 0x0005e20000100800 */
[----:B------:R-:W-:Y:S02]  /*1270*/  ISETP.NE.AND P1, PT, R0, RZ, PT ;  /* 0x000000ff0000720c */ /* 0x000fe40003f25270 */
[----:B------:R-:W-:Y:S01]  /*1280*/  ISETP.GE.U32.AND P0, PT, R2, R7, PT ;  /* 0x000000070200720c */ /* 0x000fe20003f06070 */
[----:B------:R2:W-:Y:S01]  /*1290*/  STL [R1+0x50c], RZ ;  /* 0x00050cff01007387 */ /* 0x0005e20000100800 */
[----:B------:R-:W-:-:S03]  /*12a0*/  LOP3.LUT R2, R3, R0, RZ, 0x3c, !PT ;  /* 0x0000000003027212 */ /* 0x000fc600078e3cff */
[----:B------:R2:W-:Y:S01]  /*12b0*/  STL [R1+0x4f0], RZ ;  /* 0x0004f0ff01007387 */ /* 0x0005e20000100800 */
[----:B------:R-:W-:Y:S01]  /*12c0*/  ISETP.GE.AND P2, PT, R2, RZ, PT ;  /* 0x000000ff0200720c */ /* 0x000fe20003f46270 */
[----:B------:R-:W-:Y:S02]  /*12d0*/  VIADD R2, R28, 0x7f ;  /* 0x0000007f1c027836 */ /* 0x000fe40000000000 */
[----:B------:R2:W-:Y:S04]  /*12e0*/  STL [R1+0x4f4], RZ ;  /* 0x0004f4ff01007387 */ /* 0x0005e80000100800 */
[----:B------:R2:W-:Y:S01]  /*12f0*/  STL [R1+0x4f8], RZ ;  /* 0x0004f8ff01007387 */ /* 0x0005e20000100800 */
[----:B------:R-:W-:-:S03]  /*1300*/  @P0 VIADD R5, R5, 0x1 ;  /* 0x0000000105050836 */ /* 0x000fc60000000000 */
[----:B------:R2:W-:Y:S01]  /*1310*/  STL [R1+0x4fc], RZ ;  /* 0x0004fcff01007387 */ /* 0x0005e20000100800 */
[----:B------:R-:W-:Y:S01]  /*1320*/  IMAD.MOV.U32 R4, RZ, RZ, R5 ;  /* 0x000000ffff047224 */ /* 0x000fe200078e0005 */
[----:B------:R-:W-:Y:S02]  /*1330*/  SHF.R.S32.HI R5, RZ, 0x1f, R2 ;  /* 0x0000001fff057819 */ /* 0x000fe40000011402 */
[----:B------:R2:W-:Y:S01]  /*1340*/  STL [R1+0x4e0], RZ ;  /* 0x0004e0ff01007387 */ /* 0x0005e20000100800 */
[----:B------:R-:W-:Y:S01]  /*1350*/  @!P2 IMAD.MOV R4, RZ, RZ, -R4 ;  /* 0x000000ffff04a224 */ /* 0x000fe200078e0a04 */
[----:B------:R-:W-:Y:S02]  /*1360*/  @!P1 LOP3.LUT R4, RZ, R0, RZ, 0x33, !PT ;  /* 0x00000000ff049212 */ /* 0x000fe400078e33ff */
[----:B------:R2:W-:Y:S01]  /*1370*/  STL [R1+0x4e4], RZ ;  /* 0x0004e4ff01007387 */ /* 0x0005e20000100800 */
[----:B------:R-:W-:Y:S02]  /*1380*/  LEA.HI R5, R5, R2, RZ, 0x7 ;  /* 0x0000000205057211 */ /* 0x000fe400078f38ff */
[----:B------:R-:W-:Y:S01]  /*1390*/  IMAD.SHL.U32 R2, R4, 0x8, RZ ;  /* 0x0000000804027824 */ /* 0x000fe200078e00ff */
[----:B------:R2:W-:Y:S01]  /*13a0*/  STL [R1+0x4e8], RZ ;  /* 0x0004e8ff01007387 */ /* 0x0005e20000100800 */
[----:B------:R-:W-:-:S03]  /*13b0*/  IMAD.MOV R4, RZ, RZ, -R4 ;  /* 0x000000ffff047224 */ /* 0x000fc600078e0a04 */
[----:B------:R2:W-:Y:S01]  /*13c0*/  STL [R1+0x4ec], RZ ;  /* 0x0004ecff01007387 */ /* 0x0005e20000100800 */
[----:B------:R-:W-:Y:S01]  /*13d0*/  LEA.HI.SX32 R5, R5, -R2, 0x19 ;  /* 0x8000000205057211 */ /* 0x000fe200078fcaff */
[----:B------:R-:W-:Y:S02]  /*13e0*/  IMAD R11, R0, R4, R3 ;  /* 0x00000004000b7224 */ /* 0x000fe400078e0203 */
[----:B------:R2:W-:Y:S01]  /*13f0*/  STL [R1+0x4d0], RZ ;  /* 0x0004d0ff01007387 */ /* 0x0005e20000100800 */
[----:B------:R-:W-:Y:S01]  /*1400*/  VIMNMX R6, R5, 0x8, PT ;  /* 0x0000000805067848 */ /* 0x000fe20003fe0100 */
[----:B------:R-:W-:Y:S02]  /*1410*/  IMAD.MOV.U32 R4, RZ, RZ, RZ ;  /* 0x000000ffff047224 */ /* 0x000fe400078e00ff */
[----:B------:R2:W-:Y:S01]  /*1420*/  STL [R1+0x4d4], RZ ;  /* 0x0004d4ff01007387 */ /* 0x0005e20000100800 */
[-C--:B------:R-:W-:Y:S02]  /*1430*/  IABS R8, R6.reuse ;  /* 0x0000000600087213 */ /* 0x080fe40000000000 */
[----:B------:R-:W-:Y:S01]  /*1440*/  IABS R0, R6 ;  /* 0x0000000600007213 */ /* 0x000fe20000000000 */
[----:B------:R2:W-:Y:S01]  /*1450*/  STL [R1+0x4d8], RZ ;  /* 0x0004d8ff01007387 */ /* 0x0005e20000100800 */
[----:B------:R-:W0:Y:S03]  /*1460*/  I2F.RP R7, R8 ;  /* 0x0000000800077306 */ /* 0x000e260000209400 */
        /* <DEDUP_REMOVED lines=10> */
[----:B------:R2:W-:Y:S04]  /*1510*/  STL [R1+0x4bc], RZ ;  /* 0x0004bcff01007387 */ /* 0x0005e80000100800 */
[----:B------:R2:W-:Y:S01]  /*1520*/  STL [R1+0x4a0], RZ ;  /* 0x0004a0ff01007387 */ /* 0x0005e20000100800 */
[----:B------:R-:W0:Y:S03]  /*1530*/  F2I.FTZ.U32.TRUNC.NTZ R5, R5 ;  /* 0x0000000500057305 */ /* 0x000e26000021f000 */
[----:B------:R2:W-:Y:S04]  /*1540*/  STL [R1+0x4a4], RZ ;  /* 0x0004a4ff01007387 */ /* 0x0005e80000100800 */
[----:B------:R2:W-:Y:S04]  /*1550*/  STL [R1+0x4a8], RZ ;  /* 0x0004a8ff01007387 */ /* 0x0005e80000100800 */
[----:B------:R2:W-:Y:S04]  /*1560*/  STL [R1+0x4ac], RZ ;  /* 0x0004acff01007387 */ /* 0x0005e80000100800 */
[----:B------:R2:W-:Y:S01]  /*1570*/  STL [R1+0x490], RZ ;  /* 0x000490ff01007387 */ /* 0x0005e20000100800 */
[----:B0-----:R-:W-:-:S03]  /*1580*/  IMAD.MOV R9, RZ, RZ, -R5 ;  /* 0x000000ffff097224 */ /* 0x001fc600078e0a05 */
[----:B------:R2:W-:Y:S01]  /*1590*/  STL [R1+0x494], RZ ;  /* 0x000494ff01007387 */ /* 0x0005e20000100800 */
[----:B------:R-:W-:Y:S01]  /*15a0*/  IMAD.MOV.U32 R3, RZ, RZ, R9 ;  /* 0x000000ffff037224 */ /* 0x000fe200078e0009 */
[----:B------:R-:W-:Y:S02]  /*15b0*/  IABS R9, R11 ;  /* 0x0000000b00097213 */ /* 0x000fe40000000000 */
[----:B------:R2:W-:Y:S01]  /*15c0*/  STL [R1+0x498], RZ ;  /* 0x000498ff01007387 */ /* 0x0005e20000100800 */
[----:B------:R-:W-:-:S03]  /*15d0*/  IMAD R3, R3, R8, RZ ;  /* 0x0000000803037224 */ /* 0x000fc600078e02ff */
[----:B------:R2:W-:Y:S01]  /*15e0*/  STL [R1+0x49c], RZ ;  /* 0x00049cff01007387 */ /* 0x0005e20000100800 */
[----:B------:R-:W-:-:S03]  /*15f0*/  IMAD.HI.U32 R4, R5, R3, R4 ;  /* 0x0000000305047227 */ /* 0x000fc600078e0004 */
[----:B------:R2:W-:Y:S01]  /*1600*/  STL [R1+0x480], RZ ;  /* 0x000480ff01007387 */ /* 0x0005e20000100800 */
[----:B------:R-:W-:Y:S02]  /*1610*/  IMAD.MOV R3, RZ, RZ, -R0 ;  /* 0x000000ffff037224 */ /* 0x000fe400078e0a00 */
[----:B------:R-:W-:Y:S01]  /*1620*/  IMAD.HI.U32 R0, R4, R9, RZ ;  /* 0x0000000904007227 */ /* 0x000fe200078e00ff */
[----:B------:R2:W-:Y:S01]  /*1630*/  STL [R1+0x484], RZ ;  /* 0x000484ff01007387 */ /* 0x0005e20000100800 */
[----:B-1----:R-:W-:Y:S02]  /*1640*/  LOP3.LUT R4, R12, 0x20, RZ, 0xc0, !PT ;  /* 0x000000200c047812 */ /* 0x002fe400078ec0ff */
[----:B------:R-:W-:Y:S01]  /*1650*/  IMAD R3, R0, R3, R9 ;  /* 0x0000000300037224 */ /* 0x000fe200078e0209 */
[----:B------:R2:W-:Y:S01]  /*1660*/  STL [R1+0x488], RZ ;  /* 0x000488ff01007387 */ /* 0x0005e20000100800 */
[----:B------:R-:W-:Y:S02]  /*1670*/  R2UR UR5, R4 ;  /* 0x00000000040572ca */ /* 0x000fe400000e0000 */
[----:B------:R-:W-:Y:S01]  /*1680*/  LOP3.LUT R4, R12, 0x3f, RZ, 0xc0, !PT ;  /* 0x0000003f0c047812 */ /* 0x000fe200078ec0ff */
[----:B------:R2:W-:Y:S01]  /*1690*/  STL [R1+0x48c], RZ ;  /* 0x00048cff01007387 */ /* 0x0005e20000100800 */
[----:B------:R-:W-:-:S03]  /*16a0*/  ISETP.GT.U32.AND P1, PT, R8, R3, PT ;  /* 0x000000030800720c */ /* 0x000fc60003f24070 */
[----:B------:R2:W-:Y:S04]  /*16b0*/  STL [R1+0x470], RZ ;  /* 0x000470ff01007387 */ /* 0x0005e80000100800 */
[----:B------:R2:W-:Y:S04]  /*16c0*/  STL [R1+0x474], RZ ;  /* 0x000474ff01007387 */ /* 0x0005e80000100800 */
[----:B------:R2:W-:Y:S02]  /*16d0*/  STL [R1+0x478], RZ ;  /* 0x000478ff01007387 */ /* 0x0005e40000100800 */
[----:B------:R-:W-:-:S02]  /*16e0*/  @!P1 IMAD.IADD R3, R3, 0x1, -R8 ;  /* 0x0000000103039824 */ /* 0x000fc400078e0a08 */
[----:B------:R2:W-:Y:S01]  /*16f0*/  STL [R1+0x47c], RZ ;  /* 0x00047cff01007387 */ /* 0x0005e20000100800 */
[----:B------:R-:W-:Y:S01]  /*1700*/  @!P1 VIADD R0, R0, 0x1 ;  /* 0x0000000100009836 */ /* 0x000fe20000000000 */
[----:B------:R-:W-:Y:S02]  /*1710*/  ISETP.NE.AND P1, PT, R6, RZ, PT ;  /* 0x000000ff0600720c */ /* 0x000fe40003f25270 */
[----:B------:R2:W-:Y:S01]  /*1720*/  STL [R1+0x460], RZ ;  /* 0x000460ff01007387 */ /* 0x0005e20000100800 */
[----:B------:R-:W-:Y:S02]  /*1730*/  ISETP.GE.U32.AND P0, PT, R3, R8, PT ;  /* 0x000000080300720c */ /* 0x000fe40003f06070 */
[----:B------:R-:W-:Y:S01]  /*1740*/  LOP3.LUT R3, R11, R6, RZ, 0x3c, !PT ;  /* 0x000000060b037212 */ /* 0x000fe200078e3cff */
[----:B------:R2:W-:Y:S03]  /*1750*/  STL [R1+0x464], RZ ;  /* 0x000464ff01007387 */ /* 0x0005e60000100800 */
[----:B------:R-:W-:Y:S01]  /*1760*/  ISETP.GE.AND P2, PT, R3, RZ, PT ;  /* 0x000000ff0300720c */ /* 0x000fe20003f46270 */
[----:B------:R2:W-:Y:S04]  /*1770*/  STL [R1+0x468], RZ ;  /* 0x000468ff01007387 */ /* 0x0005e80000100800 */
[----:B------:R2:W-:Y:S02]  /*1780*/  STL [R1+0x46c], RZ ;  /* 0x00046cff01007387 */ /* 0x0005e40000100800 */
[----:B------:R-:W-:-:S02]  /*1790*/  @P0 VIADD R0, R0, 0x1 ;  /* 0x0000000100000836 */ /* 0x000fc40000000000 */
[----:B------:R2:W-:Y:S04]  /*17a0*/  STL [R1+0x450], RZ ;  /* 0x000450ff01007387 */ /* 0x0005e80000100800 */
[----:B------:R2:W-:Y:S01]  /*17b0*/  STL [R1+0x454], RZ ;  /* 0x000454ff01007387 */ /* 0x0005e20000100800 */
[----:B------:R-:W-:Y:S01]  /*17c0*/  @!P2 IMAD.MOV R0, RZ, RZ, -R0 ;  /* 0x000000ffff00a224 */ /* 0x000fe200078e0a00 */
[----:B------:R-:W-:Y:S02]  /*17d0*/  @!P1 LOP3.LUT R0, RZ, R6, RZ, 0x33, !PT ;  /* 0x00000006ff009212 */ /* 0x000fe400078e33ff */
[----:B------:R2:W-:Y:S03]  /*17e0*/  STL [R1+0x458], RZ ;  /* 0x000458ff01007387 */ /* 0x0005e60000100800 */
[----:B------:R-:W-:Y:S01]  /*17f0*/  IMAD.MOV R3, RZ, RZ, -R0 ;  /* 0x000000ffff037224 */ /* 0x000fe200078e0a00 */
[----:B------:R2:W-:Y:S01]  /*1800*/  STL [R1+0x45c], RZ ;  /* 0x00045cff01007387 */ /* 0x0005e20000100800 */
[----:B------:R-:W-:-:S02]  /*1810*/  IMAD.SHL.U32 R8, R0, 0x100, RZ ;  /* 0x0000010000087824 */ /* 0x000fc400078e00ff */
[----:B------:R-:W-:Y:S01]  /*1820*/  IMAD R3, R6, R3, R11 ;  /* 0x0000000306037224 */ /* 0x000fe200078e020b */
[----:B------:R2:W-:Y:S03]  /*1830*/  STL [R1+0x820], RZ ;  /* 0x000820ff01007387 */ /* 0x0005e60000100800 */
[----:B------:R-:W-:Y:S01]  /*1840*/  IMAD.IADD R2, R2, 0x1, R3 ;  /* 0x0000000102027824 */ /* 0x000fe200078e0203 */
[----:B------:R2:W-:Y:S01]  /*1850*/  STL [R1+0x824], RZ ;  /* 0x000824ff01007387 */ /* 0x0005e20000100800 */
[----:B------:R-:W0:Y:S02]  /*1860*/  LDC R3, c[0x0][0x230] ;  /* 0x00008c00ff037b82 */ /* 0x000e240000000800 */
[----:B------:R-:W-:Y:S01]  /*1870*/  IMAD R16, R2, 0x80, R4 ;  /* 0x0000008002107824 */ /* 0x000fe200078e0204 */
[----:B------:R2:W-:Y:S03]  /*1880*/  STL [R1+0x828], RZ ;  /* 0x000828ff01007387 */ /* 0x0005e60000100800 */
[----:B------:R-:W-:Y:S01]  /*1890*/  VIADD R15, R16, 0x40 ;  /* 0x00000040100f7836 */ /* 0x000fe20000000000 */
[----:B------:R2:W-:Y:S04]  /*18a0*/  STL [R1+0x82c], RZ ;  /* 0x00082cff01007387 */ /* 0x0005e80000100800 */
[----:B------:R2:W-:Y:S04]  /*18b0*/  STL [R1+0x810], RZ ;  /* 0x000810ff01007387 */ /* 0x0005e80000100800 */
[----:B------:R2:W-:Y:S04]  /*18c0*/  STL [R1+0x814], RZ ;  /* 0x000814ff01007387 */ /* 0x0005e80000100800 */
[----:B------:R2:W-:Y:S04]  /*18d0*/  STL [R1+0x818], RZ ;  /* 0x000818ff01007387 */ /* 0x0005e80000100800 */
[----:B------:R2:W-:Y:S01]  /*18e0*/  STL [R1+0x81c], RZ ;  /* 0x00081cff01007387 */ /* 0x0005e20000100800 */
[----:B0-----:R-:W-:-:S03]  /*18f0*/  VIADD R3, R3, 0x1f ;  /* 0x0000001f03037836 */ /* 0x001fc60000000000 */
[----:B------:R2:W-:Y:S02]  /*1900*/  STL [R1+0x440], RZ ;  /* 0x000440ff01007387 */ /* 0x0005e40000100800 */
[----:B------:R-:W-:Y:S02]  /*1910*/  ISETP.GE.AND P0, PT, R3, 0x20, PT ;  /* 0x000000200300780c */ /* 0x000fe40003f06270 */
        /* <DEDUP_REMOVED lines=195> */
[----:B------:R2:W-:Y:S04]  /*2550*/  STL [R1+0x8b4], R16 ;  /* 0x0008b41001007387 */ /* 0x0005e80000100800 */
[----:B------:R2:W-:Y:S04]  /*2560*/  STL [R1+0x8b8], R15 ;  /* 0x0008b80f01007387 */ /* 0x0005e80000100800 */
[----:B------:R2:W-:Y:S01]  /*2570*/  STL [R1+0x8b0], R8 ;  /* 0x0008b00801007387 */ /* 0x0005e20000100800 */
[----:B------:R-:W-:Y:S05]  /*2580*/  @!P0 BRA `(.L_x_0) ;  /* 0x000002ac00888947 */ /* 0x000fea0003800000 */
[----:B------:R-:W-:Y:S01]  /*2590*/  IABS R20, R29 ;  /* 0x0000001d00147213 */ /* 0x000fe20000000000 */
[----:B------:R-:W-:Y:S01]  /*25a0*/  IMAD.U32 R21, RZ, RZ, UR5 ;  /* 0x00000005ff157e24 */ /* 0x000fe2000f8e00ff */
[----:B------:R-:W-:Y:S01]  /*25b0*/  IABS R2, R28 ;  /* 0x0000001c00027213 */ /* 0x000fe20000000000 */
[----:B------:R0:W-:Y:S01]  /*25c0*/  STL [R1+0x1880], R29 ;  /* 0x0018801d01007387 */ /* 0x0001e20000100800 */
[----:B------:R-:W1:Y:S01]  /*25d0*/  I2F.RP R0, R20 ;  /* 0x0000001400007306 */ /* 0x000e620000209400 */
[----:B------:R-:W-:Y:S01]  /*25e0*/  IABS R11, R15 ;  /* 0x0000000f000b7213 */ /* 0x000fe20000000000 */
[----:B------:R-:W-:Y:S01]  /*25f0*/  ULDC UR8, c[0x0][0x23c] ;  /* 0x00008f0000087ab9 */ /* 0x000fe20000000800 */
[----:B------:R-:W-:Y:S01]  /*2600*/  LEA.HI R21, R21, R8, RZ, 0x1b ;  /* 0x0000000815157211 */ /* 0x000fe200078fd8ff */
[----:B------:R-:W-:Y:S01]  /*2610*/  ULDC.64 UR10, c[0x0][0x218] ;  /* 0x00008600000a7ab9 */ /* 0x000fe20000000a00 */
[----:B------:R-:W-:Y:S01]  /*2620*/  ISETP.GE.AND P6, PT, R16, RZ, PT ;  /* 0x000000ff1000720c */ /* 0x000fe20003fc6270 */
[----:B------:R-:W-:Y:S01]  /*2630*/  ULDC UR9, c[0x0][0x240] ;  /* 0x0000900000097ab9 */ /* 0x000fe20000000800 */
[----:B------:R-:W-:Y:S01]  /*2640*/  IABS R13, R21 ;  /* 0x00000015000d7213 */ /* 0x000fe20000000000 */
[----:B------:R-:W3:Y:S01]  /*2650*/  I2F.RP R6, R2 ;  /* 0x0000000200067306 */ /* 0x000ee20000209400 */
[C---:B--2---:R-:W-:Y:S01]  /*2660*/  VIADD R8, R21.reuse, 0xfe ;  /* 0x000000fe15087836 */ /* 0x044fe20000000000 */
[C---:B------:R-:W-:Y:S01]  /*2670*/  ISETP.GE.AND P4, PT, R21.reuse, RZ, PT ;  /* 0x000000ff1500720c */ /* 0x040fe20003f86270 */
[C---:B------:R-:W-:Y:S01]  /*2680*/  VIADD R14, R21.reuse, 0xfc ;  /* 0x000000fc150e7836 */ /* 0x040fe20000000000 */
[----:B------:R-:W-:Y:S01]  /*2690*/  ULDC.64 UR12, c[0x0][0x210] ;  /* 0x00008400000c7ab9 */ /* 0x000fe20000000a00 */
[C---:B------:R-:W-:Y:S01]  /*26a0*/  VIADD R10, R21.reuse, 0xf8 ;  /* 0x000000f8150a7836 */ /* 0x040fe20000000000 */
[----:B------:R-:W-:Y:S01]  /*26b0*/  ISETP.GE.AND P5, PT, R8, RZ, PT ;  /* 0x000000ff0800720c */ /* 0x000fe20003fa6270 */
[C---:B------:R-:W-:Y:S01]  /*26c0*/  VIADD R25, R21.reuse, 0x1e ;  /* 0x0000001e15197836 */ /* 0x040fe20000000000 */
[----:B-1----:R-:W1:Y:S01]  /*26d0*/  MUFU.RCP R0, R0 ;  /* 0x0000000000007308 */ /* 0x002e620000001000 */
[C---:B------:R-:W-:Y:S01]  /*26e0*/  VIADD R26, R21.reuse, 0x18 ;  /* 0x00000018151a7836 */ /* 0x040fe20000000000 */
[----:B------:R-:W-:Y:S01]  /*26f0*/  IABS R17, R10 ;  /* 0x0000000a00117213 */ /* 0x000fe20000000000 */
[----:B0-----:R-:W-:-:S05]  /*2700*/  VIADD R29, R21, 0x10 ;  /* 0x00000010151d7836 */ /* 0x001fca0000000000 */
[----:B---3--:R-:W0:Y:S01]  /*2710*/  MUFU.RCP R6, R6 ;  /* 0x0000000600067308 */ /* 0x008e220000001000 */
[----:B-1----:R-:W-:Y:S01]  /*2720*/  VIADD R22, R0, 0xffffffe ;  /* 0x0ffffffe00167836 */ /* 0x002fe20000000000 */
[----:B------:R-:W-:-:S06]  /*2730*/  IABS R0, R16 ;  /* 0x0000001000007213 */ /* 0x000fcc0000000000 */
[----:B------:R1:W2:Y:S01]  /*2740*/  F2I.FTZ.U32.TRUNC.NTZ R23, R22 ;  /* 0x0000001600177305 */ /* 0x0002a2000021f000 */
[----:B0-----:R-:W-:Y:S01]  /*2750*/  VIADD R4, R6, 0xffffffe ;  /* 0x0ffffffe06047836 */ /* 0x001fe20000000000 */
[----:B------:R-:W-:-:S06]  /*2760*/  SHF.R.S32.HI R6, RZ, 0x1f, R3 ;  /* 0x0000001fff067819 */ /* 0x000fcc0000011403 */
[----:B------:R0:W3:Y:S01]  /*2770*/  F2I.FTZ.U32.TRUNC.NTZ R5, R4 ;  /* 0x0000000400057305 */ /* 0x0000e2000021f000 */
[----:B-1----:R-:W-:Y:S01]  /*2780*/  IMAD.MOV.U32 R22, RZ, RZ, RZ ;  /* 0x000000ffff167224 */ /* 0x002fe200078e00ff */
[----:B------:R-:W-:Y:S02]  /*2790*/  LEA.HI R3, R6, R3, RZ, 0x5 ;  /* 0x0000000306037211 */ /* 0x000fe400078f28ff */
[----:B------:R-:W-:Y:S01]  /*27a0*/  IABS R6, R8 ;  /* 0x0000000800067213 */ /* 0x000fe20000000000 */
[----:B--2---:R-:W-:Y:S02]  /*27b0*/  IMAD.MOV R7, RZ, RZ, -R23 ;  /* 0x000000ffff077224 */ /* 0x004fe400078e0a17 */
[----:B------:R1:W-:Y:S01]  /*27c0*/  STL [R1+0x8c4], R3 ;  /* 0x0008c40301007387 */ /* 0x0003e20000100800 */
[----:B0-----:R-:W-:Y:S02]  /*27d0*/  IMAD.MOV.U32 R4, RZ, RZ, RZ ;  /* 0x000000ffff047224 */ /* 0x001fe400078e00ff */
[----:B------:R-:W-:-:S02]  /*27e0*/  IMAD R7, R7, R20, RZ ;  /* 0x0000001407077224 */ /* 0x000fc400078e02ff */
[----:B---3--:R-:W-:Y:S02]  /*27f0*/  IMAD.MOV R9, RZ, RZ, -R5 ;  /* 0x000000ffff097224 */ /* 0x008fe400078e0a05 */
[----:B------:R-:W-:Y:S01]  /*2800*/  IMAD.HI.U32 R22, R23, R7, R22 ;  /* 0x0000000717167227 */ /* 0x000fe200078e0016 */
[----:B-1----:R-:W-:-:S03]  /*2810*/  SHF.R.U32.HI R3, RZ, 0x2, R12 ;  /* 0x00000002ff037819 */ /* 0x002fc6000001160c */
[----:B------:R-:W-:Y:S01]  /*2820*/  IMAD R7, R9, R2, RZ ;  /* 0x0000000209077224 */ /* 0x000fe200078e02ff */
[----:B------:R-:W-:Y:S02]  /*2830*/  SGXT.U32 R3, R3, 0x3 ;  /* 0x000000030303781a */ /* 0x000fe40000000000 */
[----:B------:R-:W-:Y:S01]  /*2840*/  IABS R9, R14 ;  /* 0x0000000e00097213 */ /* 0x000fe20000000000 */
[----:B------:R-:W-:-:S04]  /*2850*/  IMAD.HI.U32 R4, R5, R7, R4 ;  /* 0x0000000705047227 */ /* 0x000fc800078e0004 */
[----:B------:R-:W-:Y:S02]  /*2860*/  IMAD.MOV.U32 R7, RZ, RZ, R0 ;  /* 0x000000ffff077224 */ /* 0x000fe400078e0000 */
[----:B------:R-:W-:-:S04]  /*2870*/  IMAD.HI.U32 R0, R22, R13, RZ ;  /* 0x0000000d16007227 */ /* 0x000fc800078e00ff */
[----:B------:R-:W-:-:S04]  /*2880*/  IMAD.HI.U32 R5, R4, R11, RZ ;  /* 0x0000000b04057227 */ /* 0x000fc800078e00ff */
[----:B------:R-:W-:Y:S02]  /*2890*/  IMAD.MOV R0, RZ, RZ, -R0 ;  /* 0x000000ffff007224 */ /* 0x000fe400078e0a00 */
[----:B------:R-:W-:-:S04]  /*28a0*/  IMAD.HI.U32 R4, R4, R7, RZ ;  /* 0x0000000704047227 */ /* 0x000fc800078e00ff */
[----:B------:R-:W-:Y:S02]  /*28b0*/  IMAD.MOV R5, RZ, RZ, -R5 ;  /* 0x000000ffff057224 */ /* 0x000fe400078e0a05 */
[----:B------:R-:W-:Y:S01]  /*28c0*/  IMAD R13, R20, R0, R13 ;  /* 0x00000000140d7224 */ /* 0x000fe200078e020d */
[----:B------:R-:W-:Y:S01]  /*28d0*/  LOP3.LUT R0, R12, 0x3, RZ, 0xc0, !PT ;  /* 0x000000030c007812 */ /* 0x000fe200078ec0ff */
[----:B------:R-:W-:Y:S02]  /*28e0*/  IMAD.MOV R4, RZ, RZ, -R4 ;  /* 0x000000ffff047224 */ /* 0x000fe400078e0a04 */
[----:B------:R-:W-:Y:S01]  /*28f0*/  IMAD R11, R2, R5, R11 ;  /* 0x00000005020b7224 */ /* 0x000fe200078e020b */
[----:B------:R-:W-:Y:S01]  /*2900*/  ISETP.GT.U32.AND P0, PT, R20, R13, PT ;  /* 0x0000000d1400720c */ /* 0x000fe20003f04070 */
[----:B------:R-:W-:Y:S02]  /*2910*/  IMAD R5, R2, R4, R7 ;  /* 0x0000000402057224 */ /* 0x000fe400078e0207 */
[----:B------:R-:W-:Y:S01]  /*2920*/  IMAD R0, R0, 0x220, RZ ;  /* 0x0000022000007824 */ /* 0x000fe200078e02ff */
[C---:B------:R-:W-:Y:S01]  /*2930*/  ISETP.GT.U32.AND P1, PT, R2.reuse, R11, PT ;  /* 0x0000000b0200720c */ /* 0x040fe20003f24070 */
[----:B------:R-:W-:Y:S01]  /*2940*/  VIADD R4, R21, 0xfa ;  /* 0x000000fa15047836 */ /* 0x000fe20000000000 */
[----:B------:R-:W-:Y:S01]  /*2950*/  ISETP.GT.U32.AND P2, PT, R2, R5, PT ;  /* 0x000000050200720c */ /* 0x000fe20003f44070 */
[----:B------:R-:W-:Y:S01]  /*2960*/  IMAD.HI.U32 R8, R22, R9, RZ ;  /* 0x0000000916087227 */ /* 0x000fe200078e00ff */
[----:B------:R-:W-:-:S02]  /*2970*/  LOP3.LUT R0, R0, R3, RZ, 0xfc, !PT ;  /* 0x0000000300007212 */ /* 0x000fc400078efcff */
[----:B------:R-:W-:Y:S01]  /*2980*/  IABS R7, R4 ;  /* 0x0000000400077213 */ /* 0x000fe20000000000 */
[----:B------:R-:W-:Y:S02]  /*2990*/  IMAD.MOV.U32 R3, RZ, RZ, R6 ;  /* 0x000000ffff037224 */ /* 0x000fe400078e0006 */
[----:B------:R-:W-:Y:S01]  /*29a0*/  @!P0 IMAD.IADD R13, R13, 0x1, -R20 ;  /* 0x000000010d0d8824 */ /* 0x000fe200078e0a14 */
[----:B------:R0:W-:Y:S01]  /*29b0*/  STL [R1+0x175c], R0 ;  /* 0x00175c0001007387 */ /* 0x0001e20000100800 */
[----:B------:R-:W-:-:S03]  /*29c0*/  IMAD.HI.U32 R6, R22, R3, RZ ;  /* 0x0000000316067227 */ /* 0x000fc600078e00ff */
[----:B------:R-:W-:Y:S01]  /*29d0*/  ISETP.GT.U32.AND P0, PT, R20, R13, PT ;  /* 0x0000000d1400720c */ /* 0x000fe20003f04070 */
[--C-:B------:R-:W-:Y:S01]  /*29e0*/  @!P1 IMAD.IADD R11, R11, 0x1, -R2.reuse ;  /* 0x000000010b0b9824 */ /* 0x100fe200078e0a02 */
[----:B------:R-:W-:Y:S01]  /*29f0*/  ISETP.GE.AND P1, PT, R14, RZ, PT ;  /* 0x000000ff0e00720c */ /* 0x000fe20003f26270 */
[----:B------:R-:W-:Y:S02]  /*2a00*/  @!P2 IMAD.IADD R5, R5, 0x1, -R2 ;  /* 0x000000010505a824 */ /* 0x000fe400078e0a02 */
[----:B------:R-:W-:Y:S01]  /*2a10*/  IMAD.MOV R6, RZ, RZ, -R6 ;  /* 0x000000ffff067224 */ /* 0x000fe200078e0a06 */
[----:B------:R-:W-:Y:S01]  /*2a20*/  ISETP.GT.U32.AND P2, PT, R2, R11, PT ;  /* 0x0000000b0200720c */ /* 0x000fe20003f44070 */
[----:B------:R-:W-:Y:S01]  /*2a30*/  IMAD.HI.U32 R12, R22, R7, RZ ;  /* 0x00000007160c7227 */ /* 0x000fe200078e00ff */
[----:B------:R-:W-:-:S03]  /*2a40*/  ISETP.GT.U32.AND P3, PT, R2, R5, PT ;  /* 0x000000050200720c */ /* 0x000fc60003f64070 */
[----:B------:R-:W-:Y:S02]  /*2a50*/  IMAD.MOV R8, RZ, RZ, -R8 ;  /* 0x000000ffff087224 */ /* 0x000fe400078e0a08 */
[C---:B------:R-:W-:Y:S02]  /*2a60*/  IMAD R3, R20.reuse, R6, R3 ;  /* 0x0000000614037224 */ /* 0x040fe400078e0203 */
[----:B------:R-:W-:Y:S02]  /*2a70*/  IMAD.MOV R12, RZ, RZ, -R12 ;  /* 0x000000ffff0c7224 */ /* 0x000fe400078e0a0c */
[----:B------:R-:W-:Y:S02]  /*2a80*/  @!P0 IMAD.IADD R13, R13, 0x1, -R20 ;  /* 0x000000010d0d8824 */ /* 0x000fe400078e0a14 */
[C---:B------:R-:W-:Y:S02]  /*2a90*/  IMAD R9, R20.reuse, R8, R9 ;  /* 0x0000000814097224 */ /* 0x040fe400078e0209 */
[----:B------:R-:W-:Y:S01]  /*2aa0*/  @!P2 IMAD.IADD R11, R11, 0x1, -R2 ;  /* 0x000000010b0ba824 */ /* 0x000fe200078e0a02 */
[C---:B------:R-:W-:Y:S01]  /*2ab0*/  ISETP.GT.U32.AND P2, PT, R20.reuse, R3, PT ;  /* 0x000000031400720c */ /* 0x040fe20003f44070 */
[C---:B------:R-:W-:Y:S01]  /*2ac0*/  IMAD R7, R20.reuse, R12, R7 ;  /* 0x0000000c14077224 */ /* 0x040fe200078e0207 */
[----:B------:R-:W-:Y:S01]  /*2ad0*/  ISETP.GT.U32.AND P0, PT, R20, R9, PT ;  /* 0x000000091400720c */ /* 0x000fe20003f04070 */
[----:B0-----:R-:W-:-:S02]  /*2ae0*/  IMAD.MOV.U32 R0, RZ, RZ, R13 ;  /* 0x000000ffff007224 */ /* 0x001fc400078e000d */
[----:B------:R-:W-:Y:S02]  /*2af0*/  VIADD R6, R21, 0xf6 ;  /* 0x000000f615067836 */ /* 0x000fe40000000000 */
[----:B------:R-:W-:Y:S01]  /*2b00*/  @!P3 IMAD.IADD R5, R5, 0x1, -R2 ;  /* 0x000000010505b824 */ /* 0x000fe200078e0a02 */
[----:B------:R-:W-:Y:S01]  /*2b10*/  ISETP.GE.AND P3, PT, R15, RZ, PT ;  /* 0x000000ff0f00720c */ /* 0x000fe20003f66270 */
[----:B------:R-:W-:Y:S01]  /*2b20*/  @!P4 IMAD.MOV R0, RZ, RZ, -R0 ;  /* 0x000000ffff00c224 */ /* 0x000fe200078e0a00 */
[----:B------:R-:W-:Y:S01]  /*2b30*/  ISETP.GT.U32.AND P4, PT, R20, R7, PT ;  /* 0x000000071400720c */ /* 0x000fe20003f84070 */
[----:B------:R-:W-:Y:S01]  /*2b40*/  IMAD.HI.U32 R2, R22, R17, RZ ;  /* 0x0000001116027227 */ /* 0x000fe200078e00ff */
[----:B------:R-:W-:Y:S02]  /*2b50*/  IABS R15, R6 ;  /* 0x00000006000f7213 */ /* 0x000fe40000000000 */
[----:B------:R0:W-:Y:S01]  /*2b60*/  STL [R1+0x6c], R0 ;  /* 0x00006c0001007387 */ /* 0x0001e20000100800 */
[----:B------:R-:W-:-:S02]  /*2b70*/  IMAD.MOV R8, RZ, RZ, -R2 ;  /* 0x000000ffff087224 */ /* 0x000fc400078e0a02 */
[----:B------:R-:W-:-:S04]  /*2b80*/  IMAD.HI.U32 R2, R22, R15, RZ ;  /* 0x0000000f16027227 */ /* 0x000fc800078e00ff */
[----:B------:R-:W-:Y:S02]  /*2b90*/  IMAD.MOV.U32 R13, RZ, RZ, R5 ;  /* 0x000000ffff0d7224 */ /* 0x000fe400078e0005 */
[----:B------:R-:W-:Y:S01]  /*2ba0*/  @!P2 IMAD.IADD R3, R3, 0x1, -R20 ;  /* 0x000000010303a824 */ /* 0x000fe200078e0a14 */
[----:B------:R-:W-:Y:S01]  /*2bb0*/  ISETP.NE.AND P2, PT, R28, RZ, PT ;  /* 0x000000ff1c00720c */ /* 0x000fe20003f45270 */
[----:B------:R-:W-:Y:S01]  /*2bc0*/  @!P3 IMAD.MOV R11, RZ, RZ, -R11 ;  /* 0x000000ffff0bb224 */ /* 0x000fe200078e0a0b */
[----:B------:R-:W-:Y:S01]  /*2bd0*/  LOP3.LUT R28, RZ, R28, RZ, 0x33, !PT ;  /* 0x0000001cff1c7212 */ /* 0x000fe200078e33ff */
[----:B------:R-:W-:Y:S01]  /*2be0*/  IMAD.MOV R2, RZ, RZ, -R2 ;  /* 0x000000ffff027224 */ /* 0x000fe200078e0a02 */
[----:B------:R-:W-:Y:S01]  /*2bf0*/  ISETP.GE.AND P3, PT, R4, RZ, PT ;  /* 0x000000ff0400720c */ /* 0x000fe20003f66270 */
[----:B------:R-:W-:Y:S02]  /*2c00*/  @!P6 IMAD.MOV R13, RZ, RZ, -R13 ;  /* 0x000000ffff0de224 */ /* 0x000fe400078e0a0d */
[----:B------:R-:W-:-:S02]  /*2c10*/  IMAD R8, R20, R8, R17 ;  /* 0x0000000814087224 */ /* 0x000fc400078e0211 */
[--C-:B------:R-:W-:Y:S01]  /*2c20*/  @!P0 IMAD.IADD R9, R9, 0x1, -R20.reuse ;  /* 0x0000000109098824 */ /* 0x100fe200078e0a14 */
[----:B------:R-:W-:Y:S01]  /*2c30*/  ISETP.GT.U32.AND P0, PT, R20, R3, PT ;  /* 0x000000031400720c */ /* 0x000fe20003f04070 */
[----:B------:R-:W-:Y:S01]  /*2c40*/  @!P4 IMAD.IADD R7, R7, 0x1, -R20 ;  /* 0x000000010707c824 */ /* 0x000fe200078e0a14 */
[----:B0-----:R-:W-:Y:S01]  /*2c50*/  SEL R0, R28, R13, !P2 ;  /* 0x0000000d1c007207 */ /* 0x001fe20005000000 */
[----:B------:R-:W-:Y:S01]  /*2c60*/  IMAD R5, R20, R2, R15 ;  /* 0x0000000214057224 */ /* 0x000fe200078e020f */
[----:B------:R-:W-:Y:S01]  /*2c70*/  SEL R2, R28, R11, !P2 ;  /* 0x0000000b1c027207 */ /* 0x000fe20005000000 */
[C---:B------:R-:W-:Y:S01]  /*2c80*/  VIADD R12, R21.reuse, 0xf4 ;  /* 0x000000f4150c7836 */ /* 0x040fe20000000000 */
[C---:B------:R-:W-:Y:S01]  /*2c90*/  ISETP.GT.U32.AND P2, PT, R20.reuse, R8, PT ;  /* 0x000000081400720c */ /* 0x040fe20003f44070 */
[----:B------:R-:W-:Y:S01]  /*2ca0*/  VIADD R4, R21, 0xf2 ;  /* 0x000000f215047836 */ /* 0x000fe20000000000 */
[C---:B------:R-:W-:Y:S01]  /*2cb0*/  ISETP.GT.U32.AND P4, PT, R20.reuse, R7, PT ;  /* 0x000000071400720c */ /* 0x040fe20003f84070 */
[----:B------:R0:W-:Y:S01]  /*2cc0*/  STL [R1+0x1808], R0 ;  /* 0x0018080001007387 */ /* 0x0001e20000100800 */
[----:B------:R-:W-:-:S02]  /*2cd0*/  ISETP.GT.U32.AND P6, PT, R20, R9, PT ;  /* 0x000000091400720c */ /* 0x000fc40003fc4070 */
[----:B------:R-:W-:Y:S01]  /*2ce0*/  IABS R15, R12 ;  /* 0x0000000c000f7213 */ /* 0x000fe20000000000 */
[--C-:B------:R-:W-:Y:S01]  /*2cf0*/  @!P0 IMAD.IADD R3, R3, 0x1, -R20.reuse ;  /* 0x0000000103038824 */ /* 0x100fe200078e0a14 */
[----:B------:R-:W-:Y:S01]  /*2d00*/  ISETP.GE.AND P0, PT, R10, RZ, PT ;  /* 0x000000ff0a00720c */ /* 0x000fe20003f06270 */
[----:B------:R1:W-:Y:S01]  /*2d10*/  STL [R1+0x1e4], R2 ;  /* 0x0001e40201007387 */ /* 0x0003e20000100800 */
[----:B------:R-:W-:Y:S01]  /*2d20*/  IABS R13, R4 ;  /* 0x00000004000d7213 */ /* 0x000fe20000000000 */
[----:B------:R-:W-:Y:S02]  /*2d30*/  IMAD.MOV.U32 R14, RZ, RZ, R3 ;  /* 0x000000ffff0e7224 */ /* 0x000fe400078e0003 */
[--C-:B------:R-:W-:Y:S01]  /*2d40*/  @!P2 IMAD.IADD R8, R8, 0x1, -R20.reuse ;  /* 0x000000010808a824 */ /* 0x100fe200078e0a14 */
[----:B------:R-:W-:Y:S01]  /*2d50*/  ISETP.GE.AND P2, PT, R12, RZ, PT ;  /* 0x000000ff0c00720c */ /* 0x000fe20003f46270 */
[----:B------:R-:W-:Y:S01]  /*2d60*/  @!P4 IMAD.IADD R7, R7, 0x1, -R20 ;  /* 0x000000010707c824 */ /* 0x000fe200078e0a14 */
[----:B------:R-:W-:Y:S01]  /*2d70*/  ISETP.GE.AND P4, PT, R6, RZ, PT ;  /* 0x000000ff0600720c */ /* 0x000fe20003f86270 */
[----:B------:R-:W-:-:S02]  /*2d80*/  VIADD R6, R21, 0xf0 ;  /* 0x000000f015067836 */ /* 0x000fc40000000000 */
[----:B------:R-:W-:Y:S01]  /*2d90*/  @!P5 IMAD.MOV R14, RZ, RZ, -R14 ;  /* 0x000000ffff0ed224 */ /* 0x000fe200078e0a0e */
[----:B------:R-:W-:Y:S01]  /*2da0*/  ISETP.GT.U32.AND P5, PT, R20, R8, PT ;  /* 0x000000081400720c */ /* 0x000fe20003fa4070 */
[----:B------:R-:W-:Y:S01]  /*2db0*/  @!P6 IMAD.IADD R9, R9, 0x1, -R20 ;  /* 0x000000010909e824 */ /* 0x000fe200078e0a14 */
[----:B------:R-:W-:Y:S01]  /*2dc0*/  IABS R11, R6 ;  /* 0x00000006000b7213 */ /* 0x000fe20000000000 */
[----:B------:R-:W-:Y:S01]  /*2dd0*/  IMAD.HI.U32 R10, R22, R15, RZ ;  /* 0x0000000f160a7227 */ /* 0x000fe200078e00ff */
[----:B------:R-:W-:Y:S01]  /*2de0*/  ISETP.GT.U32.AND P6, PT, R20, R5, PT ;  /* 0x000000051400720c */ /* 0x000fe20003fc4070 */
[----:B------:R-:W-:Y:S02]  /*2df0*/  STL [R1+0x8], R14 ;  /* 0x0000080e01007387 */ /* 0x000fe40000100800 */
[----:B------:R-:W-:Y:S02]  /*2e00*/  @!P1 IMAD.MOV R9, RZ, RZ, -R9 ;  /* 0x000000ffff099224 */ /* 0x000fe400078e0a09 */
[----:B0-----:R-:W-:-:S02]  /*2e10*/  IMAD.MOV.U32 R0, RZ, RZ, R7 ;  /* 0x000000ffff007224 */ /* 0x001fc400078e0007 */
[----:B------:R-:W-:Y:S01]  /*2e20*/  IMAD.HI.U32 R7, R22, R11, RZ ;  /* 0x0000000b16077227 */ /* 0x000fe200078e00ff */
[----:B------:R0:W-:Y:S03]  /*2e30*/  STL [R1+0x1b4], R9 ;  /* 0x0001b40901007387 */ /* 0x0001e60000100800 */
[----:B------:R-:W-:Y:S02]  /*2e40*/  IMAD.MOV R10, RZ, RZ, -R10 ;  /* 0x000000ffff0a7224 */ /* 0x000fe400078e0a0a */
[----:B------:R-:W-:Y:S02]  /*2e50*/  @!P5 IMAD.IADD R8, R8, 0x1, -R20 ;  /* 0x000000010808d824 */ /* 0x000fe400078e0a14 */
[----:B-1----:R-:W-:-:S04]  /*2e60*/  IMAD.HI.U32 R2, R22, R13, RZ ;  /* 0x0000000d16027227 */ /* 0x002fc800078e00ff */
[----:B0-----:R-:W-:Y:S02]  /*2e70*/  IMAD.MOV R9, RZ, RZ, -R7 ;  /* 0x000000ffff097224 */ /* 0x001fe400078e0a07 */
[C---:B------:R-:W-:Y:S02]  /*2e80*/  IMAD R3, R20.reuse, R10, R15 ;  /* 0x0000000a14037224 */ /* 0x040fe400078e020f */
[C---:B------:R-:W-:Y:S02]  /*2e90*/  IMAD R11, R20.reuse, R9, R11 ;  /* 0x00000009140b7224 */ /* 0x040fe400078e020b */
[----:B------:R-:W-:Y:S01]  /*2ea0*/  IMAD.MOV.U32 R10, RZ, RZ, R8 ;  /* 0x000000ffff0a7224 */ /* 0x000fe200078e0008 */
[----:B------:R-:W-:Y:S01]  /*2eb0*/  ISETP.GT.U32.AND P1, PT, R20, R3, PT ;  /* 0x000000031400720c */ /* 0x000fe20003f24070 */
[----:B------:R-:W-:Y:S02]  /*2ec0*/  IMAD.MOV R2, RZ, RZ, -R2 ;  /* 0x000000ffff027224 */ /* 0x000fe400078e0a02 */
[----:B------:R-:W-:-:S02]  /*2ed0*/  @!P6 IMAD.IADD R5, R5, 0x1, -R20 ;  /* 0x000000010505e824 */ /* 0x000fc400078e0a14 */
[----:B------:R-:W-:Y:S01]  /*2ee0*/  @!P0 IMAD.MOV R10, RZ, RZ, -R10 ;  /* 0x000000ffff0a8224 */ /* 0x000fe200078e0a0a */
[C---:B------:R-:W-:Y:S01]  /*2ef0*/  ISETP.GT.U32.AND P0, PT, R20.reuse, R11, PT ;  /* 0x0000000b1400720c */ /* 0x040fe20003f04070 */
[C---:B------:R-:W-:Y:S01]  /*2f00*/  IMAD R2, R20.reuse, R2, R13 ;  /* 0x0000000214027224 */ /* 0x040fe200078e020d */
[C---:B------:R-:W-:Y:S01]  /*2f10*/  ISETP.GT.U32.AND P6, PT, R20.reuse, R5, PT ;  /* 0x000000051400720c */ /* 0x040fe20003fc4070 */
[----:B------:R-:W-:Y:S02]  /*2f20*/  VIADD R7, R21, 0xec ;  /* 0x000000ec15077836 */ /* 0x000fe40000000000 */
[----:B------:R-:W-:Y:S01]  /*2f30*/  @!P3 IMAD.MOV R0, RZ, RZ, -R0 ;  /* 0x000000ffff00b224 */ /* 0x000fe200078e0a00 */
[----:B------:R-:W-:Y:S01]  /*2f40*/  ISETP.GT.U32.AND P5, PT, R20, R2, PT ;  /* 0x000000021400720c */ /* 0x000fe20003fa4070 */
[--C-:B------:R-:W-:Y:S01]  /*2f50*/  @!P1 IMAD.IADD R3, R3, 0x1, -R20.reuse ;  /* 0x0000000103039824 */ /* 0x100fe200078e0a14 */
[----:B------:R-:W-:Y:S01]  /*2f60*/  IABS R17, R7 ;  /* 0x0000000700117213 */ /* 0x000fe20000000000 */
[C---:B------:R-:W-:Y:S01]  /*2f70*/  VIADD R15, R21.reuse, 0xe8 ;  /* 0x000000e8150f7836 */ /* 0x040fe20000000000 */
[----:B------:R0:W-:Y:S01]  /*2f80*/  STL [R1+0x1b8], R0 ;  /* 0x0001b80001007387 */ /* 0x0001e20000100800 */
[----:B------:R-:W-:Y:S01]  /*2f90*/  ISETP.GE.AND P3, PT, R4, RZ, PT ;  /* 0x000000ff0400720c */ /* 0x000fe20003f66270 */
[----:B------:R-:W-:Y:S01]  /*2fa0*/  VIADD R4, R21, 0xee ;  /* 0x000000ee15047836 */ /* 0x000fe20000000000 */
[C---:B------:R-:W-:Y:S01]  /*2fb0*/  ISETP.GT.U32.AND P1, PT, R20.reuse, R3, PT ;  /* 0x000000031400720c */ /* 0x040fe20003f24070 */
[--C-:B------:R-:W-:Y:S01]  /*2fc0*/  @!P0 IMAD.IADD R11, R11, 0x1, -R20.reuse ;  /* 0x000000010b0b8824 */ /* 0x100fe200078e0a14 */
[----:B------:R-:W-:Y:S01]  /*2fd0*/  STL [R1+0x1c4], R10 ;  /* 0x0001c40a01007387 */ /* 0x000fe20000100800 */
[--C-:B------:R-:W-:Y:S01]  /*2fe0*/  @!P6 IMAD.IADD R5, R5, 0x1, -R20.reuse ;  /* 0x000000010505e824 */ /* 0x100fe200078e0a14 */
[----:B------:R-:W-:Y:S01]  /*2ff0*/  IABS R18, R4 ;  /* 0x0000000400127213 */ /* 0x000fe20000000000 */
[----:B------:R-:W-:Y:S01]  /*3000*/  VIADD R12, R21, 0xdc ;  /* 0x000000dc150c7836 */ /* 0x000fe20000000000 */
[----:B------:R-:W-:Y:S01]  /*3010*/  ISETP.GT.U32.AND P0, PT, R20, R11, PT ;  /* 0x0000000b1400720c */ /* 0x000fe20003f04070 */
[----:B------:R-:W-:Y:S01]  /*3020*/  @!P5 IMAD.IADD R2, R2, 0x1, -R20 ;  /* 0x000000010202d824 */ /* 0x000fe200078e0a14 */
[----:B------:R-:W-:Y:S01]  /*3030*/  ISETP.GE.AND P6, PT, R6, RZ, PT ;  /* 0x000000ff0600720c */ /* 0x000fe20003fc6270 */
[----:B0-----:R-:W-:-:S02]  /*3040*/  IMAD.MOV.U32 R0, RZ, RZ, R5 ;  /* 0x000000ffff007224 */ /* 0x001fc400078e0005 */
[----:B------:R-:W-:Y:S01]  /*3050*/  IMAD.HI.U32 R5, R22, R17, RZ ;  /* 0x0000001116057227 */ /* 0x000fe200078e00ff */
[----:B------:R-:W-:-:S03]  /*3060*/  ISETP.GT.U32.AND P5, PT, R20, R2, PT ;  /* 0x000000021400720c */ /* 0x000fc60003fa4070 */
[----:B------:R-:W-:Y:S02]  /*3070*/  IMAD.MOV R5, RZ, RZ, -R5 ;  /* 0x000000ffff057224 */ /* 0x000fe400078e0a05 */
[----:B------:R-:W-:-:S04]  /*3080*/  IMAD.HI.U32 R8, R22, R18, RZ ;  /* 0x0000001216087227 */ /* 0x000fc800078e00ff */
[C---:B------:R-:W-:Y:S02]  /*3090*/  IMAD R17, R20.reuse, R5, R17 ;  /* 0x0000000514117224 */ /* 0x040fe400078e0211 */
[--C-:B------:R-:W-:Y:S02]  /*30a0*/  @!P0 IMAD.IADD R11, R11, 0x1, -R20.reuse ;  /* 0x000000010b0b8824 */ /* 0x100fe400078e0a14 */
[----:B------:R-:W-:Y:S01]  /*30b0*/  VIADD R6, R21, 0xea ;  /* 0x000000ea15067836 */ /* 0x000fe20000000000 */
[----:B------:R-:W-:Y:S01]  /*30c0*/  ISETP.GT.U32.AND P0, PT, R20, R17, PT ;  /* 0x000000111400720c */ /* 0x000fe20003f04070 */
[----:B------:R-:W-:Y:S01]  /*30d0*/  @!P1 IMAD.IADD R3, R3, 0x1, -R20 ;  /* 0x0000000103039824 */ /* 0x000fe200078e0a14 */
[----:B------:R-:W-:Y:S01]  /*30e0*/  ISETP.GE.AND P1, PT, R7, RZ, PT ;  /* 0x000000ff0700720c */ /* 0x000fe20003f26270 */
[----:B------:R-:W-:Y:S01]  /*30f0*/  @!P4 IMAD.MOV R0, RZ, RZ, -R0 ;  /* 0x000000ffff00c224 */ /* 0x000fe200078e0a00 */
[----:B------:R-:W-:Y:S01]  /*3100*/  IABS R16, R6 ;  /* 0x0000000600107213 */ /* 0x000fe20000000000 */
[----:B------:R-:W-:Y:S01]  /*3110*/  IMAD.MOV R7, RZ, RZ, -R8 ;  /* 0x000000ffff077224 */ /* 0x000fe200078e0a08 */
[----:B------:R-:W-:Y:S01]  /*3120*/  ISETP.GE.AND P4, PT, R4, RZ, PT ;  /* 0x000000ff0400720c */ /* 0x000fe20003f86270 */
[----:B------:R-:W-:Y:S01]  /*3130*/  @!P5 IMAD.IADD R2, R2, 0x1, -R20 ;  /* 0x000000010202d824 */ /* 0x000fe200078e0a14 */
[----:B------:R0:W-:Y:S01]  /*3140*/  STL [R1+0x1cc], R0 ;  /* 0x0001cc0001007387 */ /* 0x0001e20000100800 */
[----:B------:R-:W-:Y:S01]  /*3150*/  IMAD R18, R20, R7, R18 ;  /* 0x0000000714127224 */ /* 0x000fe200078e0212 */
[----:B------:R-:W-:Y:S01]  /*3160*/  ISETP.GE.AND P5, PT, R6, RZ, PT ;  /* 0x000000ff0600720c */ /* 0x000fe20003fa6270 */
[----:B------:R-:W-:-:S02]  /*3170*/  IMAD.MOV.U32 R9, RZ, RZ, R3 ;  /* 0x000000ffff097224 */ /* 0x000fc400078e0003 */
[----:B------:R-:W-:-:S04]  /*3180*/  IMAD.HI.U32 R4, R22, R16, RZ ;  /* 0x0000001016047227 */ /* 0x000fc800078e00ff */
[----:B------:R-:W-:Y:S01]  /*3190*/  @!P2 IMAD.MOV R9, RZ, RZ, -R9 ;  /* 0x000000ffff09a224 */ /* 0x000fe200078e0a09 */
[C---:B------:R-:W-:Y:S01]  /*31a0*/  ISETP.GT.U32.AND P2, PT, R20.reuse, R18, PT ;  /* 0x000000121400720c */ /* 0x040fe20003f44070 */
[----:B0-----:R-:W-:Y:S02]  /*31b0*/  IMAD.MOV.U32 R0, RZ, RZ, R2 ;  /* 0x000000ffff007224 */ /* 0x001fe400078e0002 */
[----:B------:R-:W-:Y:S01]  /*31c0*/  @!P0 IMAD.IADD R17, R17, 0x1, -R20 ;  /* 0x0000000111118824 */ /* 0x000fe200078e0a14 */
[----:B------:R-:W-:Y:S01]  /*31d0*/  STL [R1+0x1d0], R9 ;  /* 0x0001d00901007387 */ /* 0x000fe20000100800 */
[----:B------:R-:W-:Y:S01]  /*31e0*/  @!P3 IMAD.MOV R0, RZ, RZ, -R0 ;  /* 0x000000ffff00b224 */ /* 0x000fe200078e0a00 */
[----:B------:R-:W-:Y:S01]  /*31f0*/  ISETP.GE.AND P3, PT, R15, RZ, PT ;  /* 0x000000ff0f00720c */ /* 0x000fe20003f66270 */
[----:B------:R-:W-:Y:S01]  /*3200*/  IMAD.MOV R4, RZ, RZ, -R4 ;  /* 0x000000ffff047224 */ /* 0x000fe200078e0a04 */
[----:B------:R-:W-:Y:S01]  /*3210*/  IABS R15, R15 ;  /* 0x0000000f000f7213 */ /* 0x000fe20000000000 */
[----:B------:R-:W-:Y:S01]  /*3220*/  VIADD R6, R21, 0xe6 ;  /* 0x000000e615067836 */ /* 0x000fe20000000000 */
[----:B------:R0:W-:Y:S01]  /*3230*/  STL [R1+0x1d4], R0 ;  /* 0x0001d40001007387 */ /* 0x0001e20000100800 */
[C---:B------:R-:W-:Y:S01]  /*3240*/  ISETP.GT.U32.AND P0, PT, R20.reuse, R17, PT ;  /* 0x000000111400720c */ /* 0x040fe20003f04070 */
[----:B------:R-:W-:-:S02]  /*3250*/  IMAD R16, R20, R4, R16 ;  /* 0x0000000414107224 */ /* 0x000fc400078e0210 */
[----:B------:R-:W-:Y:S01]  /*3260*/  IMAD.HI.U32 R7, R22, R15, RZ ;  /* 0x0000000f16077227 */ /* 0x000fe200078e00ff */
[----:B------:R-:W-:-:S03]  /*3270*/  IABS R14, R6 ;  /* 0x00000006000e7213 */ /* 0x000fc60000000000 */
[----:B------:R-:W-:Y:S02]  /*3280*/  IMAD.MOV R7, RZ, RZ, -R7 ;  /* 0x000000ffff077224 */ /* 0x000fe400078e0a07 */
[----:B0-----:R-:W-:Y:S02]  /*3290*/  IMAD.MOV.U32 R0, RZ, RZ, R11 ;  /* 0x000000ffff007224 */ /* 0x001fe400078e000b */
[----:B------:R-:W-:Y:S02]  /*32a0*/  VIADD R8, R21, 0xe4 ;  /* 0x000000e415087836 */ /* 0x000fe40000000000 */
[----:B------:R-:W-:Y:S01]  /*32b0*/  @!P6 IMAD.MOV R0, RZ, RZ, -R0 ;  /* 0x000000ffff00e224 */ /* 0x000fe200078e0a00 */
[----:B------:R-:W-:Y:S01]  /*32c0*/  ISETP.GT.U32.AND P6, PT, R20, R16, PT ;  /* 0x000000101400720c */ /* 0x000fe20003fc4070 */
[----:B------:R-:W-:Y:S01]  /*32d0*/  @!P2 IMAD.IADD R18, R18, 0x1, -R20 ;  /* 0x000000011212a824 */ /* 0x000fe200078e0a14 */
[----:B------:R-:W-:Y:S01]  /*32e0*/  IABS R10, R8 ;  /* 0x00000008000a7213 */ /* 0x000fe20000000000 */
[----:B------:R-:W-:Y:S01]  /*32f0*/  IMAD.HI.U32 R4, R22, R14, RZ ;  /* 0x0000000e16047227 */ /* 0x000fe200078e00ff */
[----:B------:R0:W-:Y:S02]  /*3300*/  STL [R1+0x1c8], R0 ;  /* 0x0001c80001007387 */ /* 0x0001e40000100800 */
[C---:B------:R-:W-:Y:S01]  /*3310*/  ISETP.GT.U32.AND P2, PT, R20.reuse, R18, PT ;  /* 0x000000121400720c */ /* 0x040fe20003f44070 */
[----:B------:R-:W-:-:S02]  /*3320*/  IMAD R15, R20, R7, R15 ;  /* 0x00000007140f7224 */ /* 0x000fc400078e020f */
[----:B------:R-:W-:Y:S02]  /*3330*/  IMAD.MOV R4, RZ, RZ, -R4 ;  /* 0x000000ffff047224 */ /* 0x000fe400078e0a04 */
[----:B------:R-:W-:Y:S01]  /*3340*/  @!P0 IMAD.IADD R17, R17, 0x1, -R20 ;  /* 0x0000000111118824 */ /* 0x000fe200078e0a14 */
[C---:B------:R-:W-:Y:S01]  /*3350*/  ISETP.GT.U32.AND P0, PT, R20.reuse, R15, PT ;  /* 0x0000000f1400720c */ /* 0x040fe20003f04070 */
[----:B------:R-:W-:Y:S01]  /*3360*/  IMAD R14, R20, R4, R14 ;  /* 0x00000004140e7224 */ /* 0x000fe200078e020e */
[----:B------:R-:W-:Y:S01]  /*3370*/  IABS R4, R12 ;  /* 0x0000000c00047213 */ /* 0x000fe20000000000 */
[----:B------:R-:W-:-:S04]  /*3380*/  IMAD.HI.U32 R3, R22, R10, RZ ;  /* 0x0000000a16037227 */ /* 0x000fc800078e00ff */
[C---:B------:R-:W-:Y:S02]  /*3390*/  VIADD R5, R21.reuse, 0xe2 ;  /* 0x000000e215057836 */ /* 0x040fe40000000000 */
[--C-:B------:R-:W-:Y:S01]  /*33a0*/  @!P6 IMAD.IADD R16, R16, 0x1, -R20.reuse ;  /* 0x000000011010e824 */ /* 0x100fe200078e0a14 */
[----:B------:R-:W-:Y:S01]  /*33b0*/  ISETP.GT.U32.AND P6, PT, R20, R14, PT ;  /* 0x0000000e1400720c */ /* 0x000fe20003fc4070 */
[----:B------:R-:W-:Y:S01]  /*33c0*/  IMAD.MOV R3, RZ, RZ, -R3 ;  /* 0x000000ffff037224 */ /* 0x000fe200078e0a03 */
[----:B------:R-:W-:Y:S01]  /*33d0*/  IABS R9, R5 ;  /* 0x0000000500097213 */ /* 0x000fe20000000000 */
[----:B------:R-:W-:Y:S01]  /*33e0*/  @!P2 IMAD.IADD R18, R18, 0x1, -R20 ;  /* 0x000000011212a824 */ /* 0x000fe200078e0a14 */
[----:B------:R-:W-:Y:S01]  /*33f0*/  ISETP.GE.AND P2, PT, R6, RZ, PT ;  /* 0x000000ff0600720c */ /* 0x000fe20003f46270 */
[----:B------:R-:W-:Y:S02]  /*3400*/  IMAD R10, R20, R3, R10 ;  /* 0x00000003140a7224 */ /* 0x000fe400078e020a */
[----:B------:R-:W-:-:S02]  /*3410*/  VIADD R3, R21, 0xe0 ;  /* 0x000000e015037836 */ /* 0x000fc40000000000 */
[----:B------:R-:W-:Y:S01]  /*3420*/  @!P0 IMAD.IADD R15, R15, 0x1, -R20 ;  /* 0x000000010f0f8824 */ /* 0x000fe200078e0a14 */
[----:B------:R-:W-:Y:S01]  /*3430*/  ISETP.GT.U32.AND P0, PT, R20, R16, PT ;  /* 0x000000101400720c */ /* 0x000fe20003f04070 */
[----:B------:R-:W-:Y:S01]  /*3440*/  IMAD.HI.U32 R2, R22, R9, RZ ;  /* 0x0000000916027227 */ /* 0x000fe200078e00ff */
[----:B------:R-:W-:-:S03]  /*3450*/  IABS R7, R3 ;  /* 0x0000000300077213 */ /* 0x000fc60000000000 */
[----:B------:R-:W-:Y:S02]  /*3460*/  VIADD R11, R21, 0xde ;  /* 0x000000de150b7836 */ /* 0x000fe40000000000 */
[----:B0-----:R-:W-:Y:S02]  /*3470*/  IMAD.MOV.U32 R0, RZ, RZ, R18 ;  /* 0x000000ffff007224 */ /* 0x001fe400078e0012 */
[----:B------:R-:W-:Y:S01]  /*3480*/  IMAD.MOV R2, RZ, RZ, -R2 ;  /* 0x000000ffff027224 */ /* 0x000fe200078e0a02 */
[----:B------:R-:W-:Y:S01]  /*3490*/  IABS R6, R11 ;  /* 0x0000000b00067213 */ /* 0x000fe20000000000 */
[----:B------:R-:W-:Y:S02]  /*34a0*/  @!P6 IMAD.IADD R14, R14, 0x1, -R20 ;  /* 0x000000010e0ee824 */ /* 0x000fe400078e0a14 */
[----:B------:R-:W-:Y:S01]  /*34b0*/  @!P4 IMAD.MOV R0, RZ, RZ, -R0 ;  /* 0x000000ffff00c224 */ /* 0x000fe200078e0a00 */
[----:B------:R-:W-:Y:S01]  /*34c0*/  ISETP.GT.U32.AND P4, PT, R20, R15, PT ;  /* 0x0000000f1400720c */ /* 0x000fe20003f84070 */
[----:B------:R-:W-:Y:S01]  /*34d0*/  IMAD.HI.U32 R18, R22, R7, RZ ;  /* 0x0000000716127227 */ /* 0x000fe200078e00ff */
[----:B------:R-:W-:-:S02]  /*34e0*/  ISETP.GT.U32.AND P6, PT, R20, R14, PT ;  /* 0x0000000e1400720c */ /* 0x000fc40003fc4070 */
[----:B------:R0:W-:Y:S01]  /*34f0*/  STL [R1+0x1c0], R0 ;  /* 0x0001c00001007387 */ /* 0x0001e20000100800 */
[----:B------:R-:W-:Y:S02]  /*3500*/  IMAD R9, R20, R2, R9 ;  /* 0x0000000214097224 */ /* 0x000fe400078e0209 */
[----:B------:R-:W-:-:S04]  /*3510*/  IMAD.HI.U32 R19, R22, R6, RZ ;  /* 0x0000000616137227 */ /* 0x000fc800078e00ff */
[----:B------:R-:W-:Y:S02]  /*3520*/  IMAD.MOV R18, RZ, RZ, -R18 ;  /* 0x000000ffff127224 */ /* 0x000fe400078e0a12 */
[----:B------:R-:W-:Y:S01]  /*3530*/  @!P0 IMAD.IADD R16, R16, 0x1, -R20 ;  /* 0x0000000110108824 */ /* 0x000fe200078e0a14 */
[C---:B------:R-:W-:Y:S01]  /*3540*/  ISETP.GT.U32.AND P0, PT, R20.reuse, R9, PT ;  /* 0x000000091400720c */ /* 0x040fe20003f04070 */
[----:B0-----:R-:W-:Y:S02]  /*3550*/  IMAD.MOV.U32 R0, RZ, RZ, R17 ;  /* 0x000000ffff007224 */ /* 0x001fe400078e0011 */
[----:B------:R-:W-:Y:S02]  /*3560*/  IMAD.MOV R19, RZ, RZ, -R19 ;  /* 0x000000ffff137224 */ /* 0x000fe400078e0a13 */
[C---:B------:R-:W-:Y:S02]  /*3570*/  IMAD R7, R20.reuse, R18, R7 ;  /* 0x0000001214077224 */ /* 0x040fe400078e0207 */
[----:B------:R-:W-:Y:S01]  /*3580*/  @!P1 IMAD.MOV R0, RZ, RZ, -R0 ;  /* 0x000000ffff009224 */ /* 0x000fe200078e0a00 */
[C---:B------:R-:W-:Y:S01]  /*3590*/  ISETP.GT.U32.AND P1, PT, R20.reuse, R10, PT ;  /* 0x0000000a1400720c */ /* 0x040fe20003f24070 */
[----:B------:R-:W-:-:S02]  /*35a0*/  IMAD R6, R20, R19, R6 ;  /* 0x0000001314067224 */ /* 0x000fc400078e0206 */
[--C-:B------:R-:W-:Y:S01]  /*35b0*/  @!P4 IMAD.IADD R15, R15, 0x1, -R20.reuse ;  /* 0x000000010f0fc824 */ /* 0x100fe200078e0a14 */
[----:B------:R-:W-:Y:S01]  /*35c0*/  ISETP.GT.U32.AND P4, PT, R20, R7, PT ;  /* 0x000000071400720c */ /* 0x000fe20003f84070 */
[----:B------:R-:W-:Y:S01]  /*35d0*/  VIADD R13, R21, 0xda ;  /* 0x000000da150d7836 */ /* 0x000fe20000000000 */
[----:B------:R0:W-:Y:S01]  /*35e0*/  STL [R1+0x1bc], R0 ;  /* 0x0001bc0001007387 */ /* 0x0001e20000100800 */
[--C-:B------:R-:W-:Y:S01]  /*35f0*/  @!P6 IMAD.IADD R14, R14, 0x1, -R20.reuse ;  /* 0x000000010e0ee824 */ /* 0x100fe200078e0a14 */
[----:B------:R-:W-:Y:S01]  /*3600*/  ISETP.GT.U32.AND P6, PT, R20, R6, PT ;  /* 0x000000061400720c */ /* 0x000fe20003fc4070 */
[----:B------:R-:W-:Y:S01]  /*3610*/  @!P0 IMAD.IADD R9, R9, 0x1, -R20 ;  /* 0x0000000109098824 */ /* 0x000fe200078e0a14 */
[----:B------:R-:W-:Y:S01]  /*3620*/  IABS R2, R13 ;  /* 0x0000000d00027213 */ /* 0x000fe20000000000 */
[----:B------:R-:W-:Y:S01]  /*3630*/  IMAD.MOV.U32 R23, RZ, RZ, R16 ;  /* 0x000000ffff177224 */ /* 0x000fe200078e0010 */
[----:B------:R-:W-:Y:S01]  /*3640*/  ISETP.GE.AND P0, PT, R5, RZ, PT ;  /* 0x000000ff0500720c */ /* 0x000fe20003f06270 */
[----:B------:R-:W-:-:S04]  /*3650*/  IMAD.HI.U32 R17, R22, R4, RZ ;  /* 0x0000000416117227 */ /* 0x000fc800078e00ff */
[----:B0-----:R-:W-:Y:S02]  /*3660*/  IMAD.MOV.U32 R0, RZ, RZ, R15 ;  /* 0x000000ffff007224 */ /* 0x001fe400078e000f */
[----:B------:R-:W-:Y:S01]  /*3670*/  @!P5 IMAD.MOV R23, RZ, RZ, -R23 ;  /* 0x000000ffff17d224 */ /* 0x000fe200078e0a17 */
[----:B------:R-:W-:Y:S01]  /*3680*/  ISETP.GT.U32.AND P5, PT, R20, R9, PT ;  /* 0x000000091400720c */ /* 0x000fe20003fa4070 */
[----:B------:R-:W-:Y:S01]  /*3690*/  @!P1 IMAD.IADD R10, R10, 0x1, -R20 ;  /* 0x000000010a0a9824 */ /* 0x000fe200078e0a14 */
[----:B------:R-:W-:Y:S01]  /*36a0*/  ISETP.GE.AND P1, PT, R8, RZ, PT ;  /* 0x000000ff0800720c */ /* 0x000fe20003f26270 */
[----:B------:R-:W-:Y:S01]  /*36b0*/  @!P3 IMAD.MOV R0, RZ, RZ, -R0 ;  /* 0x000000ffff00b224 */ /* 0x000fe200078e0a00 */
[----:B------:R-:W-:Y:S01]  /*36c0*/  STL [R1+0x78], R23 ;  /* 0x0000781701007387 */ /* 0x000fe20000100800 */
[----:B------:R-:W-:-:S03]  /*36d0*/  IMAD.HI.U32 R18, R22, R2, RZ ;  /* 0x0000000216127227 */ /* 0x000fc600078e00ff */
[----:B------:R0:W-:Y:S01]  /*36e0*/  STL [R1+0x7c], R0 ;  /* 0x00007c0001007387 */ /* 0x0001e20000100800 */
[----:B------:R-:W-:Y:S01]  /*36f0*/  @!P4 IMAD.IADD R7, R7, 0x1, -R20 ;  /* 0x000000010707c824 */ /* 0x000fe200078e0a14 */
[----:B------:R-:W-:Y:S01]  /*3700*/  ISETP.GT.U32.AND P4, PT, R20, R10, PT ;  /* 0x0000000a1400720c */ /* 0x000fe20003f84070 */
[----:B------:R-:W-:Y:S02]  /*3710*/  IMAD.MOV R17, RZ, RZ, -R17 ;  /* 0x000000ffff117224 */ /* 0x000fe400078e0a11 */
[----:B------:R-:W-:Y:S02]  /*3720*/  IMAD.MOV R18, RZ, RZ, -R18 ;  /* 0x000000ffff127224 */ /* 0x000fe400078e0a12 */
[----:B------:R-:W-:Y:S01]  /*3730*/  @!P6 IMAD.IADD R6, R6, 0x1, -R20 ;  /* 0x000000010606e824 */ /* 0x000fe200078e0a14 */
[C---:B------:R-:W-:Y:S01]  /*3740*/  ISETP.GT.U32.AND P6, PT, R20.reuse, R7, PT ;  /* 0x000000071400720c */ /* 0x040fe20003fc4070 */
[C---:B------:R-:W-:Y:S02]  /*3750*/  IMAD R4, R20.reuse, R17, R4 ;  /* 0x0000001114047224 */ /* 0x040fe400078e0204 */
[----:B0-----:R-:W-:Y:S01]  /*3760*/  IMAD.MOV.U32 R0, RZ, RZ, R14 ;  /* 0x000000ffff007224 */ /* 0x001fe200078e000e */
[C---:B------:R-:W-:Y:S01]  /*3770*/  ISETP.GT.U32.AND P3, PT, R20.reuse, R6, PT ;  /* 0x000000061400720c */ /* 0x040fe20003f64070 */
[----:B------:R-:W-:-:S02]  /*3780*/  IMAD R2, R20, R18, R2 ;  /* 0x0000001214027224 */ /* 0x000fc400078e0202 */
[----:B------:R-:W-:Y:S01]  /*3790*/  @!P2 IMAD.MOV R0, RZ, RZ, -R0 ;  /* 0x000000ffff00a224 */ /* 0x000fe200078e0a00 */
[C---:B------:R-:W-:Y:S01]  /*37a0*/  ISETP.GT.U32.AND P2, PT, R20.reuse, R4, PT ;  /* 0x000000041400720c */ /* 0x040fe20003f44070 */
[C---:B------:R-:W-:Y:S02]  /*37b0*/  VIADD R8, R21.reuse, 0xd8 ;  /* 0x000000d815087836 */ /* 0x040fe40000000000 */
[----:B------:R-:W-:Y:S01]  /*37c0*/  VIADD R5, R21, 0xd6 ;  /* 0x000000d615057836 */ /* 0x000fe20000000000 */
[----:B------:R0:W-:Y:S01]  /*37d0*/  STL [R1+0x84], R0 ;  /* 0x0000840001007387 */ /* 0x0001e20000100800 */
[--C-:B------:R-:W-:Y:S01]  /*37e0*/  @!P5 IMAD.IADD R9, R9, 0x1, -R20.reuse ;  /* 0x000000010909d824 */ /* 0x100fe200078e0a14 */
[----:B------:R-:W-:Y:S01]  /*37f0*/  ISETP.GT.U32.AND P5, PT, R20, R2, PT ;  /* 0x000000021400720c */ /* 0x000fe20003fa4070 */
[--C-:B------:R-:W-:Y:S01]  /*3800*/  @!P4 IMAD.IADD R10, R10, 0x1, -R20.reuse ;  /* 0x000000010a0ac824 */ /* 0x100fe200078e0a14 */
[----:B------:R-:W-:Y:S01]  /*3810*/  IABS R14, R8 ;  /* 0x00000008000e7213 */ /* 0x000fe20000000000 */
[----:B------:R-:W-:Y:S01]  /*3820*/  @!P6 IMAD.IADD R7, R7, 0x1, -R20 ;  /* 0x000000010707e824 */ /* 0x000fe200078e0a14 */
[----:B------:R-:W-:Y:S01]  /*3830*/  IABS R15, R5 ;  /* 0x00000005000f7213 */ /* 0x000fe20000000000 */
[----:B------:R-:W-:Y:S01]  /*3840*/  IMAD.MOV.U32 R16, RZ, RZ, R10 ;  /* 0x000000ffff107224 */ /* 0x000fe200078e000a */
[----:B------:R-:W-:Y:S01]  /*3850*/  ISETP.GE.AND P4, PT, R3, RZ, PT ;  /* 0x000000ff0300720c */ /* 0x000fe20003f86270 */
[----:B------:R-:W-:Y:S01]  /*3860*/  @!P3 IMAD.IADD R6, R6, 0x1, -R20 ;  /* 0x000000010606b824 */ /* 0x000fe200078e0a14 */
[----:B------:R-:W-:Y:S01]  /*3870*/  ISETP.GE.AND P6, PT, R11, RZ, PT ;  /* 0x000000ff0b00720c */ /* 0x000fe20003fc6270 */
[----:B------:R-:W-:Y:S01]  /*3880*/  IMAD.MOV.U32 R3, RZ, RZ, R15 ;  /* 0x000000ffff037224 */ /* 0x000fe200078e000f */
[----:B------:R-:W-:Y:S01]  /*3890*/  ISETP.GE.AND P3, PT, R12, RZ, PT ;  /* 0x000000ff0c00720c */ /* 0x000fe20003f66270 */
[----:B------:R-:W-:-:S04]  /*38a0*/  IMAD.HI.U32 R11, R22, R14, RZ ;  /* 0x0000000e160b7227 */ /* 0x000fc800078e00ff */
[----:B0-----:R-:W-:Y:S02]  /*38b0*/  IMAD.MOV.U32 R0, RZ, RZ, R9 ;  /* 0x000000ffff007224 */ /* 0x001fe400078e0009 */
[----:B------:R-:W-:Y:S01]  /*38c0*/  @!P2 IMAD.IADD R4, R4, 0x1, -R20 ;  /* 0x000000010404a824 */ /* 0x000fe200078e0a14 */
[----:B------:R-:W-:Y:S01]  /*38d0*/  ISETP.GE.AND P2, PT, R13, RZ, PT ;  /* 0x000000ff0d00720c */ /* 0x000fe20003f46270 */
[----:B------:R-:W-:-:S04]  /*38e0*/  IMAD.HI.U32 R12, R22, R3, RZ ;  /* 0x00000003160c7227 */ /* 0x000fc800078e00ff */
[----:B------:R-:W-:Y:S02]  /*38f0*/  IMAD.MOV R11, RZ, RZ, -R11 ;  /* 0x000000ffff0b7224 */ /* 0x000fe400078e0a0b */
[----:B------:R-:W-:Y:S01]  /*3900*/  @!P1 IMAD.MOV R16, RZ, RZ, -R16 ;  /* 0x000000ffff109224 */ /* 0x000fe200078e0a10 */
[----:B------:R-:W-:Y:S01]  /*3910*/  ISETP.GT.U32.AND P1, PT, R20, R4, PT ;  /* 0x000000041400720c */ /* 0x000fe20003f24070 */
[----:B------:R-:W-:Y:S01]  /*3920*/  @!P5 IMAD.IADD R2, R2, 0x1, -R20 ;  /* 0x000000010202d824 */ /* 0x000fe200078e0a14 */
[----:B------:R-:W-:Y:S01]  /*3930*/  ISETP.GE.AND P5, PT, R8, RZ, PT ;  /* 0x000000ff0800720c */ /* 0x000fe20003fa6270 */
[----:B------:R-:W-:Y:S01]  /*3940*/  @!P0 IMAD.MOV R0, RZ, RZ, -R0 ;  /* 0x000000ffff008224 */ /* 0x000fe200078e0a00 */
[----:B------:R0:W-:Y:S01]  /*3950*/  STL [R1+0xbc], R16 ;  /* 0x0000bc1001007387 */ /* 0x0001e20000100800 */
[----:B------:R-:W-:Y:S01]  /*3960*/  IMAD.MOV R10, RZ, RZ, -R12 ;  /* 0x000000ffff0a7224 */ /* 0x000fe200078e0a0c */
[C---:B------:R-:W-:Y:S01]  /*3970*/  ISETP.GT.U32.AND P0, PT, R20.reuse, R2, PT ;  /* 0x000000021400720c */ /* 0x040fe20003f04070 */
[C---:B------:R-:W-:Y:S01]  /*3980*/  IMAD R8, R20.reuse, R11, R14 ;  /* 0x0000000b14087224 */ /* 0x040fe200078e020e */
[----:B------:R1:W-:Y:S01]  /*3990*/  STL [R1+0xc0], R0 ;  /* 0x0000c00001007387 */ /* 0x0003e20000100800 */
[----:B------:R-:W-:-:S02]  /*39a0*/  IMAD R3, R20, R10, R3 ;  /* 0x0000000a14037224 */ /* 0x000fc400078e0203 */
[----:B------:R-:W-:Y:S01]  /*39b0*/  @!P4 IMAD.MOV R7, RZ, RZ, -R7 ;  /* 0x000000ffff07c224 */ /* 0x000fe200078e0a07 */
[----:B------:R-:W-:Y:S01]  /*39c0*/  ISETP.GT.U32.AND P4, PT, R20, R8, PT ;  /* 0x000000081400720c */ /* 0x000fe20003f84070 */
[----:B------:R-:W-:Y:S01]  /*39d0*/  @!P1 IMAD.IADD R4, R4, 0x1, -R20 ;  /* 0x0000000104049824 */ /* 0x000fe200078e0a14 */
[----:B------:R-:W-:Y:S01]  /*39e0*/  ISETP.GE.AND P1, PT, R5, RZ, PT ;  /* 0x000000ff0500720c */ /* 0x000fe20003f26270 */
[C---:B------:R-:W-:Y:S01]  /*39f0*/  VIADD R10, R21.reuse, 0xd0 ;  /* 0x000000d0150a7836 */ /* 0x040fe20000000000 */
[----:B------:R2:W-:Y:S01]  /*3a00*/  STL [R1+0xc4], R7 ;  /* 0x0000c40701007387 */ /* 0x0005e20000100800 */
[C---:B0-----:R-:W-:Y:S02]  /*3a10*/  VIADD R16, R21.reuse, 0xc8 ;  /* 0x000000c815107836 */ /* 0x041fe40000000000 */
[----:B-1----:R-:W-:Y:S02]  /*3a20*/  IMAD.MOV.U32 R0, RZ, RZ, R6 ;  /* 0x000000ffff007224 */ /* 0x002fe400078e0006 */
[----:B------:R-:W-:-:S02]  /*3a30*/  VIADD R6, R21, 0xd4 ;  /* 0x000000d415067836 */ /* 0x000fc40000000000 */
[----:B------:R-:W-:Y:S01]  /*3a40*/  @!P6 IMAD.MOV R0, RZ, RZ, -R0 ;  /* 0x000000ffff00e224 */ /* 0x000fe200078e0a00 */
[----:B------:R-:W-:Y:S01]  /*3a50*/  ISETP.GT.U32.AND P6, PT, R20, R3, PT ;  /* 0x000000031400720c */ /* 0x000fe20003fc4070 */
[--C-:B------:R-:W-:Y:S01]  /*3a60*/  @!P4 IMAD.IADD R8, R8, 0x1, -R20.reuse ;  /* 0x000000010808c824 */ /* 0x100fe200078e0a14 */
[----:B------:R-:W-:Y:S01]  /*3a70*/  IABS R5, R6 ;  /* 0x0000000600057213 */ /* 0x000fe20000000000 */
[C---:B--2---:R-:W-:Y:S01]  /*3a80*/  VIADD R7, R21.reuse, 0xd2 ;  /* 0x000000d215077836 */ /* 0x044fe20000000000 */
[----:B------:R0:W-:Y:S01]  /*3a90*/  STL [R1+0xc8], R0 ;  /* 0x0000c80001007387 */ /* 0x0001e20000100800 */
[----:B------:R-:W-:Y:S01]  /*3aa0*/  @!P0 IMAD.IADD R2, R2, 0x1, -R20 ;  /* 0x0000000102028824 */ /* 0x000fe200078e0a14 */
[----:B------:R-:W-:Y:S01]  /*3ab0*/  ISETP.GE.AND P0, PT, R6, RZ, PT ;  /* 0x000000ff0600720c */ /* 0x000fe20003f06270 */
[----:B------:R-:W-:Y:S01]  /*3ac0*/  VIADD R13, R21, 0xc6 ;  /* 0x000000c6150d7836 */ /* 0x000fe20000000000 */
[----:B------:R-:W-:Y:S02]  /*3ad0*/  IABS R9, R7 ;  /* 0x0000000700097213 */ /* 0x000fe40000000000 */
[----:B------:R-:W-:Y:S01]  /*3ae0*/  ISETP.GE.AND P4, PT, R7, RZ, PT ;  /* 0x000000ff0700720c */ /* 0x000fe20003f86270 */
[----:B------:R-:W-:Y:S01]  /*3af0*/  IMAD.HI.U32 R7, R22, R5, RZ ;  /* 0x0000000516077227 */ /* 0x000fe200078e00ff */
[----:B------:R-:W-:-:S03]  /*3b00*/  IABS R12, R13 ;  /* 0x0000000d000c7213 */ /* 0x000fc60000000000 */
[----:B0-----:R-:W-:Y:S02]  /*3b10*/  IMAD.MOV.U32 R0, RZ, RZ, R4 ;  /* 0x000000ffff007224 */ /* 0x001fe400078e0004 */
[----:B------:R-:W-:Y:S01]  /*3b20*/  @!P6 IMAD.IADD R3, R3, 0x1, -R20 ;  /* 0x000000010303e824 */ /* 0x000fe200078e0a14 */
[C---:B------:R-:W-:Y:S01]  /*3b30*/  ISETP.GT.U32.AND P6, PT, R20.reuse, R8, PT ;  /* 0x000000081400720c */ /* 0x040fe20003fc4070 */
[----:B------:R-:W-:Y:S02]  /*3b40*/  @!P3 IMAD.MOV R0, RZ, RZ, -R0 ;  /* 0x000000ffff00b224 */ /* 0x000fe400078e0a00 */
[----:B------:R-:W-:Y:S01]  /*3b50*/  IMAD.MOV.U32 R6, RZ, RZ, R9 ;  /* 0x000000ffff067224 */ /* 0x000fe200078e0009 */
[----:B------:R-:W-:Y:S01]  /*3b60*/  ISETP.GT.U32.AND P3, PT, R20, R3, PT ;  /* 0x000000031400720c */ /* 0x000fe20003f64070 */
[----:B------:R-:W-:Y:S01]  /*3b70*/  VIADD R9, R21, 0xcc ;  /* 0x000000cc15097836 */ /* 0x000fe20000000000 */
[----:B------:R0:W-:Y:S01]  /*3b80*/  STL [R1+0xcc], R0 ;  /* 0x0000cc0001007387 */ /* 0x0001e20000100800 */
[----:B------:R-:W-:-:S04]  /*3b90*/  IMAD.HI.U32 R4, R22, R6, RZ ;  /* 0x0000000616047227 */ /* 0x000fc800078e00ff */
[----:B------:R-:W-:Y:S02]  /*3ba0*/  IMAD.MOV R4, RZ, RZ, -R4 ;  /* 0x000000ffff047224 */ /* 0x000fe400078e0a04 */
[----:B------:R-:W-:Y:S02]  /*3bb0*/  @!P6 IMAD.IADD R8, R8, 0x1, -R20 ;  /* 0x000000010808e824 */ /* 0x000fe400078e0a14 */
[----:B------:R-:W-:Y:S02]  /*3bc0*/  IMAD R4, R20, R4, R6 ;  /* 0x0000000414047224 */ /* 0x000fe400078e0206 */
[----:B0-----:R-:W-:Y:S02]  /*3bd0*/  IMAD.MOV.U32 R0, RZ, RZ, R2 ;  /* 0x000000ffff007224 */ /* 0x001fe400078e0002 */
[----:B------:R-:W-:Y:S02]  /*3be0*/  IMAD.MOV R2, RZ, RZ, -R7 ;  /* 0x000000ffff027224 */ /* 0x000fe400078e0a07 */
[----:B------:R-:W-:-:S02]  /*3bf0*/  IMAD.MOV.U32 R11, RZ, RZ, R8 ;  /* 0x000000ffff0b7224 */ /* 0x000fc400078e0008 */
[C---:B------:R-:W-:Y:S02]  /*3c00*/  IMAD R5, R20.reuse, R2, R5 ;  /* 0x0000000214057224 */ /* 0x040fe400078e0205 */
[----:B------:R-:W-:Y:S01]  /*3c10*/  @!P5 IMAD.MOV R11, RZ, RZ, -R11 ;  /* 0x000000ffff0bd224 */ /* 0x000fe200078e0a0b */
[C---:B------:R-:W-:Y:S01]  /*3c20*/  ISETP.GT.U32.AND P5, PT, R20.reuse, R4, PT ;  /* 0x000000041400720c */ /* 0x040fe20003fa4070 */
[----:B------:R-:W-:Y:S01]  /*3c30*/  @!P2 IMAD.MOV R0, RZ, RZ, -R0 ;  /* 0x000000ffff00a224 */ /* 0x000fe200078e0a00 */
[----:B------:R-:W-:Y:S01]  /*3c40*/  ISETP.GT.U32.AND P6, PT, R20, R5, PT ;  /* 0x000000051400720c */ /* 0x000fe20003fc4070 */
[----:B------:R-:W-:Y:S01]  /*3c50*/  @!P3 IMAD.IADD R3, R3, 0x1, -R20 ;  /* 0x000000010303b824 */ /* 0x000fe200078e0a14 */
[----:B------:R-:W-:Y:S01]  /*3c60*/  ISETP.GE.AND P2, PT, R10, RZ, PT ;  /* 0x000000ff0a00720c */ /* 0x000fe20003f46270 */
[C---:B------:R-:W-:Y:S01]  /*3c70*/  VIADD R7, R21.reuse, 0xce ;  /* 0x000000ce15077836 */ /* 0x040fe20000000000 */
[----:B------:R-:W-:Y:S01]  /*3c80*/  IABS R10, R10 ;  /* 0x0000000a000a7213 */ /* 0x000fe20000000000 */
[----:B------:R0:W-:Y:S01]  /*3c90*/  STL [R1+0xd0], R0 ;  /* 0x0000d00001007387 */ /* 0x0001e20000100800 */
[----:B------:R-:W-:-:S02]  /*3ca0*/  VIADD R2, R21, 0xca ;  /* 0x000000ca15027836 */ /* 0x000fc40000000000 */
[----:B------:R-:W-:Y:S01]  /*3cb0*/  ISETP.GE.AND P3, PT, R7, RZ, PT ;  /* 0x000000ff0700720c */ /* 0x000fe20003f66270 */
[----:B------:R-:W-:Y:S01]  /*3cc0*/  IMAD.HI.U32 R6, R22, R10, RZ ;  /* 0x0000000a16067227 */ /* 0x000fe200078e00ff */
[----:B------:R-:W-:Y:S01]  /*3cd0*/  IABS R7, R7 ;  /* 0x0000000700077213 */ /* 0x000fe20000000000 */
[----:B------:R1:W-:Y:S01]  /*3ce0*/  STL [R1+0xd4], R11 ;  /* 0x0000d40b01007387 */ /* 0x0003e20000100800 */
[----:B------:R-:W-:Y:S01]  /*3cf0*/  IABS R8, R2 ;  /* 0x0000000200087213 */ /* 0x000fe20000000000 */
[----:B------:R-:W-:Y:S02]  /*3d00*/  @!P6 IMAD.IADD R5, R5, 0x1, -R20 ;  /* 0x000000010505e824 */ /* 0x000fe400078e0a14 */
[----:B0-----:R-:W-:Y:S02]  /*3d10*/  IMAD.MOV.U32 R0, RZ, RZ, R3 ;  /* 0x000000ffff007224 */ /* 0x001fe400078e0003 */
[----:B------:R-:W-:Y:S01]  /*3d20*/  IMAD.MOV R6, RZ, RZ, -R6 ;  /* 0x000000ffff067224 */ /* 0x000fe200078e0a06 */
[----:B------:R-:W-:Y:S01]  /*3d30*/  ISETP.GT.U32.AND P6, PT, R20, R5, PT ;  /* 0x000000051400720c */ /* 0x000fe20003fc4070 */
[----:B------:R-:W-:Y:S01]  /*3d40*/  @!P1 IMAD.MOV R0, RZ, RZ, -R0 ;  /* 0x000000ffff009224 */ /* 0x000fe200078e0a00 */
[----:B------:R-:W-:Y:S01]  /*3d50*/  ISETP.GE.AND P1, PT, R9, RZ, PT ;  /* 0x000000ff0900720c */ /* 0x000fe20003f26270 */
[----:B------:R-:W-:Y:S01]  /*3d60*/  @!P5 IMAD.IADD R4, R4, 0x1, -R20 ;  /* 0x000000010404d824 */ /* 0x000fe200078e0a14 */
[----:B------:R-:W-:Y:S01]  /*3d70*/  IABS R9, R9 ;  /* 0x0000000900097213 */ /* 0x000fe20000000000 */
[----:B------:R-:W-:Y:S01]  /*3d80*/  IMAD R10, R20, R6, R10 ;  /* 0x00000006140a7224 */ /* 0x000fe200078e020a */
[----:B------:R0:W-:Y:S01]  /*3d90*/  STL [R1+0xe0], R0 ;  /* 0x0000e00001007387 */ /* 0x0001e20000100800 */
[----:B------:R-:W-:Y:S01]  /*3da0*/  IMAD.HI.U32 R3, R22, R7, RZ ;  /* 0x0000000716037227 */ /* 0x000fe200078e00ff */
[----:B------:R-:W-:-:S03]  /*3db0*/  ISETP.GT.U32.AND P5, PT, R20, R4, PT ;  /* 0x000000041400720c */ /* 0x000fc60003fa4070 */
[----:B-1----:R-:W-:-:S04]  /*3dc0*/  IMAD.HI.U32 R11, R22, R9, RZ ;  /* 0x00000009160b7227 */ /* 0x002fc800078e00ff */
[----:B------:R-:W-:Y:S01]  /*3dd0*/  @!P6 IMAD.IADD R5, R5, 0x1, -R20 ;  /* 0x000000010505e824 */ /* 0x000fe200078e0a14 */
[----:B------:R-:W-:Y:S01]  /*3de0*/  ISETP.GT.U32.AND P6, PT, R20, R10, PT ;  /* 0x0000000a1400720c */ /* 0x000fe20003fc4070 */
[----:B------:R-:W-:-:S04]  /*3df0*/  IMAD.HI.U32 R6, R22, R8, RZ ;  /* 0x0000000816067227 */ /* 0x000fc800078e00ff */
[----:B------:R-:W-:Y:S02]  /*3e00*/  IMAD.MOV R11, RZ, RZ, -R11 ;  /* 0x000000ffff0b7224 */ /* 0x000fe400078e0a0b */
[----:B------:R-:W-:Y:S02]  /*3e10*/  IMAD.MOV R3, RZ, RZ, -R3 ;  /* 0x000000ffff037224 */ /* 0x000fe400078e0a03 */
[----:B------:R-:W-:Y:S02]  /*3e20*/  IMAD.MOV R6, RZ, RZ, -R6 ;  /* 0x000000ffff067224 */ /* 0x000fe400078e0a06 */
[C---:B------:R-:W-:Y:S02]  /*3e30*/  IMAD R9, R20.reuse, R11, R9 ;  /* 0x0000000b14097224 */ /* 0x040fe400078e0209 */
[----:B------:R-:W-:Y:S01]  /*3e40*/  IMAD R7, R20, R3, R7 ;  /* 0x0000000314077224 */ /* 0x000fe200078e0207 */
[----:B------:R-:W-:Y:S01]  /*3e50*/  IABS R3, R16 ;  /* 0x0000001000037213 */ /* 0x000fe20000000000 */
[----:B0-----:R-:W-:-:S02]  /*3e60*/  IMAD.MOV.U32 R0, RZ, RZ, R5 ;  /* 0x000000ffff007224 */ /* 0x001fc400078e0005 */
[----:B------:R-:W-:Y:S02]  /*3e70*/  IMAD R8, R20, R6, R8 ;  /* 0x0000000614087224 */ /* 0x000fe400078e0208 */
[----:B------:R-:W-:Y:S01]  /*3e80*/  @!P5 IMAD.IADD R4, R4, 0x1, -R20 ;  /* 0x000000010404d824 */ /* 0x000fe200078e0a14 */
[C---:B------:R-:W-:Y:S01]  /*3e90*/  ISETP.GT.U32.AND P5, PT, R20.reuse, R9, PT ;  /* 0x000000091400720c */ /* 0x040fe20003fa4070 */
[----:B------:R-:W-:Y:S01]  /*3ea0*/  @!P0 IMAD.MOV R0, RZ, RZ, -R0 ;  /* 0x000000ffff008224 */ /* 0x000fe200078e0a00 */
[----:B------:R-:W-:Y:S01]  /*3eb0*/  ISETP.GT.U32.AND P0, PT, R20, R7, PT ;  /* 0x000000071400720c */ /* 0x000fe20003f04070 */
[----:B------:R-:W-:Y:S01]  /*3ec0*/  @!P6 IMAD.IADD R10, R10, 0x1, -R20 ;  /* 0x000000010a0ae824 */ /* 0x000fe200078e0a14 */
[----:B------:R-:W-:Y:S01]  /*3ed0*/  ISETP.GT.U32.AND P6, PT, R20, R8, PT ;  /* 0x000000081400720c */ /* 0x000fe20003fc4070 */
[----:B------:R-:W-:Y:S01]  /*3ee0*/  IMAD.HI.U32 R5, R22, R3, RZ ;  /* 0x0000000316057227 */ /* 0x000fe200078e00ff */
[----:B------:R0:W-:Y:S03]  /*3ef0*/  STL [R1+0xe4], R0 ;  /* 0x0000e40001007387 */ /* 0x0001e60000100800 */
[----:B------:R-:W-:-:S02]  /*3f00*/  IMAD.MOV R5, RZ, RZ, -R5 ;  /* 0x000000ffff057224 */ /* 0x000fc400078e0a05 */
[----:B------:R-:W-:Y:S02]  /*3f10*/  VIADD R6, R21, 0xc4 ;  /* 0x000000c415067836 */ /* 0x000fe40000000000 */
[--C-:B------:R-:W-:Y:S02]  /*3f20*/  @!P5 IMAD.IADD R9, R9, 0x1, -R20.reuse ;  /* 0x000000010909d824 */ /* 0x100fe400078e0a14 */
[--C-:B------:R-:W-:Y:S01]  /*3f30*/  @!P0 IMAD.IADD R7, R7, 0x1, -R20.reuse ;  /* 0x0000000107078824 */ /* 0x100fe200078e0a14 */
[----:B------:R-:W-:Y:S01]  /*3f40*/  ISETP.GT.U32.AND P0, PT, R20, R10, PT ;  /* 0x0000000a1400720c */ /* 0x000fe20003f04070 */
[----:B------:R-:W-:Y:S01]  /*3f50*/  @!P6 IMAD.IADD R8, R8, 0x1, -R20 ;  /* 0x000000010808e824 */ /* 0x000fe200078e0a14 */
[C---:B------:R-:W-:Y:S01]  /*3f60*/  ISETP.GT.U32.AND P6, PT, R20.reuse, R9, PT ;  /* 0x000000091400720c */ /* 0x040fe20003fc4070 */
[----:B0-----:R-:W-:Y:S01]  /*3f70*/  IMAD.MOV.U32 R0, RZ, RZ, R4 ;  /* 0x000000ffff007224 */ /* 0x001fe200078e0004 */
[----:B------:R-:W-:Y:S01]  /*3f80*/  ISETP.GT.U32.AND P5, PT, R20, R7, PT ;  /* 0x000000071400720c */ /* 0x000fe20003fa4070 */
[----:B------:R-:W-:Y:S01]  /*3f90*/  IMAD.HI.U32 R4, R22, R12, RZ ;  /* 0x0000000c16047227 */ /* 0x000fe200078e00ff */
[----:B------:R-:W-:-:S03]  /*3fa0*/  IABS R15, R6 ;  /* 0x00000006000f7213 */ /* 0x000fc60000000000 */
[----:B------:R-:W-:Y:S02]  /*3fb0*/  IMAD.MOV R4, RZ, RZ, -R4 ;  /* 0x000000ffff047224 */ /* 0x000fe400078e0a04 */
[----:B------:R-:W-:Y:S01]  /*3fc0*/  @!P4 IMAD.MOV R0, RZ, RZ, -R0 ;  /* 0x000000ffff00c224 */ /* 0x000fe200078e0a00 */
[C---:B------:R-:W-:Y:S01]  /*3fd0*/  ISETP.GT.U32.AND P4, PT, R20.reuse, R8, PT ;  /* 0x000000081400720c */ /* 0x040fe20003f84070 */
[C---:B------:R-:W-:Y:S02]  /*3fe0*/  IMAD R3, R20.reuse, R5, R3 ;  /* 0x0000000514037224 */ /* 0x040fe400078e0203 */
[----:B------:R-:W-:Y:S01]  /*3ff0*/  IMAD R12, R20, R4, R12 ;  /* 0x00000004140c7224 */ /* 0x000fe200078e020c */
[----:B------:R0:W-:Y:S01]  /*4000*/  STL [R1+0xe8], R0 ;  /* 0x0000e80001007387 */ /* 0x0001e20000100800 */
[--C-:B------:R-:W-:Y:S01]  /*4010*/  @!P0 IMAD.IADD R10, R10, 0x1, -R20.reuse ;  /* 0x000000010a0a8824 */ /* 0x100fe200078e0a14 */
[C---:B------:R-:W-:Y:S01]  /*4020*/  ISETP.GT.U32.AND P0, PT, R20.reuse, R3, PT ;  /* 0x000000031400720c */ /* 0x040fe20003f04070 */
[----:B------:R-:W-:Y:S01]  /*4030*/  @!P6 IMAD.IADD R9, R9, 0x1, -R20 ;  /* 0x000000010909e824 */ /* 0x000fe200078e0a14 */
[----:B------:R-:W-:Y:S01]  /*4040*/  ISETP.GT.U32.AND P6, PT, R20, R12, PT ;  /* 0x0000000c1400720c */ /* 0x000fe20003fc4070 */
[----:B------:R-:W-:-:S02]  /*4050*/  VIADD R4, R21, 0xc0 ;  /* 0x000000c015047836 */ /* 0x000fc40000000000 */
[--C-:B------:R-:W-:Y:S01]  /*4060*/  @!P5 IMAD.IADD R7, R7, 0x1, -R20.reuse ;  /* 0x000000010707d824 */ /* 0x100fe200078e0a14 */
[----:B------:R-:W-:Y:S01]  /*4070*/  ISETP.GE.AND P5, PT, R2, RZ, PT ;  /* 0x000000ff0200720c */ /* 0x000fe20003fa6270 */
[--C-:B------:R-:W-:Y:S01]  /*4080*/  @!P4 IMAD.IADD R8, R8, 0x1, -R20.reuse ;  /* 0x000000010808c824 */ /* 0x100fe200078e0a14 */
[----:B------:R-:W-:Y:S01]  /*4090*/  ISETP.GE.AND P4, PT, R16, RZ, PT ;  /* 0x000000ff1000720c */ /* 0x000fe20003f86270 */
[----:B0-----:R-:W-:Y:S01]  /*40a0*/  IMAD.MOV.U32 R0, RZ, RZ, R7 ;  /* 0x000000ffff007224 */ /* 0x001fe200078e0007 */
[----:B------:R-:W-:Y:S01]  /*40b0*/  IABS R16, R4 ;  /* 0x0000000400107213 */ /* 0x000fe20000000000 */
[----:B------:R-:W-:Y:S02]  /*40c0*/  VIADD R5, R21, 0xc2 ;  /* 0x000000c215057836 */ /* 0x000fe40000000000 */
[--C-:B------:R-:W-:Y:S01]  /*40d0*/  @!P0 IMAD.IADD R3, R3, 0x1, -R20.reuse ;  /* 0x0000000103038824 */ /* 0x100fe200078e0a14 */
[----:B------:R-:W-:Y:S01]  /*40e0*/  ISETP.GE.AND P0, PT, R13, RZ, PT ;  /* 0x000000ff0d00720c */ /* 0x000fe20003f06270 */
[----:B------:R-:W-:Y:S01]  /*40f0*/  @!P6 IMAD.IADD R12, R12, 0x1, -R20 ;  /* 0x000000010c0ce824 */ /* 0x000fe200078e0a14 */
[----:B------:R-:W-:Y:S01]  /*4100*/  IABS R14, R5 ;  /* 0x00000005000e7213 */ /* 0x000fe20000000000 */
[----:B------:R-:W-:-:S02]  /*4110*/  IMAD.MOV.U32 R13, RZ, RZ, R16 ;  /* 0x000000ffff0d7224 */ /* 0x000fc400078e0010 */
[----:B------:R-:W-:Y:S01]  /*4120*/  @!P3 IMAD.MOV R0, RZ, RZ, -R0 ;  /* 0x000000ffff00b224 */ /* 0x000fe200078e0a00 */
[----:B------:R-:W-:Y:S01]  /*4130*/  ISETP.GT.U32.AND P3, PT, R20, R12, PT ;  /* 0x0000000c1400720c */ /* 0x000fe20003f64070 */
[----:B------:R-:W-:-:S04]  /*4140*/  IMAD.HI.U32 R11, R22, R15, RZ ;  /* 0x0000000f160b7227 */ /* 0x000fc800078e00ff */
[----:B------:R-:W-:Y:S02]  /*4150*/  IMAD.MOV.U32 R17, RZ, RZ, R10 ;  /* 0x000000ffff117224 */ /* 0x000fe400078e000a */
[----:B------:R-:W-:-:S04]  /*4160*/  IMAD.HI.U32 R10, R22, R13, RZ ;  /* 0x0000000d160a7227 */ /* 0x000fc800078e00ff */
[----:B------:R-:W-:Y:S02]  /*4170*/  IMAD.MOV R11, RZ, RZ, -R11 ;  /* 0x000000ffff0b7224 */ /* 0x000fe400078e0a0b */
[----:B------:R-:W-:Y:S02]  /*4180*/  IMAD.MOV R7, RZ, RZ, -R10 ;  /* 0x000000ffff077224 */ /* 0x000fe400078e0a0a */
[----:B------:R-:W-:Y:S01]  /*4190*/  @!P2 IMAD.MOV R17, RZ, RZ, -R17 ;  /* 0x000000ffff11a224 */ /* 0x000fe200078e0a11 */
[C---:B------:R-:W-:Y:S01]  /*41a0*/  ISETP.GT.U32.AND P2, PT, R20.reuse, R3, PT ;  /* 0x000000031400720c */ /* 0x040fe20003f44070 */
[C---:B------:R-:W-:Y:S02]  /*41b0*/  IMAD R15, R20.reuse, R11, R15 ;  /* 0x0000000b140f7224 */ /* 0x040fe400078e020f */
[----:B------:R-:W-:Y:S01]  /*41c0*/  IMAD R13, R20, R7, R13 ;  /* 0x00000007140d7224 */ /* 0x000fe200078e020d */
[----:B------:R-:W-:Y:S01]  /*41d0*/  STL [R1+0xf4], R17 ;  /* 0x0000f41101007387 */ /* 0x000fe20000100800 */
[----:B------:R-:W-:Y:S01]  /*41e0*/  IMAD.HI.U32 R2, R22, R14, RZ ;  /* 0x0000000e16027227 */ /* 0x000fe200078e00ff */
[----:B------:R-:W-:-:S02]  /*41f0*/  ISETP.GT.U32.AND P6, PT, R20, R15, PT ;  /* 0x0000000f1400720c */ /* 0x000fc40003fc4070 */
[----:B------:R0:W-:Y:S01]  /*4200*/  STL [R1+0xf8], R0 ;  /* 0x0000f80001007387 */ /* 0x0001e20000100800 */
[----:B------:R-:W-:Y:S01]  /*4210*/  @!P3 IMAD.IADD R12, R12, 0x1, -R20 ;  /* 0x000000010c0cb824 */ /* 0x000fe200078e0a14 */
[C---:B------:R-:W-:Y:S01]  /*4220*/  ISETP.GT.U32.AND P3, PT, R20.reuse, R13, PT ;  /* 0x0000000d1400720c */ /* 0x040fe20003f64070 */
[----:B------:R-:W-:Y:S02]  /*4230*/  IMAD.MOV R2, RZ, RZ, -R2 ;  /* 0x000000ffff027224 */ /* 0x000fe400078e0a02 */
[----:B------:R-:W-:Y:S01]  /*4240*/  @!P2 IMAD.IADD R3, R3, 0x1, -R20 ;  /* 0x000000010303a824 */ /* 0x000fe200078e0a14 */
[----:B------:R-:W-:Y:S01]  /*4250*/  ISETP.GE.AND P2, PT, R5, RZ, PT ;  /* 0x000000ff0500720c */ /* 0x000fe20003f46270 */
[----:B------:R-:W-:Y:S02]  /*4260*/  IMAD R14, R20, R2, R14 ;  /* 0x00000002140e7224 */ /* 0x000fe400078e020e */
[----:B------:R-:W-:Y:S02]  /*4270*/  VIADD R5, R21, 0xbc ;  /* 0x000000bc15057836 */ /* 0x000fe40000000000 */
[----:B0-----:R-:W-:-:S02]  /*4280*/  IMAD.MOV.U32 R0, RZ, RZ, R8 ;  /* 0x000000ffff007224 */ /* 0x001fc400078e0008 */
[----:B------:R-:W-:Y:S01]  /*4290*/  @!P6 IMAD.IADD R15, R15, 0x1, -R20 ;  /* 0x000000010f0fe824 */ /* 0x000fe200078e0a14 */
[----:B------:R-:W-:Y:S01]  /*42a0*/  ISETP.GE.AND P6, PT, R4, RZ, PT ;  /* 0x000000ff0400720c */ /* 0x000fe20003fc6270 */
[----:B------:R-:W-:Y:S01]  /*42b0*/  @!P5 IMAD.MOV R0, RZ, RZ, -R0 ;  /* 0x000000ffff00d224 */ /* 0x000fe200078e0a00 */
[----:B------:R-:W-:Y:S01]  /*42c0*/  ISETP.GT.U32.AND P5, PT, R20, R14, PT ;  /* 0x0000000e1400720c */ /* 0x000fe20003fa4070 */
[----:B------:R-:W-:Y:S01]  /*42d0*/  @!P3 IMAD.IADD R13, R13, 0x1, -R20 ;  /* 0x000000010d0db824 */ /* 0x000fe200078e0a14 */
[----:B------:R-:W-:Y:S01]  /*42e0*/  IABS R4, R5 ;  /* 0x0000000500047213 */ /* 0x000fe20000000000 */
[----:B------:R-:W-:Y:S02]  /*42f0*/  VIADD R2, R21, 0xbe ;  /* 0x000000be15027836 */ /* 0x000fe40000000000 */
[----:B------:R-:W-:Y:S01]  /*4300*/  @!P1 IMAD.MOV R9, RZ, RZ, -R9 ;  /* 0x000000ffff099224 */ /* 0x000fe200078e0a09 */
[----:B------:R-:W-:Y:S01]  /*4310*/  ISETP.GE.AND P1, PT, R6, RZ, PT ;  /* 0x000000ff0600720c */ /* 0x000fe20003f26270 */
[----:B------:R-:W-:Y:S01]  /*4320*/  IMAD.HI.U32 R6, R22, R4, RZ ;  /* 0x0000000416067227 */ /* 0x000fe200078e00ff */
[----:B------:R-:W-:-:S02]  /*4330*/  ISETP.GT.U32.AND P3, PT, R20, R13, PT ;  /* 0x0000000d1400720c */ /* 0x000fc40003f64070 */
[----:B------:R-:W-:Y:S01]  /*4340*/  IABS R10, R2 ;  /* 0x00000002000a7213 */ /* 0x000fe20000000000 */
[----:B------:R-:W-:Y:S01]  /*4350*/  IMAD.MOV R6, RZ, RZ, -R6 ;  /* 0x000000ffff067224 */ /* 0x000fe200078e0a06 */
[----:B------:R-:W-:Y:S01]  /*4360*/  STL [R1+0xfc], R9 ;  /* 0x0000fc0901007387 */ /* 0x000fe20000100800 */
[----:B------:R-:W-:Y:S01]  /*4370*/  @!P5 IMAD.IADD R14, R14, 0x1, -R20 ;  /* 0x000000010e0ed824 */ /* 0x000fe200078e0a14 */
[----:B------:R-:W-:Y:S01]  /*4380*/  ISETP.GT.U32.AND P5, PT, R20, R15, PT ;  /* 0x0000000f1400720c */ /* 0x000fe20003fa4070 */
[----:B------:R-:W-:Y:S01]  /*4390*/  IMAD.HI.U32 R7, R22, R10, RZ ;  /* 0x0000000a16077227 */ /* 0x000fe200078e00ff */
[----:B------:R0:W-:Y:S03]  /*43a0*/  STL [R1+0x10c], R0 ;  /* 0x00010c0001007387 */ /* 0x0001e60000100800 */
[----:B------:R-:W-:Y:S02]  /*43b0*/  IMAD R4, R20, R6, R4 ;  /* 0x0000000614047224 */ /* 0x000fe400078e0204 */
[----:B------:R-:W-:-:S02]  /*43c0*/  IMAD.MOV R7, RZ, RZ, -R7 ;  /* 0x000000ffff077224 */ /* 0x000fc400078e0a07 */
[----:B------:R-:W-:Y:S01]  /*43d0*/  @!P3 IMAD.IADD R13, R13, 0x1, -R20 ;  /* 0x000000010d0db824 */ /* 0x000fe200078e0a14 */
[C---:B------:R-:W-:Y:S01]  /*43e0*/  ISETP.GT.U32.AND P3, PT, R20.reuse, R4, PT ;  /* 0x000000041400720c */ /* 0x040fe20003f64070 */
[C---:B------:R-:W-:Y:S02]  /*43f0*/  IMAD R10, R20.reuse, R7, R10 ;  /* 0x00000007140a7224 */ /* 0x040fe400078e020a */
[----:B0-----:R-:W-:Y:S02]  /*4400*/  IMAD.MOV.U32 R0, RZ, RZ, R3 ;  /* 0x000000ffff007224 */ /* 0x001fe400078e0003 */
[----:B------:R-:W-:Y:S01]  /*4410*/  @!P5 IMAD.IADD R15, R15, 0x1, -R20 ;  /* 0x000000010f0fd824 */ /* 0x000fe200078e0a14 */
[C---:B------:R-:W-:Y:S01]  /*4420*/  ISETP.GT.U32.AND P5, PT, R20.reuse, R10, PT ;  /* 0x0000000a1400720c */ /* 0x040fe20003fa4070 */
[----:B------:R-:W-:Y:S01]  /*4430*/  @!P4 IMAD.MOV R0, RZ, RZ, -R0 ;  /* 0x000000ffff00c224 */ /* 0x000fe200078e0a00 */
[----:B------:R-:W-:Y:S01]  /*4440*/  ISETP.GT.U32.AND P4, PT, R20, R14, PT ;  /* 0x0000000e1400720c */ /* 0x000fe20003f84070 */
[----:B------:R-:W-:-:S02]  /*4450*/  VIADD R6, R21, 0xb6 ;  /* 0x000000b615067836 */ /* 0x000fc40000000000 */
[C---:B------:R-:W-:Y:S01]  /*4460*/  VIADD R8, R21.reuse, 0xba ;  /* 0x000000ba15087836 */ /* 0x040fe20000000000 */
[----:B------:R0:W-:Y:S01]  /*4470*/  STL [R1+0x138], R0 ;  /* 0x0001380001007387 */ /* 0x0001e20000100800 */
[----:B------:R-:W-:Y:S01]  /*4480*/  @!P3 IMAD.IADD R4, R4, 0x1, -R20 ;  /* 0x000000010404b824 */ /* 0x000fe200078e0a14 */
[----:B------:R-:W-:Y:S01]  /*4490*/  IABS R9, R6 ;  /* 0x0000000600097213 */ /* 0x000fe20000000000 */
[----:B------:R-:W-:Y:S01]  /*44a0*/  VIADD R3, R21, 0xb8 ;  /* 0x000000b815037836 */ /* 0x000fe20000000000 */
[----:B------:R-:W-:Y:S01]  /*44b0*/  IABS R11, R8 ;  /* 0x00000008000b7213 */ /* 0x000fe20000000000 */
[----:B------:R-:W-:Y:S01]  /*44c0*/  IMAD.MOV.U32 R17, RZ, RZ, R12 ;  /* 0x000000ffff117224 */ /* 0x000fe200078e000c */
[----:B------:R-:W-:Y:S01]  /*44d0*/  ISETP.GT.U32.AND P3, PT, R20, R4, PT ;  /* 0x000000041400720c */ /* 0x000fe20003f64070 */
[----:B------:R-:W-:Y:S01]  /*44e0*/  @!P5 IMAD.IADD R10, R10, 0x1, -R20 ;  /* 0x000000010a0ad824 */ /* 0x000fe200078e0a14 */
[----:B------:R-:W-:Y:S01]  /*44f0*/  IABS R7, R3 ;  /* 0x0000000300077213 */ /* 0x000fe20000000000 */
[----:B------:R-:W-:Y:S01]  /*4500*/  IMAD.HI.U32 R12, R22, R9, RZ ;  /* 0x00000009160c7227 */ /* 0x000fe200078e00ff */
[----:B------:R-:W-:-:S03]  /*4510*/  ISETP.GE.AND P5, PT, R5, RZ, PT ;  /* 0x000000ff0500720c */ /* 0x000fc60003fa6270 */
[----:B0-----:R-:W-:Y:S02]  /*4520*/  IMAD.MOV.U32 R0, RZ, RZ, R15 ;  /* 0x000000ffff007224 */ /* 0x001fe400078e000f */
[----:B------:R-:W-:Y:S01]  /*4530*/  @!P4 IMAD.IADD R14, R14, 0x1, -R20 ;  /* 0x000000010e0ec824 */ /* 0x000fe200078e0a14 */
[----:B------:R-:W-:Y:S01]  /*4540*/  ISETP.GE.AND P4, PT, R2, RZ, PT ;  /* 0x000000ff0200720c */ /* 0x000fe20003f86270 */
[----:B------:R-:W-:-:S04]  /*4550*/  IMAD.HI.U32 R16, R22, R11, RZ ;  /* 0x0000000b16107227 */ /* 0x000fc800078e00ff */
[----:B------:R-:W-:Y:S01]  /*4560*/  @!P0 IMAD.MOV R17, RZ, RZ, -R17 ;  /* 0x000000ffff118224 */ /* 0x000fe200078e0a11 */
[----:B------:R-:W-:Y:S01]  /*4570*/  ISETP.GT.U32.AND P0, PT, R20, R10, PT ;  /* 0x0000000a1400720c */ /* 0x000fe20003f04070 */
[----:B------:R-:W-:Y:S02]  /*4580*/  IMAD.MOV R12, RZ, RZ, -R12 ;  /* 0x000000ffff0c7224 */ /* 0x000fe400078e0a0c */
[----:B------:R-:W-:Y:S01]  /*4590*/  @!P1 IMAD.MOV R0, RZ, RZ, -R0 ;  /* 0x000000ffff009224 */ /* 0x000fe200078e0a00 */
[----:B------:R-:W-:Y:S01]  /*45a0*/  STL [R1+0x13c], R17 ;  /* 0x00013c1101007387 */ /* 0x000fe20000100800 */
[----:B------:R-:W-:-:S03]  /*45b0*/  IMAD.HI.U32 R2, R22, R7, RZ ;  /* 0x0000000716027227 */ /* 0x000fc600078e00ff */
[----:B------:R0:W-:Y:S01]  /*45c0*/  STL [R1+0x140], R0 ;  /* 0x0001400001007387 */ /* 0x0001e20000100800 */
[----:B------:R-:W-:Y:S02]  /*45d0*/  IMAD.MOV R16, RZ, RZ, -R16 ;  /* 0x000000ffff107224 */ /* 0x000fe400078e0a10 */
[----:B------:R-:W-:Y:S01]  /*45e0*/  @!P2 IMAD.MOV R14, RZ, RZ, -R14 ;  /* 0x000000ffff0ea224 */ /* 0x000fe200078e0a0e */
[----:B------:R-:W-:Y:S01]  /*45f0*/  ISETP.GE.AND P2, PT, R8, RZ, PT ;  /* 0x000000ff0800720c */ /* 0x000fe20003f46270 */
[C---:B------:R-:W-:Y:S02]  /*4600*/  IMAD R8, R20.reuse, R12, R9 ;  /* 0x0000000c14087224 */ /* 0x040fe400078e0209 */
[----:B------:R-:W-:Y:S01]  /*4610*/  IMAD.MOV R2, RZ, RZ, -R2 ;  /* 0x000000ffff027224 */ /* 0x000fe200078e0a02 */
[----:B------:R-:W-:Y:S01]  /*4620*/  STL [R1+0x158], R14 ;  /* 0x0001580e01007387 */ /* 0x000fe20000100800 */
[----:B------:R-:W-:Y:S02]  /*4630*/  IMAD R11, R20, R16, R11 ;  /* 0x00000010140b7224 */ /* 0x000fe400078e020b */
[----:B0-----:R-:W-:-:S02]  /*4640*/  IMAD.MOV.U32 R0, RZ, RZ, R13 ;  /* 0x000000ffff007224 */ /* 0x001fc400078e000d */
[----:B------:R-:W-:Y:S01]  /*4650*/  @!P3 IMAD.IADD R4, R4, 0x1, -R20 ;  /* 0x000000010404b824 */ /* 0x000fe200078e0a14 */
[C---:B------:R-:W-:Y:S01]  /*4660*/  ISETP.GT.U32.AND P3, PT, R20.reuse, R8, PT ;  /* 0x000000081400720c */ /* 0x040fe20003f64070 */
[C---:B------:R-:W-:Y:S01]  /*4670*/  IMAD R7, R20.reuse, R2, R7 ;  /* 0x0000000214077224 */ /* 0x040fe200078e0207 */
[----:B------:R-:W-:Y:S01]  /*4680*/  ISETP.GT.U32.AND P1, PT, R20, R11, PT ;  /* 0x0000000b1400720c */ /* 0x000fe20003f24070 */
[----:B------:R-:W-:Y:S02]  /*4690*/  @!P6 IMAD.MOV R0, RZ, RZ, -R0 ;  /* 0x000000ffff00e224 */ /* 0x000fe400078e0a00 */
[----:B------:R-:W-:Y:S01]  /*46a0*/  @!P0 IMAD.IADD R10, R10, 0x1, -R20 ;  /* 0x000000010a0a8824 */ /* 0x000fe200078e0a14 */
[----:B------:R-:W-:Y:S01]  /*46b0*/  ISETP.GT.U32.AND P6, PT, R20, R7, PT ;  /* 0x000000071400720c */ /* 0x000fe20003fc4070 */
[----:B------:R-:W-:Y:S01]  /*46c0*/  VIADD R5, R21, 0xb4 ;  /* 0x000000b415057836 */ /* 0x000fe20000000000 */
[----:B------:R0:W-:Y:S01]  /*46d0*/  STL [R1+0x15c], R0 ;  /* 0x00015c0001007387 */ /* 0x0001e20000100800 */
[----:B------:R-:W-:Y:S01]  /*46e0*/  ISETP.GE.AND P0, PT, R3, RZ, PT ;  /* 0x000000ff0300720c */ /* 0x000fe20003f06270 */
[----:B------:R-:W-:-:S02]  /*46f0*/  VIADD R3, R21, 0xb2 ;  /* 0x000000b215037836 */ /* 0x000fc40000000000 */
[----:B------:R-:W-:Y:S01]  /*4700*/  IABS R2, R5 ;  /* 0x0000000500027213 */ /* 0x000fe20000000000 */
[--C-:B------:R-:W-:Y:S02]  /*4710*/  @!P3 IMAD.IADD R8, R8, 0x1, -R20.reuse ;  /* 0x000000010808b824 */ /* 0x100fe400078e0a14 */
[----:B------:R-:W-:Y:S01]  /*4720*/  @!P1 IMAD.IADD R11, R11, 0x1, -R20 ;  /* 0x000000010b0b9824 */ /* 0x000fe200078e0a14 */
[----:B------:R-:W-:Y:S01]  /*4730*/  ISETP.GE.AND P1, PT, R6, RZ, PT ;  /* 0x000000ff0600720c */ /* 0x000fe20003f26270 */
[----:B------:R-:W-:Y:S01]  /*4740*/  IMAD.HI.U32 R9, R22, R2, RZ ;  /* 0x0000000216097227 */ /* 0x000fe200078e00ff */
[----:B------:R-:W-:-:S03]  /*4750*/  ISETP.GT.U32.AND P3, PT, R20, R8, PT ;  /* 0x000000081400720c */ /* 0x000fc60003f64070 */
[----:B0-----:R-:W-:Y:S01]  /*4760*/  IMAD.MOV.U32 R0, RZ, RZ, R10 ;  /* 0x000000ffff007224 */ /* 0x001fe200078e000a */
[----:B------:R-:W-:Y:S01]  /*4770*/  IABS R10, R3 ;  /* 0x00000003000a7213 */ /* 0x000fe20000000000 */
[----:B------:R-:W-:Y:S01]  /*4780*/  @!P6 IMAD.IADD R7, R7, 0x1, -R20 ;  /* 0x000000010707e824 */ /* 0x000fe200078e0a14 */
[C---:B------:R-:W-:Y:S01]  /*4790*/  ISETP.GT.U32.AND P6, PT, R20.reuse, R11, PT ;  /* 0x0000000b1400720c */ /* 0x040fe20003fc4070 */
[----:B------:R-:W-:Y:S02]  /*47a0*/  @!P4 IMAD.MOV R0, RZ, RZ, -R0 ;  /* 0x000000ffff00c224 */ /* 0x000fe400078e0a00 */
[----:B------:R-:W-:Y:S01]  /*47b0*/  IMAD.MOV R9, RZ, RZ, -R9 ;  /* 0x000000ffff097224 */ /* 0x000fe200078e0a09 */
[C---:B------:R-:W-:Y:S01]  /*47c0*/  ISETP.GT.U32.AND P4, PT, R20.reuse, R7, PT ;  /* 0x000000071400720c */ /* 0x040fe20003f84070 */
[----:B------:R-:W-:Y:S01]  /*47d0*/  VIADD R6, R21, 0xb0 ;  /* 0x000000b015067836 */ /* 0x000fe20000000000 */
[----:B------:R0:W-:Y:S01]  /*47e0*/  STL [R1+0x160], R0 ;  /* 0x0001600001007387 */ /* 0x0001e20000100800 */
[----:B------:R-:W-:-:S02]  /*47f0*/  IMAD R2, R20, R9, R2 ;  /* 0x0000000914027224 */ /* 0x000fc400078e0202 */
[--C-:B------:R-:W-:Y:S01]  /*4800*/  @!P3 IMAD.IADD R8, R8, 0x1, -R20.reuse ;  /* 0x000000010808b824 */ /* 0x100fe200078e0a14 */
[----:B------:R-:W-:Y:S01]  /*4810*/  IABS R9, R6 ;  /* 0x0000000600097213 */ /* 0x000fe20000000000 */
[----:B------:R-:W-:Y:S02]  /*4820*/  VIADD R16, R21, 0x8a ;  /* 0x0000008a15107836 */ /* 0x000fe40000000000 */
[----:B------:R-:W-:Y:S01]  /*4830*/  @!P6 IMAD.IADD R11, R11, 0x1, -R20 ;  /* 0x000000010b0be824 */ /* 0x000fe200078e0a14 */
[----:B------:R-:W-:Y:S01]  /*4840*/  ISETP.GT.U32.AND P6, PT, R20, R2, PT ;  /* 0x000000021400720c */ /* 0x000fe20003fc4070 */
[----:B------:R-:W-:Y:S01]  /*4850*/  IMAD.HI.U32 R13, R22, R9, RZ ;  /* 0x00000009160d7227 */ /* 0x000fe200078e00ff */
[----:B------:R-:W-:-:S03]  /*4860*/  IABS R17, R16 ;  /* 0x0000001000117213 */ /* 0x000fc60000000000 */
[----:B0-----:R-:W-:Y:S02]  /*4870*/  IMAD.MOV.U32 R0, RZ, RZ, R4 ;  /* 0x000000ffff007224 */ /* 0x001fe400078e0004 */
[----:B------:R-:W-:-:S04]  /*4880*/  IMAD.HI.U32 R4, R22, R10, RZ ;  /* 0x0000000a16047227 */ /* 0x000fc800078e00ff */
[----:B------:R-:W-:Y:S02]  /*4890*/  IMAD.MOV R4, RZ, RZ, -R4 ;  /* 0x000000ffff047224 */ /* 0x000fe400078e0a04 */
[----:B------:R-:W-:Y:S01]  /*48a0*/  @!P4 IMAD.IADD R7, R7, 0x1, -R20 ;  /* 0x000000010707c824 */ /* 0x000fe200078e0a14 */
[----:B------:R-:W-:Y:S01]  /*48b0*/  ISETP.GE.AND P4, PT, R3, RZ, PT ;  /* 0x000000ff0300720c */ /* 0x000fe20003f86270 */
[C---:B------:R-:W-:Y:S02]  /*48c0*/  IMAD R10, R20.reuse, R4, R10 ;  /* 0x00000004140a7224 */ /* 0x040fe400078e020a */
[----:B------:R-:W-:Y:S01]  /*48d0*/  @!P5 IMAD.MOV R0, RZ, RZ, -R0 ;  /* 0x000000ffff00d224 */ /* 0x000fe200078e0a00 */
[----:B------:R-:W-:Y:S01]  /*48e0*/  ISETP.GE.AND P5, PT, R5, RZ, PT ;  /* 0x000000ff0500720c */ /* 0x000fe20003fa6270 */
[C---:B------:R-:W-:Y:S01]  /*48f0*/  VIADD R3, R21.reuse, 0xae ;  /* 0x000000ae15037836 */ /* 0x040fe20000000000 */
[----:B------:R-:W-:Y:S01]  /*4900*/  ISETP.GT.U32.AND P3, PT, R20, R10, PT ;  /* 0x0000000a1400720c */ /* 0x000fe20003f64070 */
[----:B------:R-:W-:Y:S01]  /*4910*/  IMAD.MOV R13, RZ, RZ, -R13 ;  /* 0x000000ffff0d7224 */ /* 0x000fe200078e0a0d */
[----:B------:R0:W-:Y:S01]  /*4920*/  STL [R1+0x164], R0 ;  /* 0x0001640001007387 */ /* 0x0001e20000100800 */
[----:B------:R-:W-:Y:S01]  /*4930*/  @!P6 IMAD.IADD R2, R2, 0x1, -R20 ;  /* 0x000000010202e824 */ /* 0x000fe200078e0a14 */
[----:B------:R-:W-:Y:S01]  /*4940*/  IABS R5, R3 ;  /* 0x0000000300057213 */ /* 0x000fe20000000000 */
[----:B------:R-:W-:Y:S01]  /*4950*/  IMAD R9, R20, R13, R9 ;  /* 0x0000000d14097224 */ /* 0x000fe200078e0209 */
[----:B------:R-:W-:Y:S01]  /*4960*/  ISETP.GE.AND P6, PT, R6, RZ, PT ;  /* 0x000000ff0600720c */ /* 0x000fe20003fc6270 */
[----:B------:R-:W-:-:S02]  /*4970*/  VIADD R4, R21, 0xac ;  /* 0x000000ac15047836 */ /* 0x000fc40000000000 */
[----:B------:R-:W-:-:S03]  /*4980*/  IMAD.HI.U32 R6, R22, R5, RZ ;  /* 0x0000000516067227 */ /* 0x000fc600078e00ff */
[----:B------:R-:W-:Y:S01]  /*4990*/  IABS R12, R4 ;  /* 0x00000004000c7213 */ /* 0x000fe20000000000 */
[----:B------:R-:W-:Y:S02]  /*49a0*/  @!P3 IMAD.IADD R10, R10, 0x1, -R20 ;  /* 0x000000010a0ab824 */ /* 0x000fe400078e0a14 */
[----:B0-----:R-:W-:Y:S02]  /*49b0*/  IMAD.MOV.U32 R0, RZ, RZ, R11 ;  /* 0x000000ffff007224 */ /* 0x001fe400078e000b */
[----:B------:R-:W-:Y:S01]  /*49c0*/  IMAD.MOV.U32 R11, RZ, RZ, R7 ;  /* 0x000000ffff0b7224 */ /* 0x000fe200078e0007 */
[C---:B------:R-:W-:Y:S01]  /*49d0*/  ISETP.GT.U32.AND P3, PT, R20.reuse, R10, PT ;  /* 0x0000000a1400720c */ /* 0x040fe20003f64070 */
[----:B------:R-:W-:Y:S01]  /*49e0*/  @!P2 IMAD.MOV R0, RZ, RZ, -R0 ;  /* 0x000000ffff00a224 */ /* 0x000fe200078e0a00 */
[C---:B------:R-:W-:Y:S01]  /*49f0*/  ISETP.GT.U32.AND P2, PT, R20.reuse, R2, PT ;  /* 0x000000021400720c */ /* 0x040fe20003f44070 */
[----:B------:R-:W-:Y:S01]  /*4a00*/  @!P0 IMAD.MOV R11, RZ, RZ, -R11 ;  /* 0x000000ffff0b8224 */ /* 0x000fe200078e0a0b */
[----:B------:R-:W-:Y:S01]  /*4a10*/  ISETP.GT.U32.AND P0, PT, R20, R9, PT ;  /* 0x000000091400720c */ /* 0x000fe20003f04070 */
[----:B------:R-:W-:Y:S01]  /*4a20*/  IMAD.MOV R6, RZ, RZ, -R6 ;  /* 0x000000ffff067224 */ /* 0x000fe200078e0a06 */
[----:B------:R0:W-:Y:S01]  /*4a30*/  STL [R1+0x168], R0 ;  /* 0x0001680001007387 */ /* 0x0001e20000100800 */
[----:B------:R-:W-:-:S03]  /*4a40*/  IMAD.HI.U32 R7, R22, R12, RZ ;  /* 0x0000000c16077227 */ /* 0x000fc600078e00ff */
[----:B------:R1:W-:Y:S01]  /*4a50*/  STL [R1+0x16c], R11 ;  /* 0x00016c0b01007387 */ /* 0x0003e20000100800 */
[----:B------:R-:W-:Y:S02]  /*4a60*/  IMAD R5, R20, R6, R5 ;  /* 0x0000000614057224 */ /* 0x000fe400078e0205 */
[--C-:B------:R-:W-:Y:S02]  /*4a70*/  @!P3 IMAD.IADD R10, R10, 0x1, -R20.reuse ;  /* 0x000000010a0ab824 */ /* 0x100fe400078e0a14 */
[----:B------:R-:W-:Y:S01]  /*4a80*/  IMAD.MOV R7, RZ, RZ, -R7 ;  /* 0x000000ffff077224 */ /* 0x000fe200078e0a07 */
[----:B------:R-:W-:Y:S01]  /*4a90*/  ISETP.GT.U32.AND P3, PT, R20, R5, PT ;  /* 0x000000051400720c */ /* 0x000fe20003f64070 */
[--C-:B------:R-:W-:Y:S01]  /*4aa0*/  @!P2 IMAD.IADD R2, R2, 0x1, -R20.reuse ;  /* 0x000000010202a824 */ /* 0x100fe200078e0a14 */
[----:B------:R-:W-:Y:S01]  /*4ab0*/  ISETP.GE.AND P2, PT, R4, RZ, PT ;  /* 0x000000ff0400720c */ /* 0x000fe20003f46270 */
[----:B------:R-:W-:Y:S02]  /*4ac0*/  @!P0 IMAD.IADD R9, R9, 0x1, -R20 ;  /* 0x0000000109098824 */ /* 0x000fe400078e0a14 */
[----:B0-----:R-:W-:-:S02]  /*4ad0*/  IMAD.MOV.U32 R0, RZ, RZ, R8 ;  /* 0x000000ffff007224 */ /* 0x001fc400078e0008 */
[C---:B------:R-:W-:Y:S01]  /*4ae0*/  IMAD R12, R20.reuse, R7, R12 ;  /* 0x00000007140c7224 */ /* 0x040fe200078e020c */
[C---:B------:R-:W-:Y:S01]  /*4af0*/  ISETP.GT.U32.AND P0, PT, R20.reuse, R9, PT ;  /* 0x000000091400720c */ /* 0x040fe20003f04070 */
[----:B-1----:R-:W-:Y:S02]  /*4b00*/  IMAD.MOV.U32 R11, RZ, RZ, R2 ;  /* 0x000000ffff0b7224 */ /* 0x002fe400078e0002 */
[----:B------:R-:W-:Y:S01]  /*4b10*/  @!P1 IMAD.MOV R0, RZ, RZ, -R0 ;  /* 0x000000ffff009224 */ /* 0x000fe200078e0a00 */
[----:B------:R-:W-:Y:S01]  /*4b20*/  ISETP.GE.AND P1, PT, R3, RZ, PT ;  /* 0x000000ff0300720c */ /* 0x000fe20003f26270 */
[----:B------:R-:W-:Y:S01]  /*4b30*/  @!P5 IMAD.MOV R11, RZ, RZ, -R11 ;  /* 0x000000ffff0bd224 */ /* 0x000fe200078e0a0b */
[----:B------:R-:W-:Y:S01]  /*4b40*/  ISETP.GT.U32.AND P5, PT, R20, R12, PT ;  /* 0x0000000c1400720c */ /* 0x000fe20003fa4070 */
[----:B------:R-:W-:Y:S01]  /*4b50*/  @!P3 IMAD.IADD R5, R5, 0x1, -R20 ;  /* 0x000000010505b824 */ /* 0x000fe200078e0a14 */
[----:B------:R0:W-:Y:S01]  /*4b60*/  STL [R1+0x170], R0 ;  /* 0x0001700001007387 */ /* 0x0001e20000100800 */
[----:B------:R-:W-:-:S02]  /*4b70*/  VIADD R8, R21, 0xaa ;  /* 0x000000aa15087836 */ /* 0x000fc40000000000 */
[----:B------:R-:W-:Y:S01]  /*4b80*/  VIADD R7, R21, 0xa8 ;  /* 0x000000a815077836 */ /* 0x000fe20000000000 */
[----:B------:R-:W-:Y:S01]  /*4b90*/  ISETP.GT.U32.AND P3, PT, R20, R5, PT ;  /* 0x000000051400720c */ /* 0x000fe20003f64070 */
[----:B------:R-:W-:Y:S01]  /*4ba0*/  @!P0 IMAD.IADD R9, R9, 0x1, -R20 ;  /* 0x0000000109098824 */ /* 0x000fe200078e0a14 */
[----:B------:R-:W-:Y:S01]  /*4bb0*/  IABS R4, R8 ;  /* 0x0000000800047213 */ /* 0x000fe20000000000 */
[----:B------:R-:W-:Y:S01]  /*4bc0*/  STL [R1+0x174], R11 ;  /* 0x0001740b01007387 */ /* 0x000fe20000100800 */
[----:B------:R-:W-:Y:S01]  /*4bd0*/  IABS R6, R7 ;  /* 0x0000000700067213 */ /* 0x000fe20000000000 */
[----:B------:R-:W-:Y:S01]  /*4be0*/  VIADD R3, R21, 0xa6 ;  /* 0x000000a615037836 */ /* 0x000fe20000000000 */
[----:B------:R-:W-:Y:S01]  /*4bf0*/  ISETP.GE.AND P0, PT, R7, RZ, PT ;  /* 0x000000ff0700720c */ /* 0x000fe20003f06270 */
[----:B0-----:R-:W-:Y:S02]  /*4c00*/  IMAD.MOV.U32 R0, RZ, RZ, R10 ;  /* 0x000000ffff007224 */ /* 0x001fe400078e000a */
[----:B------:R-:W-:Y:S01]  /*4c10*/  @!P5 IMAD.IADD R12, R12, 0x1, -R20 ;  /* 0x000000010c0cd824 */ /* 0x000fe200078e0a14 */
[----:B------:R-:W-:Y:S01]  /*4c20*/  IABS R2, R3 ;  /* 0x0000000300027213 */ /* 0x000fe20000000000 */
[----:B------:R-:W-:Y:S01]  /*4c30*/  @!P4 IMAD.MOV R0, RZ, RZ, -R0 ;  /* 0x000000ffff00c224 */ /* 0x000fe200078e0a00 */
[----:B------:R-:W-:Y:S01]  /*4c40*/  ISETP.GE.AND P4, PT, R8, RZ, PT ;  /* 0x000000ff0800720c */ /* 0x000fe20003f86270 */
[----:B------:R-:W-:Y:S01]  /*4c50*/  IMAD.HI.U32 R10, R22, R4, RZ ;  /* 0x00000004160a7227 */ /* 0x000fe200078e00ff */
[----:B------:R-:W-:-:S02]  /*4c60*/  ISETP.GT.U32.AND P5, PT, R20, R12, PT ;  /* 0x0000000c1400720c */ /* 0x000fc40003fa4070 */
[----:B------:R0:W-:Y:S01]  /*4c70*/  STL [R1+0x178], R0 ;  /* 0x0001780001007387 */ /* 0x0001e20000100800 */
[----:B------:R-:W-:-:S04]  /*4c80*/  IMAD.HI.U32 R7, R22, R6, RZ ;  /* 0x0000000616077227 */ /* 0x000fc800078e00ff */
[----:B------:R-:W-:Y:S02]  /*4c90*/  IMAD.MOV R10, RZ, RZ, -R10 ;  /* 0x000000ffff0a7224 */ /* 0x000fe400078e0a0a */
[----:B------:R-:W-:Y:S02]  /*4ca0*/  IMAD.MOV R7, RZ, RZ, -R7 ;  /* 0x000000ffff077224 */ /* 0x000fe400078e0a07 */
[----:B------:R-:W-:Y:S02]  /*4cb0*/  @!P3 IMAD.IADD R5, R5, 0x1, -R20 ;  /* 0x000000010505b824 */ /* 0x000fe400078e0a14 */
[----:B0-----:R-:W-:Y:S02]  /*4cc0*/  IMAD.MOV.U32 R0, RZ, RZ, R9 ;  /* 0x000000ffff007224 */ /* 0x001fe400078e0009 */
[C---:B------:R-:W-:Y:S02]  /*4cd0*/  IMAD R4, R20.reuse, R10, R4 ;  /* 0x0000000a14047224 */ /* 0x040fe400078e0204 */
[----:B------:R-:W-:Y:S01]  /*4ce0*/  @!P6 IMAD.MOV R0, RZ, RZ, -R0 ;  /* 0x000000ffff00e224 */ /* 0x000fe200078e0a00 */
[----:B------:R-:W-:Y:S01]  /*4cf0*/  ISETP.GE.AND P6, PT, R3, RZ, PT ;  /* 0x000000ff0300720c */ /* 0x000fe20003fc6270 */
[C---:B------:R-:W-:Y:S01]  /*4d00*/  IMAD R3, R20.reuse, R7, R6 ;  /* 0x0000000714037224 */ /* 0x040fe200078e0206 */
[----:B------:R-:W-:Y:S01]  /*4d10*/  ISETP.GT.U32.AND P3, PT, R20, R4, PT ;  /* 0x000000041400720c */ /* 0x000fe20003f64070 */
[----:B------:R-:W-:Y:S01]  /*4d20*/  IMAD.HI.U32 R8, R22, R2, RZ ;  /* 0x0000000216087227 */ /* 0x000fe200078e00ff */
[----:B------:R0:W-:Y:S03]  /*4d30*/  STL [R1+0x17c], R0 ;  /* 0x00017c0001007387 */ /* 0x0001e60000100800 */
[----:B------:R-:W-:-:S02]  /*4d40*/  IMAD.MOV R8, RZ, RZ, -R8 ;  /* 0x000000ffff087224 */ /* 0x000fc400078e0a08 */
[----:B------:R-:W-:Y:S02]  /*4d50*/  @!P5 IMAD.IADD R12, R12, 0x1, -R20 ;  /* 0x000000010c0cd824 */ /* 0x000fe400078e0a14 */
[----:B------:R-:W-:Y:S02]  /*4d60*/  IMAD R2, R20, R8, R2 ;  /* 0x0000000814027224 */ /* 0x000fe400078e0202 */
[C---:B------:R-:W-:Y:S02]  /*4d70*/  VIADD R8, R21.reuse, 0xa4 ;  /* 0x000000a415087836 */ /* 0x040fe40000000000 */
[----:B0-----:R-:W-:Y:S02]  /*4d80*/  IMAD.MOV.U32 R0, RZ, RZ, R5 ;  /* 0x000000ffff007224 */ /* 0x001fe400078e0005 */
[----:B------:R-:W-:Y:S01]  /*4d90*/  @!P3 IMAD.IADD R4, R4, 0x1, -R20 ;  /* 0x000000010404b824 */ /* 0x000fe200078e0a14 */
[----:B------:R-:W-:Y:S01]  /*4da0*/  ISETP.GE.AND P5, PT, R8, RZ, PT ;  /* 0x000000ff0800720c */ /* 0x000fe20003fa6270 */
[----:B------:R-:W-:Y:S01]  /*4db0*/  @!P1 IMAD.MOV R0, RZ, RZ, -R0 ;  /* 0x000000ffff009224 */ /* 0x000fe200078e0a00 */
[C---:B------:R-:W-:Y:S01]  /*4dc0*/  ISETP.GT.U32.AND P1, PT, R20.reuse, R3, PT ;  /* 0x000000031400720c */ /* 0x040fe20003f24070 */
[C---:B------:R-:W-:Y:S01]  /*4dd0*/  VIADD R5, R21.reuse, 0xa2 ;  /* 0x000000a215057836 */ /* 0x040fe20000000000 */
[----:B------:R-:W-:Y:S01]  /*4de0*/  ISETP.GT.U32.AND P3, PT, R20, R4, PT ;  /* 0x000000041400720c */ /* 0x000fe20003f64070 */
[C---:B------:R-:W-:Y:S01]  /*4df0*/  VIADD R7, R21.reuse, 0x9e ;  /* 0x0000009e15077836 */ /* 0x040fe20000000000 */
[----:B------:R0:W-:Y:S01]  /*4e00*/  STL [R1+0x184], R0 ;  /* 0x0001840001007387 */ /* 0x0001e20000100800 */
[----:B------:R-:W-:Y:S01]  /*4e10*/  IABS R8, R8 ;  /* 0x0000000800087213 */ /* 0x000fe20000000000 */
[----:B------:R-:W-:Y:S01]  /*4e20*/  VIADD R6, R21, 0xa0 ;  /* 0x000000a015067836 */ /* 0x000fe20000000000 */
[----:B------:R-:W-:Y:S01]  /*4e30*/  IABS R9, R5 ;  /* 0x0000000500097213 */ /* 0x000fe20000000000 */
[----:B------:R-:W-:Y:S01]  /*4e40*/  IMAD.HI.U32 R23, R22, R17, RZ ;  /* 0x0000001116177227 */ /* 0x000fe200078e00ff */
[----:B------:R-:W-:-:S02]  /*4e50*/  IABS R11, R7 ;  /* 0x00000007000b7213 */ /* 0x000fc40000000000 */
[----:B------:R-:W-:Y:S01]  /*4e60*/  IABS R10, R6 ;  /* 0x00000006000a7213 */ /* 0x000fe20000000000 */
[----:B------:R-:W-:-:S04]  /*4e70*/  IMAD.HI.U32 R13, R22, R9, RZ ;  /* 0x00000009160d7227 */ /* 0x000fc800078e00ff */
[----:B0-----:R-:W-:Y:S02]  /*4e80*/  IMAD.MOV.U32 R0, RZ, RZ, R12 ;  /* 0x000000ffff007224 */ /* 0x001fe400078e000c */
[----:B------:R-:W-:Y:S02]  /*4e90*/  @!P1 IMAD.IADD R3, R3, 0x1, -R20 ;  /* 0x0000000103039824 */ /* 0x000fe400078e0a14 */
[----:B------:R-:W-:Y:S01]  /*4ea0*/  @!P2 IMAD.MOV R0, RZ, RZ, -R0 ;  /* 0x000000ffff00a224 */ /* 0x000fe200078e0a00 */
[----:B------:R-:W-:Y:S01]  /*4eb0*/  ISETP.GT.U32.AND P2, PT, R20, R2, PT ;  /* 0x000000021400720c */ /* 0x000fe20003f44070 */
[----:B------:R-:W-:Y:S01]  /*4ec0*/  IMAD.HI.U32 R12, R22, R8, RZ ;  /* 0x00000008160c7227 */ /* 0x000fe200078e00ff */
[----:B------:R-:W-:Y:S02]  /*4ed0*/  ISETP.GT.U32.AND P1, PT, R20, R3, PT ;  /* 0x000000031400720c */ /* 0x000fe40003f24070 */
[----:B------:R0:W-:Y:S01]  /*4ee0*/  STL [R1+0x18c], R0 ;  /* 0x00018c0001007387 */ /* 0x0001e20000100800 */
[----:B------:R-:W-:-:S02]  /*4ef0*/  IMAD.MOV R12, RZ, RZ, -R12 ;  /* 0x000000ffff0c7224 */ /* 0x000fc400078e0a0c */
[----:B------:R-:W-:Y:S01]  /*4f00*/  @!P3 IMAD.IADD R4, R4, 0x1, -R20 ;  /* 0x000000010404b824 */ /* 0x000fe200078e0a14 */
[----:B------:R-:W-:Y:S01]  /*4f10*/  ISETP.GE.AND P3, PT, R5, RZ, PT ;  /* 0x000000ff0500720c */ /* 0x000fe20003f66270 */
[----:B------:R-:W-:Y:S02]  /*4f20*/  IMAD R8, R20, R12, R8 ;  /* 0x0000000c14087224 */ /* 0x000fe400078e0208 */
[----:B------:R-:W-:Y:S02]  /*4f30*/  IMAD.MOV R13, RZ, RZ, -R13 ;  /* 0x000000ffff0d7224 */ /* 0x000fe400078e0a0d */
[--C-:B------:R-:W-:Y:S02]  /*4f40*/  @!P2 IMAD.IADD R2, R2, 0x1, -R20.reuse ;  /* 0x000000010202a824 */ /* 0x100fe400078e0a14 */
[----:B------:R-:W-:Y:S01]  /*4f50*/  @!P1 IMAD.IADD R3, R3, 0x1, -R20 ;  /* 0x0000000103039824 */ /* 0x000fe200078e0a14 */
[C---:B------:R-:W-:Y:S01]  /*4f60*/  ISETP.GT.U32.AND P1, PT, R20.reuse, R8, PT ;  /* 0x000000081400720c */ /* 0x040fe20003f24070 */
[----:B------:R-:W-:Y:S01]  /*4f70*/  IMAD.MOV.U32 R15, RZ, RZ, R4 ;  /* 0x000000ffff0f7224 */ /* 0x000fe200078e0004 */
[----:B------:R-:W-:Y:S01]  /*4f80*/  ISETP.GT.U32.AND P2, PT, R20, R2, PT ;  /* 0x000000021400720c */ /* 0x000fe20003f44070 */
[----:B0-----:R-:W-:-:S02]  /*4f90*/  IMAD.MOV.U32 R0, RZ, RZ, R3 ;  /* 0x000000ffff007224 */ /* 0x001fc400078e0003 */
[----:B------:R-:W-:Y:S02]  /*4fa0*/  IMAD R9, R20, R13, R9 ;  /* 0x0000000d14097224 */ /* 0x000fe400078e0209 */
[----:B------:R-:W-:-:S04]  /*4fb0*/  IMAD.HI.U32 R5, R22, R11, RZ ;  /* 0x0000000b16057227 */ /* 0x000fc800078e00ff */
[----:B------:R-:W-:Y:S01]  /*4fc0*/  @!P4 IMAD.MOV R15, RZ, RZ, -R15 ;  /* 0x000000ffff0fc224 */ /* 0x000fe200078e0a0f */
[----:B------:R-:W-:Y:S01]  /*4fd0*/  ISETP.GT.U32.AND P4, PT, R20, R9, PT ;  /* 0x000000091400720c */ /* 0x000fe20003f84070 */
[----:B------:R-:W-:Y:S01]  /*4fe0*/  @!P0 IMAD.MOV R0, RZ, RZ, -R0 ;  /* 0x000000ffff008224 */ /* 0x000fe200078e0a00 */
[----:B------:R-:W-:Y:S01]  /*4ff0*/  ISETP.GE.AND P0, PT, R6, RZ, PT ;  /* 0x000000ff0600720c */ /* 0x000fe20003f06270 */
[----:B------:R-:W-:Y:S01]  /*5000*/  IMAD.MOV R5, RZ, RZ, -R5 ;  /* 0x000000ffff057224 */ /* 0x000fe200078e0a05 */
[----:B------:R-:W-:Y:S01]  /*5010*/  STL [R1+0x190], R15 ;  /* 0x0001900f01007387 */ /* 0x000fe20000100800 */
[----:B------:R-:W-:Y:S02]  /*5020*/  @!P2 IMAD.IADD R2, R2, 0x1, -R20 ;  /* 0x000000010202a824 */ /* 0x000fe400078e0a14 */
[----:B------:R-:W-:Y:S01]  /*5030*/  IMAD.HI.U32 R14, R22, R10, RZ ;  /* 0x0000000a160e7227 */ /* 0x000fe200078e00ff */
[----:B------:R0:W-:Y:S03]  /*5040*/  STL [R1+0x194], R0 ;  /* 0x0001940001007387 */ /* 0x0001e60000100800 */
[----:B------:R-:W-:-:S02]  /*5050*/  IMAD R11, R20, R5, R11 ;  /* 0x00000005140b7224 */ /* 0x000fc400078e020b */
[----:B------:R-:W-:Y:S02]  /*5060*/  IMAD.MOV R14, RZ, RZ, -R14 ;  /* 0x000000ffff0e7224 */ /* 0x000fe400078e0a0e */
[----:B------:R-:W-:Y:S02]  /*5070*/  @!P1 IMAD.IADD R8, R8, 0x1, -R20 ;  /* 0x0000000108089824 */ /* 0x000fe400078e0a14 */
[C---:B------:R-:W-:Y:S02]  /*5080*/  IMAD R3, R20.reuse, R14, R10 ;  /* 0x0000000e14037224 */ /* 0x040fe400078e020a */
[----:B0-----:R-:W-:Y:S01]  /*5090*/  IMAD.MOV.U32 R0, RZ, RZ, R2 ;  /* 0x000000ffff007224 */ /* 0x001fe200078e0002 */
[C---:B------:R-:W-:Y:S01]  /*50a0*/  ISETP.GT.U32.AND P1, PT, R20.reuse, R8, PT ;  /* 0x000000081400720c */ /* 0x040fe20003f24070 */
[----:B------:R-:W-:Y:S01]  /*50b0*/  @!P4 IMAD.IADD R9, R9, 0x1, -R20 ;  /* 0x000000010909c824 */ /* 0x000fe200078e0a14 */
[C---:B------:R-:W-:Y:S01]  /*50c0*/  ISETP.GT.U32.AND P2, PT, R20.reuse, R3, PT ;  /* 0x000000031400720c */ /* 0x040fe20003f44070 */
[----:B------:R-:W-:Y:S01]  /*50d0*/  @!P6 IMAD.MOV R0, RZ, RZ, -R0 ;  /* 0x000000ffff00e224 */ /* 0x000fe200078e0a00 */
[C---:B------:R-:W-:Y:S01]  /*50e0*/  ISETP.GT.U32.AND P6, PT, R20.reuse, R11, PT ;  /* 0x0000000b1400720c */ /* 0x040fe20003fc4070 */
[C---:B------:R-:W-:Y:S01]  /*50f0*/  VIADD R4, R21.reuse, 0x9c ;  /* 0x0000009c15047836 */ /* 0x040fe20000000000 */
[----:B------:R-:W-:Y:S01]  /*5100*/  ISETP.GT.U32.AND P4, PT, R20, R9, PT ;  /* 0x000000091400720c */ /* 0x000fe20003f84070 */
[C---:B------:R-:W-:Y:S01]  /*5110*/  VIADD R5, R21.reuse, 0x9a ;  /* 0x0000009a15057836 */ /* 0x040fe20000000000 */
[----:B------:R0:W-:Y:S01]  /*5120*/  STL [R1+0x198], R0 ;  /* 0x0001980001007387 */ /* 0x0001e20000100800 */
[----:B------:R-:W-:Y:S01]  /*5130*/  VIADD R6, R21, 0x98 ;  /* 0x0000009815067836 */ /* 0x000fe20000000000 */
[----:B------:R-:W-:Y:S01]  /*5140*/  IABS R10, R4 ;  /* 0x00000004000a7213 */ /* 0x000fe20000000000 */
[----:B------:R-:W-:Y:S01]  /*5150*/  IMAD.MOV R23, RZ, RZ, -R23 ;  /* 0x000000ffff177224 */ /* 0x000fe200078e0a17 */
[----:B------:R-:W-:Y:S01]  /*5160*/  IABS R12, R5 ;  /* 0x00000005000c7213 */ /* 0x000fe20000000000 */
[----:B------:R-:W-:Y:S01]  /*5170*/  @!P1 IMAD.IADD R8, R8, 0x1, -R20 ;  /* 0x0000000108089824 */ /* 0x000fe200078e0a14 */
[----:B------:R-:W-:Y:S01]  /*5180*/  ISETP.GE.AND P1, PT, R7, RZ, PT ;  /* 0x000000ff0700720c */ /* 0x000fe20003f26270 */
[----:B------:R-:W-:Y:S01]  /*5190*/  IMAD.HI.U32 R13, R22, R10, RZ ;  /* 0x0000000a160d7227 */ /* 0x000fe200078e00ff */
[----:B------:R-:W-:-:S03]  /*51a0*/  IABS R2, R6 ;  /* 0x0000000600027213 */ /* 0x000fc60000000000 */
[----:B------:R-:W-:Y:S02]  /*51b0*/  @!P6 IMAD.IADD R11, R11, 0x1, -R20 ;  /* 0x000000010b0be824 */ /* 0x000fe400078e0a14 */
[----:B------:R-:W-:Y:S02]  /*51c0*/  IMAD.MOV R13, RZ, RZ, -R13 ;  /* 0x000000ffff0d7224 */ /* 0x000fe400078e0a0d */
[----:B------:R-:W-:Y:S01]  /*51d0*/  IMAD.HI.U32 R7, R22, R12, RZ ;  /* 0x0000000c16077227 */ /* 0x000fe200078e00ff */
[----:B------:R-:W-:-:S03]  /*51e0*/  ISETP.GT.U32.AND P6, PT, R20, R11, PT ;  /* 0x0000000b1400720c */ /* 0x000fc60003fc4070 */
[--C-:B------:R-:W-:Y:S02]  /*51f0*/  @!P2 IMAD.IADD R3, R3, 0x1, -R20.reuse ;  /* 0x000000010303a824 */ /* 0x100fe400078e0a14 */
[----:B------:R-:W-:Y:S02]  /*5200*/  @!P4 IMAD.IADD R9, R9, 0x1, -R20 ;  /* 0x000000010909c824 */ /* 0x000fe400078e0a14 */
[C---:B------:R-:W-:Y:S01]  /*5210*/  IMAD R10, R20.reuse, R13, R10 ;  /* 0x0000000d140a7224 */ /* 0x040fe200078e020a */
[C---:B------:R-:W-:Y:S01]  /*5220*/  ISETP.GT.U32.AND P2, PT, R20.reuse, R3, PT ;  /* 0x000000031400720c */ /* 0x040fe20003f44070 */
[----:B------:R-:W-:Y:S02]  /*5230*/  IMAD.MOV R7, RZ, RZ, -R7 ;  /* 0x000000ffff077224 */ /* 0x000fe400078e0a07 */
[----:B0-----:R-:W-:Y:S01]  /*5240*/  IMAD.MOV.U32 R0, RZ, RZ, R9 ;  /* 0x000000ffff007224 */ /* 0x001fe200078e0009 */
[C---:B------:R-:W-:Y:S01]  /*5250*/  ISETP.GT.U32.AND P4, PT, R20.reuse, R10, PT ;  /* 0x0000000a1400720c */ /* 0x040fe20003f84070 */
[----:B------:R-:W-:-:S02]  /*5260*/  IMAD R9, R20, R7, R12 ;  /* 0x0000000714097224 */ /* 0x000fc400078e020c */
[----:B------:R-:W-:Y:S02]  /*5270*/  IMAD.MOV.U32 R14, RZ, RZ, R8 ;  /* 0x000000ffff0e7224 */ /* 0x000fe400078e0008 */
[----:B------:R-:W-:Y:S01]  /*5280*/  @!P6 IMAD.IADD R11, R11, 0x1, -R20 ;  /* 0x000000010b0be824 */ /* 0x000fe200078e0a14 */
[----:B------:R-:W-:Y:S01]  /*5290*/  ISETP.GT.U32.AND P6, PT, R20, R9, PT ;  /* 0x000000091400720c */ /* 0x000fe20003fc4070 */
[----:B------:R-:W-:-:S04]  /*52a0*/  IMAD.HI.U32 R8, R22, R2, RZ ;  /* 0x0000000216087227 */ /* 0x000fc800078e00ff */
[----:B------:R-:W-:Y:S02]  /*52b0*/  IMAD.MOV R8, RZ, RZ, -R8 ;  /* 0x000000ffff087224 */ /* 0x000fe400078e0a08 */
[----:B------:R-:W-:Y:S01]  /*52c0*/  @!P5 IMAD.MOV R14, RZ, RZ, -R14 ;  /* 0x000000ffff0ed224 */ /* 0x000fe200078e0a0e */
[----:B------:R-:W-:Y:S01]  /*52d0*/  ISETP.GE.AND P5, PT, R4, RZ, PT ;  /* 0x000000ff0400720c */ /* 0x000fe20003fa6270 */
[----:B------:R-:W-:Y:S01]  /*52e0*/  @!P3 IMAD.MOV R0, RZ, RZ, -R0 ;  /* 0x000000ffff00b224 */ /* 0x000fe200078e0a00 */
[----:B------:R-:W-:Y:S01]  /*52f0*/  ISETP.GE.AND P3, PT, R5, RZ, PT ;  /* 0x000000ff0500720c */ /* 0x000fe20003f66270 */
[----:B------:R-:W-:Y:S01]  /*5300*/  @!P2 IMAD.IADD R3, R3, 0x1, -R20 ;  /* 0x000000010303a824 */ /* 0x000fe200078e0a14 */
[----:B------:R0:W-:Y:S01]  /*5310*/  STL [R1+0x19c], R14 ;  /* 0x00019c0e01007387 */ /* 0x0001e20000100800 */
[----:B------:R-:W-:Y:S01]  /*5320*/  IMAD R5, R20, R8, R2 ;  /* 0x0000000814057224 */ /* 0x000fe200078e0202 */
[----:B------:R-:W-:Y:S01]  /*5330*/  ISETP.GE.AND P2, PT, R6, RZ, PT ;  /* 0x000000ff0600720c */ /* 0x000fe20003f46270 */
[----:B------:R-:W-:Y:S01]  /*5340*/  @!P4 IMAD.IADD R10, R10, 0x1, -R20 ;  /* 0x000000010a0ac824 */ /* 0x000fe200078e0a14 */
[----:B------:R1:W-:Y:S01]  /*5350*/  STL [R1+0x1a0], R0 ;  /* 0x0001a00001007387 */ /* 0x0003e20000100800 */
[----:B------:R-:W-:-:S02]  /*5360*/  VIADD R2, R21, 0x96 ;  /* 0x0000009615027836 */ /* 0x000fc40000000000 */
[----:B------:R-:W-:Y:S01]  /*5370*/  IMAD.MOV.U32 R4, RZ, RZ, R3 ;  /* 0x000000ffff047224 */ /* 0x000fe200078e0003 */
[----:B------:R-:W-:Y:S01]  /*5380*/  ISETP.GT.U32.AND P4, PT, R20, R10, PT ;  /* 0x0000000a1400720c */ /* 0x000fe20003f84070 */
[----:B------:R-:W-:Y:S01]  /*5390*/  VIADD R3, R21, 0x94 ;  /* 0x0000009415037836 */ /* 0x000fe20000000000 */
[----:B0-----:R-:W-:Y:S01]  /*53a0*/  IABS R14, R2 ;  /* 0x00000002000e7213 */ /* 0x001fe20000000000 */
[----:B------:R-:W-:Y:S02]  /*53b0*/  @!P6 IMAD.IADD R9, R9, 0x1, -R20 ;  /* 0x000000010909e824 */ /* 0x000fe400078e0a14 */
[----:B------:R-:W-:Y:S01]  /*53c0*/  @!P0 IMAD.MOV R4, RZ, RZ, -R4 ;  /* 0x000000ffff048224 */ /* 0x000fe200078e0a04 */
[----:B------:R-:W-:Y:S01]  /*53d0*/  ISETP.GE.AND P0, PT, R2, RZ, PT ;  /* 0x000000ff0200720c */ /* 0x000fe20003f06270 */
[----:B-1----:R-:W-:Y:S01]  /*53e0*/  IMAD.MOV.U32 R0, RZ, RZ, R11 ;  /* 0x000000ffff007224 */ /* 0x002fe200078e000b */
[----:B------:R-:W-:Y:S01]  /*53f0*/  ISETP.GT.U32.AND P6, PT, R20, R9, PT ;  /* 0x000000091400720c */ /* 0x000fe20003fc4070 */
[----:B------:R-:W-:Y:S01]  /*5400*/  IMAD.HI.U32 R8, R22, R14, RZ ;  /* 0x0000000e16087227 */ /* 0x000fe200078e00ff */
[----:B------:R0:W-:Y:S03]  /*5410*/  STL [R1+0x1a8], R4 ;  /* 0x0001a80401007387 */ /* 0x0001e60000100800 */
[----:B------:R-:W-:Y:S01]  /*5420*/  @!P1 IMAD.MOV R0, RZ, RZ, -R0 ;  /* 0x000000ffff009224 */ /* 0x000fe200078e0a00 */
[----:B------:R-:W-:Y:S01]  /*5430*/  ISETP.GE.AND P1, PT, R3, RZ, PT ;  /* 0x000000ff0300720c */ /* 0x000fe20003f26270 */
[----:B------:R-:W-:Y:S01]  /*5440*/  IMAD.MOV R8, RZ, RZ, -R8 ;  /* 0x000000ffff087224 */ /* 0x000fe200078e0a08 */
[----:B------:R-:W-:Y:S01]  /*5450*/  IABS R3, R3 ;  /* 0x0000000300037213 */ /* 0x000fe20000000000 */
[----:B------:R-:W-:Y:S01]  /*5460*/  @!P4 IMAD.IADD R10, R10, 0x1, -R20 ;  /* 0x000000010a0ac824 */ /* 0x000fe200078e0a14 */
[C---:B------:R-:W-:Y:S01]  /*5470*/  ISETP.GT.U32.AND P4, PT, R20.reuse, R5, PT ;  /* 0x000000051400720c */ /* 0x040fe20003f84070 */
[----:B------:R-:W-:Y:S01]  /*5480*/  IMAD R14, R20, R8, R14 ;  /* 0x00000008140e7224 */ /* 0x000fe200078e020e */
[----:B------:R1:W-:Y:S01]  /*5490*/  STL [R1+0x1ac], R0 ;  /* 0x0001ac0001007387 */ /* 0x0003e20000100800 */
[----:B0-----:R-:W-:-:S04]  /*54a0*/  IMAD.HI.U32 R4, R22, R3, RZ ;  /* 0x0000000316047227 */ /* 0x001fc800078e00ff */
[----:B------:R-:W-:Y:S02]  /*54b0*/  IMAD.MOV R4, RZ, RZ, -R4 ;  /* 0x000000ffff047224 */ /* 0x000fe400078e0a04 */
[----:B------:R-:W-:Y:S01]  /*54c0*/  @!P6 IMAD.IADD R9, R9, 0x1, -R20 ;  /* 0x000000010909e824 */ /* 0x000fe200078e0a14 */
[C---:B------:R-:W-:Y:S01]  /*54d0*/  ISETP.GT.U32.AND P6, PT, R20.reuse, R14, PT ;  /* 0x0000000e1400720c */ /* 0x040fe20003fc4070 */
[C---:B------:R-:W-:Y:S02]  /*54e0*/  IMAD R3, R20.reuse, R4, R3 ;  /* 0x0000000414037224 */ /* 0x040fe400078e0203 */
[----:B------:R-:W-:Y:S02]  /*54f0*/  IMAD.MOV.U32 R12, RZ, RZ, R10 ;  /* 0x000000ffff0c7224 */ /* 0x000fe400078e000a */
[C---:B------:R-:W-:Y:S02]  /*5500*/  VIADD R2, R21.reuse, 0x92 ;  /* 0x0000009215027836 */ /* 0x040fe40000000000 */
[----:B------:R-:W-:Y:S01]  /*5510*/  @!P5 IMAD.MOV R12, RZ, RZ, -R12 ;  /* 0x000000ffff0cd224 */ /* 0x000fe200078e0a0c */
[----:B------:R-:W-:Y:S01]  /*5520*/  ISETP.GT.U32.AND P5, PT, R20, R3, PT ;  /* 0x000000031400720c */ /* 0x000fe20003fa4070 */
[----:B------:R-:W-:Y:S01]  /*5530*/  VIADD R7, R21, 0x90 ;  /* 0x0000009015077836 */ /* 0x000fe20000000000 */
[----:B------:R-:W-:Y:S01]  /*5540*/  IABS R6, R2 ;  /* 0x0000000200067213 */ /* 0x000fe20000000000 */
[--C-:B------:R-:W-:Y:S01]  /*5550*/  @!P4 IMAD.IADD R5, R5, 0x1, -R20.reuse ;  /* 0x000000010505c824 */ /* 0x100fe200078e0a14 */
[----:B------:R0:W-:Y:S01]  /*5560*/  STL [R1+0x1a4], R12 ;  /* 0x0001a40c01007387 */ /* 0x0001e20000100800 */
[----:B------:R-:W-:Y:S01]  /*5570*/  @!P6 IMAD.IADD R14, R14, 0x1, -R20 ;  /* 0x000000010e0ee824 */ /* 0x000fe200078e0a14 */
[----:B------:R-:W-:Y:S01]  /*5580*/  IABS R11, R7 ;  /* 0x00000007000b7213 */ /* 0x000fe20000000000 */
[----:B------:R-:W-:Y:S01]  /*5590*/  IMAD.HI.U32 R8, R22, R6, RZ ;  /* 0x0000000616087227 */ /* 0x000fe200078e00ff */
[----:B------:R-:W-:-:S02]  /*55a0*/  ISETP.GT.U32.AND P4, PT, R20, R5, PT ;  /* 0x000000051400720c */ /* 0x000fc40003f84070 */
[----:B------:R-:W-:Y:S01]  /*55b0*/  ISETP.GT.U32.AND P6, PT, R20, R14, PT ;  /* 0x0000000e1400720c */ /* 0x000fe20003fc4070 */
[----:B-1----:R-:W-:Y:S02]  /*55c0*/  IMAD.MOV.U32 R0, RZ, RZ, R9 ;  /* 0x000000ffff007224 */ /* 0x002fe400078e0009 */
[----:B------:R-:W-:Y:S02]  /*55d0*/  @!P5 IMAD.IADD R3, R3, 0x1, -R20 ;  /* 0x000000010303d824 */ /* 0x000fe400078e0a14 */
[----:B------:R-:W-:Y:S02]  /*55e0*/  IMAD.MOV R8, RZ, RZ, -R8 ;  /* 0x000000ffff087224 */ /* 0x000fe400078e0a08 */
[----:B------:R-:W-:Y:S01]  /*55f0*/  @!P3 IMAD.MOV R0, RZ, RZ, -R0 ;  /* 0x000000ffff00b224 */ /* 0x000fe200078e0a00 */
[----:B------:R-:W-:Y:S01]  /*5600*/  ISETP.GE.AND P3, PT, R2, RZ, PT ;  /* 0x000000ff0200720c */ /* 0x000fe20003f66270 */
[C---:B------:R-:W-:Y:S01]  /*5610*/  IMAD R2, R20.reuse, R8, R6 ;  /* 0x0000000814027224 */ /* 0x040fe200078e0206 */
[----:B------:R-:W-:Y:S01]  /*5620*/  ISETP.GT.U32.AND P5, PT, R20, R3, PT ;  /* 0x000000031400720c */ /* 0x000fe20003fa4070 */
[----:B------:R-:W-:Y:S01]  /*5630*/  IMAD.HI.U32 R4, R22, R11, RZ ;  /* 0x0000000b16047227 */ /* 0x000fe200078e00ff */
[----:B------:R1:W-:Y:S03]  /*5640*/  STL [R1+0x1b0], R0 ;  /* 0x0001b00001007387 */ /* 0x0003e60000100800 */
[----:B------:R-:W-:-:S02]  /*5650*/  VIADD R6, R21, 0x8e ;  /* 0x0000008e15067836 */ /* 0x000fc40000000000 */
[----:B------:R-:W-:Y:S02]  /*5660*/  IMAD.MOV R4, RZ, RZ, -R4 ;  /* 0x000000ffff047224 */ /* 0x000fe400078e0a04 */
[----:B0-----:R-:W-:Y:S01]  /*5670*/  VIADD R12, R21, 0x8c ;  /* 0x0000008c150c7836 */ /* 0x001fe20000000000 */
[----:B------:R-:W-:Y:S01]  /*5680*/  IABS R8, R6 ;  /* 0x0000000600087213 */ /* 0x000fe20000000000 */
[--C-:B------:R-:W-:Y:S01]  /*5690*/  @!P4 IMAD.IADD R5, R5, 0x1, -R20.reuse ;  /* 0x000000010505c824 */ /* 0x100fe200078e0a14 */
[----:B------:R-:W-:Y:S01]  /*56a0*/  ISETP.GE.AND P4, PT, R7, RZ, PT ;  /* 0x000000ff0700720c */ /* 0x000fe20003f86270 */
[----:B------:R-:W-:Y:S01]  /*56b0*/  IMAD R11, R20, R4, R11 ;  /* 0x00000004140b7224 */ /* 0x000fe200078e020b */
[----:B------:R-:W-:Y:S01]  /*56c0*/  IABS R19, R12 ;  /* 0x0000000c00137213 */ /* 0x000fe20000000000 */
[----:B------:R-:W-:Y:S01]  /*56d0*/  @!P6 IMAD.IADD R14, R14, 0x1, -R20 ;  /* 0x000000010e0ee824 */ /* 0x000fe200078e0a14 */
[----:B------:R-:W-:Y:S01]  /*56e0*/  ISETP.GT.U32.AND P6, PT, R20, R2, PT ;  /* 0x000000021400720c */ /* 0x000fe20003fc4070 */
[----:B------:R-:W-:-:S04]  /*56f0*/  IMAD.HI.U32 R7, R22, R8, RZ ;  /* 0x0000000816077227 */ /* 0x000fc800078e00ff */
[----:B------:R-:W-:Y:S01]  /*5700*/  @!P5 IMAD.IADD R3, R3, 0x1, -R20 ;  /* 0x000000010303d824 */ /* 0x000fe200078e0a14 */
[----:B------:R-:W-:Y:S01]  /*5710*/  ISETP.GT.U32.AND P5, PT, R20, R11, PT ;  /* 0x0000000b1400720c */ /* 0x000fe20003fa4070 */
[----:B------:R-:W-:Y:S02]  /*5720*/  IMAD.MOV R7, RZ, RZ, -R7 ;  /* 0x000000ffff077224 */ /* 0x000fe400078e0a07 */
[----:B------:R-:W-:-:S04]  /*5730*/  IMAD.HI.U32 R18, R22, R19, RZ ;  /* 0x0000001316127227 */ /* 0x000fc800078e00ff */
[----:B------:R-:W-:Y:S02]  /*5740*/  IMAD R8, R20, R7, R8 ;  /* 0x0000000714087224 */ /* 0x000fe400078e0208 */
[----:B------:R-:W-:Y:S02]  /*5750*/  IMAD.MOV R18, RZ, RZ, -R18 ;  /* 0x000000ffff127224 */ /* 0x000fe400078e0a12 */
[----:B-1----:R-:W-:Y:S02]  /*5760*/  IMAD.MOV.U32 R0, RZ, RZ, R5 ;  /* 0x000000ffff007224 */ /* 0x002fe400078e0005 */
[----:B------:R-:W-:Y:S02]  /*5770*/  VIADD R13, R21, 0x88 ;  /* 0x00000088150d7836 */ /* 0x000fe40000000000 */
[----:B------:R-:W-:Y:S01]  /*5780*/  @!P6 IMAD.IADD R2, R2, 0x1, -R20 ;  /* 0x000000010202e824 */ /* 0x000fe200078e0a14 */
[C---:B------:R-:W-:Y:S01]  /*5790*/  ISETP.GT.U32.AND P6, PT, R20.reuse, R8, PT ;  /* 0x000000081400720c */ /* 0x040fe20003fc4070 */
[C---:B------:R-:W-:Y:S01]  /*57a0*/  IMAD R18, R20.reuse, R18, R19 ;  /* 0x0000001214127224 */ /* 0x040fe200078e0213 */
[----:B------:R-:W-:Y:S01]  /*57b0*/  IABS R9, R13 ;  /* 0x0000000d00097213 */ /* 0x000fe20000000000 */
[----:B------:R-:W-:Y:S01]  /*57c0*/  @!P2 IMAD.MOV R0, RZ, RZ, -R0 ;  /* 0x000000ffff00a224 */ /* 0x000fe200078e0a00 */
[C---:B------:R-:W-:Y:S01]  /*57d0*/  ISETP.GT.U32.AND P2, PT, R20.reuse, R2, PT ;  /* 0x000000021400720c */ /* 0x040fe20003f44070 */
[----:B------:R-:W-:Y:S01]  /*57e0*/  @!P5 IMAD.IADD R11, R11, 0x1, -R20 ;  /* 0x000000010b0bd824 */ /* 0x000fe200078e0a14 */
[----:B------:R-:W-:Y:S01]  /*57f0*/  ISETP.GT.U32.AND P5, PT, R20, R18, PT ;  /* 0x000000121400720c */ /* 0x000fe20003fa4070 */
[----:B------:R-:W-:Y:S01]  /*5800*/  VIADD R4, R21, 0x86 ;  /* 0x0000008615047836 */ /* 0x000fe20000000000 */
[----:B------:R0:W-:Y:S01]  /*5810*/  STL [R1+0x188], R0 ;  /* 0x0001880001007387 */ /* 0x0001e20000100800 */
[----:B------:R-:W-:-:S03]  /*5820*/  IMAD.HI.U32 R15, R22, R9, RZ ;  /* 0x00000009160f7227 */ /* 0x000fc600078e00ff */
[----:B------:R-:W-:Y:S01]  /*5830*/  IABS R10, R4 ;  /* 0x00000004000a7213 */ /* 0x000fe20000000000 */
[----:B------:R-:W-:Y:S02]  /*5840*/  IMAD.MOV R15, RZ, RZ, -R15 ;  /* 0x000000ffff0f7224 */ /* 0x000fe400078e0a0f */
[----:B------:R-:W-:Y:S01]  /*5850*/  @!P6 IMAD.IADD R8, R8, 0x1, -R20 ;  /* 0x000000010808e824 */ /* 0x000fe200078e0a14 */
[C---:B------:R-:W-:Y:S01]  /*5860*/  ISETP.GT.U32.AND P6, PT, R20.reuse, R11, PT ;  /* 0x0000000b1400720c */ /* 0x040fe20003fc4070 */
[C---:B------:R-:W-:Y:S02]  /*5870*/  IMAD R17, R20.reuse, R23, R17 ;  /* 0x0000001714117224 */ /* 0x040fe400078e0211 */
[----:B0-----:R-:W-:Y:S02]  /*5880*/  IMAD.MOV.U32 R0, RZ, RZ, R14 ;  /* 0x000000ffff007224 */ /* 0x001fe400078e000e */
[----:B------:R-:W-:Y:S02]  /*5890*/  IMAD R9, R20, R15, R9 ;  /* 0x0000000f14097224 */ /* 0x000fe400078e0209 */
[----:B------:R-:W-:-:S02]  /*58a0*/  @!P0 IMAD.MOV R0, RZ, RZ, -R0 ;  /* 0x000000ffff008224 */ /* 0x000fc400078e0a00 */
[--C-:B------:R-:W-:Y:S01]  /*58b0*/  @!P5 IMAD.IADD R18, R18, 0x1, -R20.reuse ;  /* 0x000000011212d824 */ /* 0x100fe200078e0a14 */
[----:B------:R-:W-:Y:S01]  /*58c0*/  ISETP.GT.U32.AND P5, PT, R20, R8, PT ;  /* 0x000000081400720c */ /* 0x000fe20003fa4070 */
[----:B------:R-:W-:Y:S01]  /*58d0*/  IMAD.HI.U32 R7, R22, R10, RZ ;  /* 0x0000000a16077227 */ /* 0x000fe200078e00ff */
[----:B------:R0:W-:Y:S02]  /*58e0*/  STL [R1+0x180], R0 ;  /* 0x0001800001007387 */ /* 0x0001e40000100800 */
[----:B------:R-:W-:Y:S01]  /*58f0*/  ISETP.GT.U32.AND P0, PT, R20, R18, PT ;  /* 0x000000121400720c */ /* 0x000fe20003f04070 */
[----:B------:R-:W-:Y:S01]  /*5900*/  @!P2 IMAD.IADD R2, R2, 0x1, -R20 ;  /* 0x000000010202a824 */ /* 0x000fe200078e0a14 */
[----:B------:R-:W-:Y:S01]  /*5910*/  ISETP.GT.U32.AND P2, PT, R20, R9, PT ;  /* 0x000000091400720c */ /* 0x000fe20003f44070 */
[----:B------:R-:W-:Y:S02]  /*5920*/  IMAD.MOV R7, RZ, RZ, -R7 ;  /* 0x000000ffff077224 */ /* 0x000fe400078e0a07 */
[----:B------:R-:W-:-:S02]  /*5930*/  VIADD R15, R21, 0x84 ;  /* 0x00000084150f7836 */ /* 0x000fc40000000000 */
[----:B------:R-:W-:Y:S02]  /*5940*/  IMAD R7, R20, R7, R10 ;  /* 0x0000000714077224 */ /* 0x000fe400078e020a */
[----:B0-----:R-:W-:Y:S01]  /*5950*/  IMAD.MOV.U32 R0, RZ, RZ, R3 ;  /* 0x000000ffff007224 */ /* 0x001fe200078e0003 */
[----:B------:R-:W-:Y:S01]  /*5960*/  IABS R10, R15 ;  /* 0x0000000f000a7213 */ /* 0x000fe20000000000 */
[----:B------:R-:W-:Y:S01]  /*5970*/  @!P6 IMAD.IADD R11, R11, 0x1, -R20 ;  /* 0x000000010b0be824 */ /* 0x000fe200078e0a14 */
[----:B------:R-:W-:Y:S01]  /*5980*/  ISETP.GE.AND P6, PT, R6, RZ, PT ;  /* 0x000000ff0600720c */ /* 0x000fe20003fc6270 */
[----:B------:R-:W-:Y:S01]  /*5990*/  @!P1 IMAD.MOV R0, RZ, RZ, -R0 ;  /* 0x000000ffff009224 */ /* 0x000fe200078e0a00 */
[----:B------:R-:W-:Y:S01]  /*59a0*/  ISETP.GT.U32.AND P1, PT, R20, R17, PT ;  /* 0x000000111400720c */ /* 0x000fe20003f24070 */
[----:B------:R-:W-:Y:S01]  /*59b0*/  @!P5 IMAD.IADD R8, R8, 0x1, -R20 ;  /* 0x000000010808d824 */ /* 0x000fe200078e0a14 */
[----:B------:R-:W-:Y:S01]  /*59c0*/  ISETP.GT.U32.AND P5, PT, R20, R7, PT ;  /* 0x000000071400720c */ /* 0x000fe20003fa4070 */
[----:B------:R-:W-:Y:S01]  /*59d0*/  VIADD R5, R21, 0x82 ;  /* 0x0000008215057836 */ /* 0x000fe20000000000 */
[----:B------:R0:W-:Y:S01]  /*59e0*/  STL [R1+0x154], R0 ;  /* 0x0001540001007387 */ /* 0x0001e20000100800 */
[----:B------:R-:W-:-:S02]  /*59f0*/  IMAD.MOV.U32 R19, RZ, RZ, R2 ;  /* 0x000000ffff137224 */ /* 0x000fc400078e0002 */
[----:B------:R-:W-:Y:S01]  /*5a00*/  @!P2 IMAD.IADD R9, R9, 0x1, -R20 ;  /* 0x000000010909a824 */ /* 0x000fe200078e0a14 */
[----:B------:R-:W-:Y:S01]  /*5a10*/  IABS R14, R5 ;  /* 0x00000005000e7213 */ /* 0x000fe20000000000 */
[----:B------:R-:W-:Y:S01]  /*5a20*/  IMAD.HI.U32 R3, R22, R10, RZ ;  /* 0x0000000a16037227 */ /* 0x000fe200078e00ff */
[----:B------:R-:W-:-:S03]  /*5a30*/  ISETP.GE.AND P2, PT, R13, RZ, PT ;  /* 0x000000ff0d00720c */ /* 0x000fc60003f46270 */
[--C-:B------:R-:W-:Y:S01]  /*5a40*/  @!P1 IMAD.IADD R17, R17, 0x1, -R20.reuse ;  /* 0x0000000111119824 */ /* 0x100fe200078e0a14 */
[----:B------:R-:W-:Y:S01]  /*5a50*/  ISETP.GE.AND P1, PT, R16, RZ, PT ;  /* 0x000000ff1000720c */ /* 0x000fe20003f26270 */
[----:B0-----:R-:W-:Y:S02]  /*5a60*/  IMAD.MOV.U32 R0, RZ, RZ, R11 ;  /* 0x000000ffff007224 */ /* 0x001fe400078e000b */
[----:B------:R-:W-:Y:S01]  /*5a70*/  @!P0 IMAD.IADD R18, R18, 0x1, -R20 ;  /* 0x0000000112128824 */ /* 0x000fe200078e0a14 */
[----:B------:R-:W-:Y:S01]  /*5a80*/  ISETP.GE.AND P0, PT, R12, RZ, PT ;  /* 0x000000ff0c00720c */ /* 0x000fe20003f06270 */
[----:B------:R-:W-:Y:S01]  /*5a90*/  @!P3 IMAD.MOV R19, RZ, RZ, -R19 ;  /* 0x000000ffff13b224 */ /* 0x000fe200078e0a13 */
[C---:B------:R-:W-:Y:S01]  /*5aa0*/  ISETP.GT.U32.AND P3, PT, R20.reuse, R17, PT ;  /* 0x000000111400720c */ /* 0x040fe20003f64070 */
[----:B------:R-:W-:Y:S01]  /*5ab0*/  @!P4 IMAD.MOV R0, RZ, RZ, -R0 ;  /* 0x000000ffff00c224 */ /* 0x000fe200078e0a00 */
[----:B------:R-:W-:Y:S01]  /*5ac0*/  ISETP.GT.U32.AND P4, PT, R20, R9, PT ;  /* 0x000000091400720c */ /* 0x000fe20003f84070 */
[----:B------:R-:W-:Y:S01]  /*5ad0*/  IMAD.MOV R3, RZ, RZ, -R3 ;  /* 0x000000ffff037224 */ /* 0x000fe200078e0a03 */
[----:B------:R-:W-:Y:S01]  /*5ae0*/  STL [R1+0x150], R19 ;  /* 0x0001501301007387 */ /* 0x000fe20000100800 */
[----:B------:R-:W-:-:S03]  /*5af0*/  IMAD.HI.U32 R6, R22, R14, RZ ;  /* 0x0000000e16067227 */ /* 0x000fc600078e00ff */
[----:B------:R0:W-:Y:S01]  /*5b00*/  STL [R1+0x14c], R0 ;  /* 0x00014c0001007387 */ /* 0x0001e20000100800 */
[C---:B------:R-:W-:Y:S02]  /*5b10*/  IMAD R3, R20.reuse, R3, R10 ;  /* 0x0000000314037224 */ /* 0x040fe400078e020a */
[----:B------:R-:W-:Y:S02]  /*5b20*/  @!P5 IMAD.IADD R7, R7, 0x1, -R20 ;  /* 0x000000010707d824 */ /* 0x000fe400078e0a14 */
[----:B------:R-:W-:Y:S02]  /*5b30*/  IMAD.MOV.U32 R10, RZ, RZ, R8 ;  /* 0x000000ffff0a7224 */ /* 0x000fe400078e0008 */
[----:B------:R-:W-:Y:S01]  /*5b40*/  IMAD.MOV R6, RZ, RZ, -R6 ;  /* 0x000000ffff067224 */ /* 0x000fe200078e0a06 */
[----:B------:R-:W-:Y:S01]  /*5b50*/  ISETP.GT.U32.AND P5, PT, R20, R7, PT ;  /* 0x000000071400720c */ /* 0x000fe20003fa4070 */
[----:B------:R-:W-:Y:S02]  /*5b60*/  VIADD R2, R21, 0x80 ;  /* 0x0000008015027836 */ /* 0x000fe40000000000 */
[----:B0-----:R-:W-:-:S02]  /*5b70*/  IMAD.MOV.U32 R0, RZ, RZ, R18 ;  /* 0x000000ffff007224 */ /* 0x001fc400078e0012 */
[----:B------:R-:W-:Y:S01]  /*5b80*/  @!P6 IMAD.MOV R10, RZ, RZ, -R10 ;  /* 0x000000ffff0ae224 */ /* 0x000fe200078e0a0a */
[C---:B------:R-:W-:Y:S01]  /*5b90*/  ISETP.GT.U32.AND P6, PT, R20.reuse, R3, PT ;  /* 0x000000031400720c */ /* 0x040fe20003fc4070 */
[----:B------:R-:W-:Y:S01]  /*5ba0*/  @!P0 IMAD.MOV R0, RZ, RZ, -R0 ;  /* 0x000000ffff008224 */ /* 0x000fe200078e0a00 */
[----:B------:R-:W-:Y:S01]  /*5bb0*/  IABS R11, R2 ;  /* 0x00000002000b7213 */ /* 0x000fe20000000000 */
[----:B------:R-:W-:Y:S01]  /*5bc0*/  IMAD R6, R20, R6, R14 ;  /* 0x0000000614067224 */ /* 0x000fe200078e020e */
[----:B------:R0:W-:Y:S01]  /*5bd0*/  STL [R1+0x148], R10 ;  /* 0x0001480a01007387 */ /* 0x0001e20000100800 */
[--C-:B------:R-:W-:Y:S01]  /*5be0*/  @!P3 IMAD.IADD R17, R17, 0x1, -R20.reuse ;  /* 0x000000011111b824 */ /* 0x100fe200078e0a14 */
[----:B------:R-:W-:Y:S01]  /*5bf0*/  ISETP.GE.AND P0, PT, R4, RZ, PT ;  /* 0x000000ff0400720c */ /* 0x000fe20003f06270 */
[----:B------:R-:W-:Y:S01]  /*5c00*/  @!P4 IMAD.IADD R9, R9, 0x1, -R20 ;  /* 0x000000010909c824 */ /* 0x000fe200078e0a14 */
[----:B------:R1:W-:Y:S01]  /*5c10*/  STL [R1+0x144], R0 ;  /* 0x0001440001007387 */ /* 0x0003e20000100800 */
[----:B------:R-:W-:Y:S01]  /*5c20*/  ISETP.GT.U32.AND P3, PT, R20, R6, PT ;  /* 0x000000061400720c */ /* 0x000fe20003f64070 */
[----:B------:R-:W-:Y:S01]  /*5c30*/  IMAD.HI.U32 R4, R22, R11, RZ ;  /* 0x0000000b16047227 */ /* 0x000fe200078e00ff */
[----:B------:R-:W-:-:S03]  /*5c40*/  ISETP.GE.AND P4, PT, R15, RZ, PT ;  /* 0x000000ff0f00720c */ /* 0x000fc60003f86270 */
[----:B0-----:R-:W-:Y:S02]  /*5c50*/  IMAD.MOV.U32 R10, RZ, RZ, R17 ;  /* 0x000000ffff0a7224 */ /* 0x001fe400078e0011 */
[----:B------:R-:W-:Y:S01]  /*5c60*/  @!P5 IMAD.IADD R7, R7, 0x1, -R20 ;  /* 0x000000010707d824 */ /* 0x000fe200078e0a14 */
[----:B------:R-:W-:Y:S01]  /*5c70*/  ISETP.GE.AND P5, PT, R5, RZ, PT ;  /* 0x000000ff0500720c */ /* 0x000fe20003fa6270 */
[----:B-1----:R-:W-:Y:S02]  /*5c80*/  IMAD.MOV.U32 R0, RZ, RZ, R9 ;  /* 0x000000ffff007224 */ /* 0x002fe400078e0009 */
[----:B------:R-:W-:Y:S02]  /*5c90*/  @!P1 IMAD.MOV R10, RZ, RZ, -R10 ;  /* 0x000000ffff0a9224 */ /* 0x000fe400078e0a0a */
[----:B------:R-:W-:Y:S02]  /*5ca0*/  @!P2 IMAD.MOV R0, RZ, RZ, -R0 ;  /* 0x000000ffff00a224 */ /* 0x000fe400078e0a00 */
[----:B------:R-:W-:Y:S01]  /*5cb0*/  @!P6 IMAD.IADD R3, R3, 0x1, -R20 ;  /* 0x000000010303e824 */ /* 0x000fe200078e0a14 */
[----:B------:R-:W-:Y:S01]  /*5cc0*/  STL [R1+0x134], R10 ;  /* 0x0001340a01007387 */ /* 0x000fe20000100800 */
[----:B------:R-:W-:Y:S01]  /*5cd0*/  IMAD.MOV R4, RZ, RZ, -R4 ;  /* 0x000000ffff047224 */ /* 0x000fe200078e0a04 */
[----:B------:R-:W-:Y:S01]  /*5ce0*/  ISETP.GE.AND P6, PT, R2, RZ, PT ;  /* 0x000000ff0200720c */ /* 0x000fe20003fc6270 */
[C---:B------:R-:W-:Y:S01]  /*5cf0*/  VIADD R8, R21.reuse, 0x7e ;  /* 0x0000007e15087836 */ /* 0x040fe20000000000 */
[----:B------:R0:W-:Y:S01]  /*5d00*/  STL [R1+0x130], R0 ;  /* 0x0001300001007387 */ /* 0x0001e20000100800 */
[C---:B------:R-:W-:Y:S01]  /*5d10*/  IMAD R11, R20.reuse, R4, R11 ;  /* 0x00000004140b7224 */ /* 0x040fe200078e020b */
[----:B------:R-:W-:Y:S01]  /*5d20*/  ISETP.GT.U32.AND P1, PT, R20, R3, PT ;  /* 0x000000031400720c */ /* 0x000fe20003f24070 */
[----:B------:R-:W-:Y:S01]  /*5d30*/  @!P3 IMAD.IADD R6, R6, 0x1, -R20 ;  /* 0x000000010606b824 */ /* 0x000fe200078e0a14 */
[----:B------:R-:W-:Y:S01]  /*5d40*/  IABS R14, R8 ;  /* 0x00000008000e7213 */ /* 0x000fe20000000000 */
[C---:B------:R-:W-:Y:S01]  /*5d50*/  VIADD R12, R21.reuse, 0x7c ;  /* 0x0000007c150c7836 */ /* 0x040fe20000000000 */
[----:B------:R-:W-:Y:S01]  /*5d60*/  ISETP.GE.AND P2, PT, R8, RZ, PT ;  /* 0x000000ff0800720c */ /* 0x000fe20003f46270 */
[----:B------:R-:W-:Y:S01]  /*5d70*/  VIADD R4, R21, 0x7a ;  /* 0x0000007a15047836 */ /* 0x000fe20000000000 */
[----:B------:R-:W-:Y:S01]  /*5d80*/  ISETP.GT.U32.AND P3, PT, R20, R6, PT ;  /* 0x000000061400720c */ /* 0x000fe20003f64070 */
[----:B------:R-:W-:-:S04]  /*5d90*/  IMAD.HI.U32 R2, R22, R14, RZ ;  /* 0x0000000e16027227 */ /* 0x000fc800078e00ff */
[----:B0-----:R-:W-:Y:S01]  /*5da0*/  IMAD.MOV.U32 R0, RZ, RZ, R7 ;  /* 0x000000ffff007224 */ /* 0x001fe200078e0007 */
[----:B------:R-:W-:Y:S01]  /*5db0*/  IABS R7, R4 ;  /* 0x0000000400077213 */ /* 0x000fe20000000000 */
[----:B------:R-:W-:Y:S02]  /*5dc0*/  IMAD.MOV R2, RZ, RZ, -R2 ;  /* 0x000000ffff027224 */ /* 0x000fe400078e0a02 */
[----:B------:R-:W-:Y:S01]  /*5dd0*/  @!P0 IMAD.MOV R0, RZ, RZ, -R0 ;  /* 0x000000ffff008224 */ /* 0x000fe200078e0a00 */
[----:B------:R-:W-:Y:S01]  /*5de0*/  ISETP.GT.U32.AND P0, PT, R20, R11, PT ;  /* 0x0000000b1400720c */ /* 0x000fe20003f04070 */
[----:B------:R-:W-:Y:S01]  /*5df0*/  @!P1 IMAD.IADD R3, R3, 0x1, -R20 ;  /* 0x0000000103039824 */ /* 0x000fe200078e0a14 */
[----:B------:R-:W-:Y:S01]  /*5e00*/  ISETP.GE.AND P1, PT, R12, RZ, PT ;  /* 0x000000ff0c00720c */ /* 0x000fe20003f26270 */
[----:B------:R-:W-:Y:S01]  /*5e10*/  IMAD R14, R20, R2, R14 ;  /* 0x00000002140e7224 */ /* 0x000fe200078e020e */
[----:B------:R0:W-:Y:S01]  /*5e20*/  STL [R1+0x70], R0 ;  /* 0x0000700001007387 */ /* 0x0001e20000100800 */
[----:B------:R-:W-:Y:S01]  /*5e30*/  IABS R12, R12 ;  /* 0x0000000c000c7213 */ /* 0x000fe20000000000 */
[----:B------:R-:W-:-:S02]  /*5e40*/  @!P3 IMAD.IADD R6, R6, 0x1, -R20 ;  /* 0x000000010606b824 */ /* 0x000fc400078e0a14 */
[----:B------:R-:W-:Y:S01]  /*5e50*/  ISETP.GT.U32.AND P3, PT, R20, R14, PT ;  /* 0x0000000e1400720c */ /* 0x000fe20003f64070 */
[----:B------:R-:W-:Y:S02]  /*5e60*/  VIADD R2, R21, 0x78 ;  /* 0x0000007815027836 */ /* 0x000fe40000000000 */
[----:B------:R-:W-:-:S03]  /*5e70*/  IMAD.HI.U32 R5, R22, R12, RZ ;  /* 0x0000000c16057227 */ /* 0x000fc600078e00ff */
[----:B------:R-:W-:Y:S01]  /*5e80*/  IABS R10, R2 ;  /* 0x00000002000a7213 */ /* 0x000fe20000000000 */
[----:B0-----:R-:W-:Y:S02]  /*5e90*/  IMAD.MOV.U32 R0, RZ, RZ, R3 ;  /* 0x000000ffff007224 */ /* 0x001fe400078e0003 */
[----:B------:R-:W-:Y:S01]  /*5ea0*/  @!P0 IMAD.IADD R11, R11, 0x1, -R20 ;  /* 0x000000010b0b8824 */ /* 0x000fe200078e0a14 */
[----:B------:R-:W-:Y:S01]  /*5eb0*/  ISETP.GE.AND P0, PT, R4, RZ, PT ;  /* 0x000000ff0400720c */ /* 0x000fe20003f06270 */
[----:B------:R-:W-:Y:S02]  /*5ec0*/  @!P4 IMAD.MOV R0, RZ, RZ, -R0 ;  /* 0x000000ffff00c224 */ /* 0x000fe400078e0a00 */
[----:B------:R-:W-:Y:S01]  /*5ed0*/  IMAD.MOV R5, RZ, RZ, -R5 ;  /* 0x000000ffff057224 */ /* 0x000fe200078e0a05 */
[----:B------:R-:W-:Y:S01]  /*5ee0*/  ISETP.GT.U32.AND P4, PT, R20, R11, PT ;  /* 0x0000000b1400720c */ /* 0x000fe20003f84070 */
[----:B------:R-:W-:Y:S01]  /*5ef0*/  @!P3 IMAD.IADD R14, R14, 0x1, -R20 ;  /* 0x000000010e0eb824 */ /* 0x000fe200078e0a14 */
[----:B------:R0:W-:Y:S01]  /*5f00*/  STL [R1+0x60], R0 ;  /* 0x0000600001007387 */ /* 0x0001e20000100800 */
[----:B------:R-:W-:-:S02]  /*5f10*/  IMAD R12, R20, R5, R12 ;  /* 0x00000005140c7224 */ /* 0x000fc400078e020c */
[----:B------:R-:W-:Y:S01]  /*5f20*/  IMAD.HI.U32 R3, R22, R10, RZ ;  /* 0x0000000a16037227 */ /* 0x000fe200078e00ff */
[----:B------:R-:W-:-:S03]  /*5f30*/  ISETP.GT.U32.AND P3, PT, R20, R14, PT ;  /* 0x0000000e1400720c */ /* 0x000fc60003f64070 */
[----:B------:R-:W-:-:S04]  /*5f40*/  IMAD.HI.U32 R4, R22, R7, RZ ;  /* 0x0000000716047227 */ /* 0x000fc800078e00ff */
[----:B------:R-:W-:Y:S01]  /*5f50*/  @!P4 IMAD.IADD R11, R11, 0x1, -R20 ;  /* 0x000000010b0bc824 */ /* 0x000fe200078e0a14 */
[----:B------:R-:W-:Y:S01]  /*5f60*/  ISETP.GT.U32.AND P4, PT, R20, R12, PT ;  /* 0x0000000c1400720c */ /* 0x000fe20003f84070 */
[----:B0-----:R-:W-:Y:S02]  /*5f70*/  IMAD.MOV.U32 R0, RZ, RZ, R6 ;  /* 0x000000ffff007224 */ /* 0x001fe400078e0006 */
[----:B------:R-:W-:Y:S02]  /*5f80*/  IMAD.MOV R3, RZ, RZ, -R3 ;  /* 0x000000ffff037224 */ /* 0x000fe400078e0a03 */
[----:B------:R-:W-:Y:S01]  /*5f90*/  @!P5 IMAD.MOV R0, RZ, RZ, -R0 ;  /* 0x000000ffff00d224 */ /* 0x000fe200078e0a00 */
[----:B------:R-:W-:Y:S01]  /*5fa0*/  ISETP.GE.AND P5, PT, R2, RZ, PT ;  /* 0x000000ff0200720c */ /* 0x000fe20003fa6270 */
[----:B------:R-:W-:Y:S02]  /*5fb0*/  IMAD.MOV R4, RZ, RZ, -R4 ;  /* 0x000000ffff047224 */ /* 0x000fe400078e0a04 */
[----:B------:R-:W-:Y:S01]  /*5fc0*/  VIADD R2, R21, 0x76 ;  /* 0x0000007615027836 */ /* 0x000fe20000000000 */
[----:B------:R0:W-:Y:S01]  /*5fd0*/  STL [R1+0x12c], R0 ;  /* 0x00012c0001007387 */ /* 0x0001e20000100800 */
[----:B------:R-:W-:-:S02]  /*5fe0*/  IMAD R10, R20, R3, R10 ;  /* 0x00000003140a7224 */ /* 0x000fc400078e020a */
[----:B------:R-:W-:Y:S01]  /*5ff0*/  IMAD R7, R20, R4, R7 ;  /* 0x0000000414077224 */ /* 0x000fe200078e0207 */
[----:B------:R-:W-:Y:S01]  /*6000*/  IABS R4, R2 ;  /* 0x0000000200047213 */ /* 0x000fe20000000000 */
[--C-:B------:R-:W-:Y:S01]  /*6010*/  @!P4 IMAD.IADD R12, R12, 0x1, -R20.reuse ;  /* 0x000000010c0cc824 */ /* 0x100fe200078e0a14 */
[----:B------:R-:W-:Y:S01]  /*6020*/  ISETP.GT.U32.AND P4, PT, R20, R10, PT ;  /* 0x0000000a1400720c */ /* 0x000fe20003f84070 */
[----:B------:R-:W-:Y:S01]  /*6030*/  @!P3 IMAD.IADD R14, R14, 0x1, -R20 ;  /* 0x000000010e0eb824 */ /* 0x000fe200078e0a14 */
[----:B------:R-:W-:Y:S01]  /*6040*/  ISETP.GT.U32.AND P3, PT, R20, R7, PT ;  /* 0x000000071400720c */ /* 0x000fe20003f64070 */
[----:B------:R-:W-:Y:S02]  /*6050*/  VIADD R5, R21, 0x72 ;  /* 0x0000007215057836 */ /* 0x000fe40000000000 */
[----:B0-----:R-:W-:Y:S02]  /*6060*/  IMAD.MOV.U32 R0, RZ, RZ, R11 ;  /* 0x000000ffff007224 */ /* 0x001fe400078e000b */
[----:B------:R-:W-:Y:S01]  /*6070*/  IMAD.HI.U32 R11, R22, R4, RZ ;  /* 0x00000004160b7227 */ /* 0x000fe200078e00ff */
[----:B------:R-:W-:-:S03]  /*6080*/  IABS R9, R5 ;  /* 0x0000000500097213 */ /* 0x000fc60000000000 */
[----:B------:R-:W-:Y:S01]  /*6090*/  @!P6 IMAD.MOV R0, RZ, RZ, -R0 ;  /* 0x000000ffff00e224 */ /* 0x000fe200078e0a00 */
[----:B------:R-:W-:Y:S01]  /*60a0*/  ISETP.GT.U32.AND P6, PT, R20, R12, PT ;  /* 0x0000000c1400720c */ /* 0x000fe20003fc4070 */
[----:B------:R-:W-:Y:S02]  /*60b0*/  IMAD.MOV R11, RZ, RZ, -R11 ;  /* 0x000000ffff0b7224 */ /* 0x000fe400078e0a0b */
[--C-:B------:R-:W-:Y:S01]  /*60c0*/  @!P4 IMAD.IADD R10, R10, 0x1, -R20.reuse ;  /* 0x000000010a0ac824 */ /* 0x100fe200078e0a14 */
[----:B------:R0:W-:Y:S01]  /*60d0*/  STL [R1+0x30], R0 ;  /* 0x0000300001007387 */ /* 0x0001e20000100800 */
[----:B------:R-:W-:Y:S02]  /*60e0*/  @!P3 IMAD.IADD R7, R7, 0x1, -R20 ;  /* 0x000000010707b824 */ /* 0x000fe400078e0a14 */
[C---:B------:R-:W-:Y:S01]  /*60f0*/  VIADD R3, R21.reuse, 0x70 ;  /* 0x0000007015037836 */ /* 0x040fe20000000000 */
[C---:B------:R-:W-:Y:S01]  /*6100*/  ISETP.GT.U32.AND P4, PT, R20.reuse, R10, PT ;  /* 0x0000000a1400720c */ /* 0x040fe20003f84070 */
[----:B------:R-:W-:Y:S01]  /*6110*/  VIADD R8, R21, 0x74 ;  /* 0x0000007415087836 */ /* 0x000fe20000000000 */
[----:B------:R-:W-:-:S02]  /*6120*/  ISETP.GT.U32.AND P3, PT, R20, R7, PT ;  /* 0x000000071400720c */ /* 0x000fc40003f64070 */
[----:B------:R-:W-:Y:S01]  /*6130*/  IABS R6, R3 ;  /* 0x0000000300067213 */ /* 0x000fe20000000000 */
[----:B------:R-:W-:Y:S01]  /*6140*/  @!P6 IMAD.IADD R12, R12, 0x1, -R20 ;  /* 0x000000010c0ce824 */ /* 0x000fe200078e0a14 */
[----:B------:R-:W-:Y:S01]  /*6150*/  IABS R13, R8 ;  /* 0x00000008000d7213 */ /* 0x000fe20000000000 */
[----:B0-----:R-:W-:-:S04]  /*6160*/  IMAD.MOV.U32 R0, RZ, RZ, R14 ;  /* 0x000000ffff007224 */ /* 0x001fc800078e000e */
[----:B------:R-:W-:Y:S01]  /*6170*/  @!P2 IMAD.MOV R0, RZ, RZ, -R0 ;  /* 0x000000ffff00a224 */ /* 0x000fe200078e0a00 */
[----:B------:R-:W-:Y:S01]  /*6180*/  ISETP.GE.AND P2, PT, R2, RZ, PT ;  /* 0x000000ff0200720c */ /* 0x000fe20003f46270 */
[----:B------:R-:W-:Y:S02]  /*6190*/  IMAD R2, R20, R11, R4 ;  /* 0x0000000b14027224 */ /* 0x000fe400078e0204 */
[----:B------:R-:W-:Y:S01]  /*61a0*/  IMAD.HI.U32 R4, R22, R9, RZ ;  /* 0x0000000916047227 */ /* 0x000fe200078e00ff */
[----:B------:R0:W-:Y:S02]  /*61b0*/  STL [R1+0x128], R0 ;  /* 0x0001280001007387 */ /* 0x0001e40000100800 */
[----:B------:R-:W-:Y:S01]  /*61c0*/  ISETP.GT.U32.AND P6, PT, R20, R2, PT ;  /* 0x000000021400720c */ /* 0x000fe20003fc4070 */
[----:B------:R-:W-:-:S04]  /*61d0*/  IMAD.HI.U32 R11, R22, R6, RZ ;  /* 0x00000006160b7227 */ /* 0x000fc800078e00ff */
[----:B------:R-:W-:-:S04]  /*61e0*/  IMAD.HI.U32 R14, R22, R13, RZ ;  /* 0x0000000d160e7227 */ /* 0x000fc800078e00ff */
[----:B0-----:R-:W-:Y:S02]  /*61f0*/  IMAD.MOV.U32 R0, RZ, RZ, R12 ;  /* 0x000000ffff007224 */ /* 0x001fe400078e000c */
[----:B------:R-:W-:Y:S02]  /*6200*/  IMAD.MOV R4, RZ, RZ, -R4 ;  /* 0x000000ffff047224 */ /* 0x000fe400078e0a04 */
[----:B------:R-:W-:Y:S02]  /*6210*/  @!P1 IMAD.MOV R0, RZ, RZ, -R0 ;  /* 0x000000ffff009224 */ /* 0x000fe400078e0a00 */
[----:B------:R-:W-:Y:S02]  /*6220*/  IMAD.MOV R11, RZ, RZ, -R11 ;  /* 0x000000ffff0b7224 */ /* 0x000fe400078e0a0b */
[--C-:B------:R-:W-:Y:S01]  /*6230*/  @!P6 IMAD.IADD R2, R2, 0x1, -R20.reuse ;  /* 0x000000010202e824 */ /* 0x100fe200078e0a14 */
[----:B------:R0:W-:Y:S01]  /*6240*/  STL [R1+0x104], R0 ;  /* 0x0001040001007387 */ /* 0x0001e20000100800 */
[----:B------:R-:W-:-:S02]  /*6250*/  @!P4 IMAD.IADD R10, R10, 0x1, -R20 ;  /* 0x000000010a0ac824 */ /* 0x000fc400078e0a14 */
[----:B------:R-:W-:Y:S01]  /*6260*/  IMAD.MOV R14, RZ, RZ, -R14 ;  /* 0x000000ffff0e7224 */ /* 0x000fe200078e0a0e */
[C---:B------:R-:W-:Y:S01]  /*6270*/  ISETP.GT.U32.AND P6, PT, R20.reuse, R2, PT ;  /* 0x000000021400720c */ /* 0x040fe20003fc4070 */
[----:B------:R-:W-:Y:S02]  /*6280*/  IMAD R9, R20, R4, R9 ;  /* 0x0000000414097224 */ /* 0x000fe400078e0209 */
[----:B------:R-:W-:Y:S01]  /*6290*/  @!P3 IMAD.IADD R7, R7, 0x1, -R20 ;  /* 0x000000010707b824 */ /* 0x000fe200078e0a14 */
[----:B------:R-:W-:Y:S01]  /*62a0*/  ISETP.GE.AND P3, PT, R8, RZ, PT ;  /* 0x000000ff0800720c */ /* 0x000fe20003f66270 */
[C---:B------:R-:W-:Y:S01]  /*62b0*/  IMAD R6, R20.reuse, R11, R6 ;  /* 0x0000000b14067224 */ /* 0x040fe200078e0206 */
[C---:B------:R-:W-:Y:S01]  /*62c0*/  ISETP.GT.U32.AND P4, PT, R20.reuse, R9, PT ;  /* 0x000000091400720c */ /* 0x040fe20003f84070 */
[----:B0-----:R-:W-:Y:S02]  /*62d0*/  IMAD.MOV.U32 R0, RZ, RZ, R10 ;  /* 0x000000ffff007224 */ /* 0x001fe400078e000a */
[----:B------:R-:W-:-:S02]  /*62e0*/  IMAD R8, R20, R14, R13 ;  /* 0x0000000e14087224 */ /* 0x000fc400078e020d */
[----:B------:R-:W-:Y:S01]  /*62f0*/  @!P5 IMAD.MOV R0, RZ, RZ, -R0 ;  /* 0x000000ffff00d224 */ /* 0x000fe200078e0a00 */
[C---:B------:R-:W-:Y:S01]  /*6300*/  ISETP.GT.U32.AND P5, PT, R20.reuse, R6, PT ;  /* 0x000000061400720c */ /* 0x040fe20003fa4070 */
[C---:B------:R-:W-:Y:S01]  /*6310*/  VIADD R4, R21.reuse, 0x6e ;  /* 0x0000006e15047836 */ /* 0x040fe20000000000 */
[----:B------:R-:W-:Y:S01]  /*6320*/  ISETP.GT.U32.AND P1, PT, R20, R8, PT ;  /* 0x000000081400720c */ /* 0x000fe20003f24070 */
[----:B------:R-:W-:Y:S02]  /*6330*/  IMAD.MOV.U32 R12, RZ, RZ, R7 ;  /* 0x000000ffff0c7224 */ /* 0x000fe400078e0007 */
[----:B------:R-:W-:Y:S01]  /*6340*/  VIADD R10, R21, 0x6c ;  /* 0x0000006c150a7836 */ /* 0x000fe20000000000 */
[----:B------:R-:W-:Y:S01]  /*6350*/  IABS R11, R4 ;  /* 0x00000004000b7213 */ /* 0x000fe20000000000 */
[----:B------:R-:W-:Y:S01]  /*6360*/  @!P0 IMAD.MOV R12, RZ, RZ, -R12 ;  /* 0x000000ffff0c8224 */ /* 0x000fe200078e0a0c */
[----:B------:R-:W-:Y:S01]  /*6370*/  ISETP.GE.AND P0, PT, R5, RZ, PT ;  /* 0x000000ff0500720c */ /* 0x000fe20003f06270 */
[--C-:B------:R-:W-:Y:S01]  /*6380*/  @!P6 IMAD.IADD R2, R2, 0x1, -R20.reuse ;  /* 0x000000010202e824 */ /* 0x100fe200078e0a14 */
[----:B------:R-:W-:Y:S01]  /*6390*/  ISETP.GE.AND P6, PT, R3, RZ, PT ;  /* 0x000000ff0300720c */ /* 0x000fe20003fc6270 */
[----:B------:R-:W-:Y:S01]  /*63a0*/  IMAD.MOV.U32 R7, RZ, RZ, R11 ;  /* 0x000000ffff077224 */ /* 0x000fe200078e000b */
[----:B------:R-:W-:Y:S01]  /*63b0*/  STL [R1+0x11c], R12 ;  /* 0x00011c0c01007387 */ /* 0x000fe20000100800 */
[--C-:B------:R-:W-:Y:S01]  /*63c0*/  @!P4 IMAD.IADD R9, R9, 0x1, -R20.reuse ;  /* 0x000000010909c824 */ /* 0x100fe200078e0a14 */
[----:B------:R-:W-:Y:S01]  /*63d0*/  IABS R11, R10 ;  /* 0x0000000a000b7213 */ /* 0x000fe20000000000 */
[--C-:B------:R-:W-:Y:S01]  /*63e0*/  @!P5 IMAD.IADD R6, R6, 0x1, -R20.reuse ;  /* 0x000000010606d824 */ /* 0x100fe200078e0a14 */
[----:B------:R0:W-:Y:S01]  /*63f0*/  STL [R1+0x120], R0 ;  /* 0x0001200001007387 */ /* 0x0001e20000100800 */
[----:B------:R-:W-:Y:S01]  /*6400*/  @!P1 IMAD.IADD R8, R8, 0x1, -R20 ;  /* 0x0000000108089824 */ /* 0x000fe200078e0a14 */
[----:B------:R-:W-:Y:S01]  /*6410*/  ISETP.GT.U32.AND P5, PT, R20, R9, PT ;  /* 0x000000091400720c */ /* 0x000fe20003fa4070 */
[----:B------:R-:W-:Y:S01]  /*6420*/  IMAD.HI.U32 R5, R22, R7, RZ ;  /* 0x0000000716057227 */ /* 0x000fe200078e00ff */
[----:B------:R-:W-:-:S02]  /*6430*/  ISETP.GE.AND P1, PT, R4, RZ, PT ;  /* 0x000000ff0400720c */ /* 0x000fc40003f26270 */
[----:B------:R-:W-:Y:S01]  /*6440*/  ISETP.GT.U32.AND P4, PT, R20, R8, PT ;  /* 0x000000081400720c */ /* 0x000fe20003f84070 */
[----:B------:R-:W-:-:S04]  /*6450*/  IMAD.HI.U32 R3, R22, R11, RZ ;  /* 0x0000000b16037227 */ /* 0x000fc800078e00ff */
[----:B0-----:R-:W-:Y:S02]  /*6460*/  IMAD.MOV.U32 R0, RZ, RZ, R2 ;  /* 0x000000ffff007224 */ /* 0x001fe400078e0002 */
[----:B------:R-:W-:Y:S02]  /*6470*/  IMAD.MOV R5, RZ, RZ, -R5 ;  /* 0x000000ffff057224 */ /* 0x000fe400078e0a05 */
[----:B------:R-:W-:Y:S01]  /*6480*/  @!P2 IMAD.MOV R0, RZ, RZ, -R0 ;  /* 0x000000ffff00a224 */ /* 0x000fe200078e0a00 */
[C---:B------:R-:W-:Y:S01]  /*6490*/  ISETP.GT.U32.AND P2, PT, R20.reuse, R6, PT ;  /* 0x000000061400720c */ /* 0x040fe20003f44070 */
[----:B------:R-:W-:Y:S02]  /*64a0*/  IMAD.MOV R3, RZ, RZ, -R3 ;  /* 0x000000ffff037224 */ /* 0x000fe400078e0a03 */
[----:B------:R-:W-:Y:S01]  /*64b0*/  IMAD R7, R20, R5, R7 ;  /* 0x0000000514077224 */ /* 0x000fe200078e0207 */
[----:B------:R0:W-:Y:S01]  /*64c0*/  STL [R1+0x124], R0 ;  /* 0x0001240001007387 */ /* 0x0001e20000100800 */
[----:B------:R-:W-:-:S02]  /*64d0*/  VIADD R2, R21, 0x66 ;  /* 0x0000006615027836 */ /* 0x000fc40000000000 */
[C---:B------:R-:W-:Y:S02]  /*64e0*/  VIADD R5, R21.reuse, 0x6a ;  /* 0x0000006a15057836 */ /* 0x040fe40000000000 */
[C---:B------:R-:W-:Y:S01]  /*64f0*/  IMAD R11, R20.reuse, R3, R11 ;  /* 0x00000003140b7224 */ /* 0x040fe200078e020b */
[----:B------:R-:W-:Y:S01]  /*6500*/  IABS R13, R2 ;  /* 0x00000002000d7213 */ /* 0x000fe20000000000 */
[----:B------:R-:W-:Y:S01]  /*6510*/  VIADD R4, R21, 0x68 ;  /* 0x0000006815047836 */ /* 0x000fe20000000000 */
[----:B------:R-:W-:Y:S01]  /*6520*/  IABS R12, R5 ;  /* 0x00000005000c7213 */ /* 0x000fe20000000000 */
[--C-:B------:R-:W-:Y:S01]  /*6530*/  @!P5 IMAD.IADD R9, R9, 0x1, -R20.reuse ;  /* 0x000000010909d824 */ /* 0x100fe200078e0a14 */
[----:B------:R-:W-:Y:S01]  /*6540*/  ISETP.GT.U32.AND P5, PT, R20, R11, PT ;  /* 0x0000000b1400720c */ /* 0x000fe20003fa4070 */
[--C-:B------:R-:W-:Y:S01]  /*6550*/  @!P2 IMAD.IADD R6, R6, 0x1, -R20.reuse ;  /* 0x000000010606a824 */ /* 0x100fe200078e0a14 */
[----:B------:R-:W-:Y:S01]  /*6560*/  ISETP.GE.AND P2, PT, R10, RZ, PT ;  /* 0x000000ff0a00720c */ /* 0x000fe20003f46270 */
[----:B------:R-:W-:Y:S01]  /*6570*/  @!P4 IMAD.IADD R8, R8, 0x1, -R20 ;  /* 0x000000010808c824 */ /* 0x000fe200078e0a14 */
[----:B------:R-:W-:Y:S01]  /*6580*/  ISETP.GT.U32.AND P4, PT, R20, R7, PT ;  /* 0x000000071400720c */ /* 0x000fe20003f84070 */
[----:B------:R-:W-:Y:S01]  /*6590*/  IMAD.MOV.U32 R10, RZ, RZ, R13 ;  /* 0x000000ffff0a7224 */ /* 0x000fe200078e000d */
[----:B------:R-:W-:Y:S01]  /*65a0*/  IABS R3, R4 ;  /* 0x0000000400037213 */ /* 0x000fe20000000000 */
[----:B------:R-:W-:-:S04]  /*65b0*/  IMAD.HI.U32 R13, R22, R12, RZ ;  /* 0x0000000c160d7227 */ /* 0x000fc800078e00ff */
[----:B0-----:R-:W-:Y:S02]  /*65c0*/  IMAD.MOV.U32 R0, RZ, RZ, R8 ;  /* 0x000000ffff007224 */ /* 0x001fe400078e0008 */
[----:B------:R-:W-:-:S04]  /*65d0*/  IMAD.HI.U32 R14, R22, R3, RZ ;  /* 0x00000003160e7227 */ /* 0x000fc800078e00ff */
[----:B------:R-:W-:Y:S02]  /*65e0*/  IMAD.MOV R13, RZ, RZ, -R13 ;  /* 0x000000ffff0d7224 */ /* 0x000fe400078e0a0d */
[----:B------:R-:W-:Y:S02]  /*65f0*/  @!P3 IMAD.MOV R0, RZ, RZ, -R0 ;  /* 0x000000ffff00b224 */ /* 0x000fe400078e0a00 */
[----:B------:R-:W-:Y:S02]  /*6600*/  IMAD.MOV R8, RZ, RZ, -R14 ;  /* 0x000000ffff087224 */ /* 0x000fe400078e0a0e */
[----:B------:R-:W-:Y:S01]  /*6610*/  @!P5 IMAD.IADD R11, R11, 0x1, -R20 ;  /* 0x000000010b0bd824 */ /* 0x000fe200078e0a14 */
[----:B------:R0:W-:Y:S01]  /*6620*/  STL [R1+0x118], R0 ;  /* 0x0001180001007387 */ /* 0x0001e20000100800 */
[C---:B------:R-:W-:Y:S02]  /*6630*/  IMAD R12, R20.reuse, R13, R12 ;  /* 0x0000000d140c7224 */ /* 0x040fe400078e020c */
[----:B------:R-:W-:Y:S01]  /*6640*/  @!P4 IMAD.IADD R7, R7, 0x1, -R20 ;  /* 0x000000010707c824 */ /* 0x000fe200078e0a14 */
[----:B------:R-:W-:Y:S01]  /*6650*/  ISETP.GE.AND P4, PT, R5, RZ, PT ;  /* 0x000000ff0500720c */ /* 0x000fe20003f86270 */
[C---:B------:R-:W-:Y:S01]  /*6660*/  IMAD R3, R20.reuse, R8, R3 ;  /* 0x0000000814037224 */ /* 0x040fe200078e0203 */
[C---:B------:R-:W-:Y:S01]  /*6670*/  ISETP.GT.U32.AND P5, PT, R20.reuse, R11, PT ;  /* 0x0000000b1400720c */ /* 0x040fe20003fa4070 */
[----:B------:R-:W-:Y:S01]  /*6680*/  @!P0 IMAD.MOV R9, RZ, RZ, -R9 ;  /* 0x000000ffff098224 */ /* 0x000fe200078e0a09 */
[----:B------:R-:W-:Y:S01]  /*6690*/  ISETP.GT.U32.AND P0, PT, R20, R12, PT ;  /* 0x0000000c1400720c */ /* 0x000fe20003f04070 */
[----:B------:R-:W-:Y:S01]  /*66a0*/  IMAD.HI.U32 R5, R22, R10, RZ ;  /* 0x0000000a16057227 */ /* 0x000fe200078e00ff */
[----:B------:R-:W-:-:S02]  /*66b0*/  ISETP.GT.U32.AND P3, PT, R20, R7, PT ;  /* 0x000000071400720c */ /* 0x000fc40003f64070 */
[----:B------:R-:W-:Y:S01]  /*66c0*/  STL [R1+0x108], R9 ;  /* 0x0001080901007387 */ /* 0x000fe20000100800 */
[----:B0-----:R-:W-:Y:S02]  /*66d0*/  IMAD.MOV.U32 R0, RZ, RZ, R6 ;  /* 0x000000ffff007224 */ /* 0x001fe400078e0006 */
[----:B------:R-:W-:Y:S02]  /*66e0*/  IMAD.MOV R5, RZ, RZ, -R5 ;  /* 0x000000ffff057224 */ /* 0x000fe400078e0a05 */
[----:B------:R-:W-:Y:S01]  /*66f0*/  @!P6 IMAD.MOV R0, RZ, RZ, -R0 ;  /* 0x000000ffff00e224 */ /* 0x000fe200078e0a00 */
[C---:B------:R-:W-:Y:S01]  /*6700*/  ISETP.GT.U32.AND P6, PT, R20.reuse, R3, PT ;  /* 0x000000031400720c */ /* 0x040fe20003fc4070 */
[C---:B------:R-:W-:Y:S02]  /*6710*/  IMAD R10, R20.reuse, R5, R10 ;  /* 0x00000005140a7224 */ /* 0x040fe400078e020a */
[----:B------:R-:W-:Y:S01]  /*6720*/  VIADD R13, R21, 0x64 ;  /* 0x00000064150d7836 */ /* 0x000fe20000000000 */
[----:B------:R0:W-:Y:S01]  /*6730*/  STL [R1+0x110], R0 ;  /* 0x0001100001007387 */ /* 0x0001e20000100800 */
[--C-:B------:R-:W-:Y:S01]  /*6740*/  @!P5 IMAD.IADD R11, R11, 0x1, -R20.reuse ;  /* 0x000000010b0bd824 */ /* 0x100fe200078e0a14 */
[----:B------:R-:W-:Y:S01]  /*6750*/  ISETP.GT.U32.AND P5, PT, R20, R10, PT ;  /* 0x0000000a1400720c */ /* 0x000fe20003fa4070 */
[--C-:B------:R-:W-:Y:S01]  /*6760*/  @!P0 IMAD.IADD R12, R12, 0x1, -R20.reuse ;  /* 0x000000010c0c8824 */ /* 0x100fe200078e0a14 */
[----:B------:R-:W-:Y:S01]  /*6770*/  IABS R6, R13 ;  /* 0x0000000d00067213 */ /* 0x000fe20000000000 */
[--C-:B------:R-:W-:Y:S01]  /*6780*/  @!P3 IMAD.IADD R7, R7, 0x1, -R20.reuse ;  /* 0x000000010707b824 */ /* 0x100fe200078e0a14 */
[----:B------:R-:W-:Y:S01]  /*6790*/  ISETP.GE.AND P3, PT, R4, RZ, PT ;  /* 0x000000ff0400720c */ /* 0x000fe20003f66270 */
[----:B------:R-:W-:Y:S01]  /*67a0*/  VIADD R4, R21, 0x62 ;  /* 0x0000006215047836 */ /* 0x000fe20000000000 */
[----:B------:R-:W-:Y:S01]  /*67b0*/  ISETP.GE.AND P0, PT, R2, RZ, PT ;  /* 0x000000ff0200720c */ /* 0x000fe20003f06270 */
[----:B------:R-:W-:Y:S01]  /*67c0*/  @!P6 IMAD.IADD R3, R3, 0x1, -R20 ;  /* 0x000000010303e824 */ /* 0x000fe200078e0a14 */
[----:B------:R-:W-:Y:S01]  /*67d0*/  ISETP.GT.U32.AND P6, PT, R20, R12, PT ;  /* 0x0000000c1400720c */ /* 0x000fe20003fc4070 */
[----:B------:R-:W-:Y:S01]  /*67e0*/  IMAD.HI.U32 R2, R22, R6, RZ ;  /* 0x0000000616027227 */ /* 0x000fe200078e00ff */
[----:B------:R-:W-:-:S03]  /*67f0*/  IABS R5, R4 ;  /* 0x0000000400057213 */ /* 0x000fc60000000000 */
[----:B------:R-:W-:Y:S02]  /*6800*/  IMAD.MOV R2, RZ, RZ, -R2 ;  /* 0x000000ffff027224 */ /* 0x000fe400078e0a02 */
[----:B------:R-:W-:Y:S01]  /*6810*/  @!P5 IMAD.IADD R10, R10, 0x1, -R20 ;  /* 0x000000010a0ad824 */ /* 0x000fe200078e0a14 */
[C---:B------:R-:W-:Y:S01]  /*6820*/  ISETP.GT.U32.AND P5, PT, R20.reuse, R3, PT ;  /* 0x000000031400720c */ /* 0x040fe20003fa4070 */
[----:B------:R-:W-:Y:S02]  /*6830*/  IMAD R6, R20, R2, R6 ;  /* 0x0000000214067224 */ /* 0x000fe400078e0206 */
[----:B0-----:R-:W-:Y:S02]  /*6840*/  IMAD.MOV.U32 R0, RZ, RZ, R7 ;  /* 0x000000ffff007224 */ /* 0x001fe400078e0007 */
[----:B------:R-:W-:-:S04]  /*6850*/  IMAD.HI.U32 R7, R22, R5, RZ ;  /* 0x0000000516077227 */ /* 0x000fc800078e00ff */
[----:B------:R-:W-:Y:S01]  /*6860*/  @!P6 IMAD.IADD R12, R12, 0x1, -R20 ;  /* 0x000000010c0ce824 */ /* 0x000fe200078e0a14 */
[C---:B------:R-:W-:Y:S01]  /*6870*/  ISETP.GT.U32.AND P6, PT, R20.reuse, R6, PT ;  /* 0x000000061400720c */ /* 0x040fe20003fc4070 */
[----:B------:R-:W-:Y:S02]  /*6880*/  IMAD.MOV R7, RZ, RZ, -R7 ;  /* 0x000000ffff077224 */ /* 0x000fe400078e0a07 */
[C---:B------:R-:W-:Y:S02]  /*6890*/  VIADD R8, R21.reuse, 0x60 ;  /* 0x0000006015087836 */ /* 0x040fe40000000000 */
[C---:B------:R-:W-:Y:S02]  /*68a0*/  IMAD R5, R20.reuse, R7, R5 ;  /* 0x0000000714057224 */ /* 0x040fe400078e0205 */
[----:B------:R-:W-:Y:S01]  /*68b0*/  @!P1 IMAD.MOV R0, RZ, RZ, -R0 ;  /* 0x000000ffff009224 */ /* 0x000fe200078e0a00 */
[C---:B------:R-:W-:Y:S01]  /*68c0*/  ISETP.GT.U32.AND P1, PT, R20.reuse, R10, PT ;  /* 0x0000000a1400720c */ /* 0x040fe20003f24070 */
[----:B------:R-:W-:Y:S01]  /*68d0*/  VIADD R2, R21, 0x5e ;  /* 0x0000005e15027836 */ /* 0x000fe20000000000 */
[----:B------:R-:W-:Y:S01]  /*68e0*/  IABS R15, R8 ;  /* 0x00000008000f7213 */ /* 0x000fe20000000000 */
[--C-:B------:R-:W-:Y:S01]  /*68f0*/  @!P5 IMAD.IADD R3, R3, 0x1, -R20.reuse ;  /* 0x000000010303d824 */ /* 0x100fe200078e0a14 */
[----:B------:R-:W-:Y:S01]  /*6900*/  ISETP.GT.U32.AND P5, PT, R20, R5, PT ;  /* 0x000000051400720c */ /* 0x000fe20003fa4070 */
[----:B------:R-:W-:Y:S01]  /*6910*/  @!P6 IMAD.IADD R6, R6, 0x1, -R20 ;  /* 0x000000010606e824 */ /* 0x000fe200078e0a14 */
[----:B------:R0:W-:Y:S01]  /*6920*/  STL [R1+0x114], R0 ;  /* 0x0001140001007387 */ /* 0x0001e20000100800 */
[----:B------:R-:W-:Y:S01]  /*6930*/  IABS R9, R2 ;  /* 0x0000000200097213 */ /* 0x000fe20000000000 */
[----:B------:R-:W-:Y:S01]  /*6940*/  IMAD.HI.U32 R16, R22, R15, RZ ;  /* 0x0000000f16107227 */ /* 0x000fe200078e00ff */
[----:B------:R-:W-:-:S03]  /*6950*/  ISETP.GE.AND P6, PT, R4, RZ, PT ;  /* 0x000000ff0400720c */ /* 0x000fc60003fc6270 */
[----:B------:R-:W-:Y:S01]  /*6960*/  @!P2 IMAD.MOV R11, RZ, RZ, -R11 ;  /* 0x000000ffff0ba224 */ /* 0x000fe200078e0a0b */
[----:B------:R-:W-:Y:S01]  /*6970*/  ISETP.GT.U32.AND P2, PT, R20, R6, PT ;  /* 0x000000061400720c */ /* 0x000fe20003f44070 */
[----:B------:R-:W-:Y:S02]  /*6980*/  IMAD.MOV R16, RZ, RZ, -R16 ;  /* 0x000000ffff107224 */ /* 0x000fe400078e0a10 */
[----:B0-----:R-:W-:Y:S01]  /*6990*/  IMAD.MOV.U32 R0, RZ, RZ, R12 ;  /* 0x000000ffff007224 */ /* 0x001fe200078e000c */
[----:B------:R-:W-:Y:S01]  /*69a0*/  STL [R1+0x100], R11 ;  /* 0x0001000b01007387 */ /* 0x000fe20000100800 */
[----:B------:R-:W-:-:S04]  /*69b0*/  IMAD.HI.U32 R14, R22, R9, RZ ;  /* 0x00000009160e7227 */ /* 0x000fc800078e00ff */
[----:B------:R-:W-:Y:S02]  /*69c0*/  @!P4 IMAD.MOV R0, RZ, RZ, -R0 ;  /* 0x000000ffff00c224 */ /* 0x000fe400078e0a00 */
[----:B------:R-:W-:Y:S01]  /*69d0*/  @!P1 IMAD.IADD R10, R10, 0x1, -R20 ;  /* 0x000000010a0a9824 */ /* 0x000fe200078e0a14 */
[----:B------:R-:W-:Y:S01]  /*69e0*/  ISETP.GE.AND P1, PT, R13, RZ, PT ;  /* 0x000000ff0d00720c */ /* 0x000fe20003f26270 */
[----:B------:R-:W-:Y:S01]  /*69f0*/  @!P3 IMAD.MOV R3, RZ, RZ, -R3 ;  /* 0x000000ffff03b224 */ /* 0x000fe200078e0a03 */
[----:B------:R0:W-:Y:S01]  /*6a00*/  STL [R1+0xec], R0 ;  /* 0x0000ec0001007387 */ /* 0x0001e20000100800 */
[----:B------:R-:W-:Y:S01]  /*6a10*/  IMAD R4, R20, R16, R15 ;  /* 0x0000001014047224 */ /* 0x000fe200078e020f */
[----:B------:R-:W-:Y:S01]  /*6a20*/  ISETP.GE.AND P3, PT, R8, RZ, PT ;  /* 0x000000ff0800720c */ /* 0x000fe20003f66270 */
[----:B------:R-:W-:Y:S01]  /*6a30*/  IMAD.MOV R14, RZ, RZ, -R14 ;  /* 0x000000ffff0e7224 */ /* 0x000fe200078e0a0e */
[----:B------:R1:W-:Y:S01]  /*6a40*/  STL [R1+0xb8], R3 ;  /* 0x0000b80301007387 */ /* 0x0003e20000100800 */
[----:B------:R-:W-:Y:S01]  /*6a50*/  @!P5 IMAD.IADD R5, R5, 0x1, -R20 ;  /* 0x000000010505d824 */ /* 0x000fe200078e0a14 */
[----:B------:R-:W-:Y:S01]  /*6a60*/  ISETP.GT.U32.AND P5, PT, R20, R4, PT ;  /* 0x000000041400720c */ /* 0x000fe20003fa4070 */
[----:B------:R-:W-:-:S02]  /*6a70*/  VIADD R7, R21, 0x5c ;  /* 0x0000005c15077836 */ /* 0x000fc40000000000 */
[----:B------:R-:W-:Y:S01]  /*6a80*/  @!P2 IMAD.IADD R6, R6, 0x1, -R20 ;  /* 0x000000010606a824 */ /* 0x000fe200078e0a14 */
[C---:B------:R-:W-:Y:S01]  /*6a90*/  ISETP.GT.U32.AND P4, PT, R20.reuse, R5, PT ;  /* 0x000000051400720c */ /* 0x040fe20003f84070 */
[----:B0-----:R-:W-:Y:S01]  /*6aa0*/  IMAD.MOV.U32 R0, RZ, RZ, R10 ;  /* 0x000000ffff007224 */ /* 0x001fe200078e000a */
[----:B------:R-:W-:Y:S01]  /*6ab0*/  IABS R13, R7 ;  /* 0x00000007000d7213 */ /* 0x000fe20000000000 */
[----:B------:R-:W-:Y:S02]  /*6ac0*/  VIADD R12, R21, 0x4e ;  /* 0x0000004e150c7836 */ /* 0x000fe40000000000 */
[----:B-1----:R-:W-:Y:S02]  /*6ad0*/  IMAD R3, R20, R14, R9 ;  /* 0x0000000e14037224 */ /* 0x002fe400078e0209 */
[----:B------:R-:W-:Y:S01]  /*6ae0*/  @!P0 IMAD.MOV R0, RZ, RZ, -R0 ;  /* 0x000000ffff008224 */ /* 0x000fe200078e0a00 */
[----:B------:R-:W-:Y:S01]  /*6af0*/  ISETP.GE.AND P0, PT, R2, RZ, PT ;  /* 0x000000ff0200720c */ /* 0x000fe20003f06270 */
[----:B------:R-:W-:Y:S01]  /*6b00*/  IMAD.HI.U32 R8, R22, R13, RZ ;  /* 0x0000000d16087227 */ /* 0x000fe200078e00ff */
[----:B------:R-:W-:-:S02]  /*6b10*/  ISETP.GT.U32.AND P2, PT, R20, R3, PT ;  /* 0x000000031400720c */ /* 0x000fc40003f44070 */
[----:B------:R0:W-:Y:S01]  /*6b20*/  STL [R1+0xb4], R0 ;  /* 0x0000b40001007387 */ /* 0x0001e20000100800 */
[----:B------:R-:W-:Y:S01]  /*6b30*/  VIADD R2, R21, 0x5a ;  /* 0x0000005a15027836 */ /* 0x000fe20000000000 */
[----:B------:R-:W-:Y:S01]  /*6b40*/  IABS R9, R12 ;  /* 0x0000000c00097213 */ /* 0x000fe20000000000 */
[----:B------:R-:W-:Y:S02]  /*6b50*/  IMAD.MOV R8, RZ, RZ, -R8 ;  /* 0x000000ffff087224 */ /* 0x000fe400078e0a08 */
[--C-:B------:R-:W-:Y:S01]  /*6b60*/  @!P4 IMAD.IADD R5, R5, 0x1, -R20.reuse ;  /* 0x000000010505c824 */ /* 0x100fe200078e0a14 */
[----:B------:R-:W-:Y:S01]  /*6b70*/  IABS R15, R2 ;  /* 0x00000002000f7213 */ /* 0x000fe20000000000 */
[----:B------:R-:W-:Y:S01]  /*6b80*/  @!P5 IMAD.IADD R4, R4, 0x1, -R20 ;  /* 0x000000010404d824 */ /* 0x000fe200078e0a14 */
[----:B------:R-:W-:Y:S01]  /*6b90*/  ISETP.GE.AND P4, PT, R7, RZ, PT ;  /* 0x000000ff0700720c */ /* 0x000fe20003f86270 */
[----:B------:R-:W-:Y:S01]  /*6ba0*/  IMAD R16, R20, R8, R13 ;  /* 0x0000000814107224 */ /* 0x000fe200078e020d */
[----:B------:R-:W-:Y:S01]  /*6bb0*/  ISETP.GE.AND P5, PT, R2, RZ, PT ;  /* 0x000000ff0200720c */ /* 0x000fe20003fa6270 */
[----:B0-----:R-:W-:-:S02]  /*6bc0*/  IMAD.MOV.U32 R0, RZ, RZ, R6 ;  /* 0x000000ffff007224 */ /* 0x001fc400078e0006 */
[----:B------:R-:W-:Y:S01]  /*6bd0*/  @!P2 IMAD.IADD R3, R3, 0x1, -R20 ;  /* 0x000000010303a824 */ /* 0x000fe200078e0a14 */
[----:B------:R-:W-:Y:S01]  /*6be0*/  ISETP.GT.U32.AND P2, PT, R20, R4, PT ;  /* 0x000000041400720c */ /* 0x000fe20003f44070 */
[----:B------:R-:W-:Y:S02]  /*6bf0*/  @!P1 IMAD.MOV R0, RZ, RZ, -R0 ;  /* 0x000000ffff009224 */ /* 0x000fe400078e0a00 */
[----:B------:R-:W-:Y:S01]  /*6c00*/  IMAD.HI.U32 R6, R22, R15, RZ ;  /* 0x0000000f16067227 */ /* 0x000fe200078e00ff */
[----:B------:R-:W-:Y:S02]  /*6c10*/  ISETP.GT.U32.AND P1, PT, R20, R3, PT ;  /* 0x000000031400720c */ /* 0x000fe40003f24070 */
[----:B------:R0:W-:Y:S01]  /*6c20*/  STL [R1+0xa4], R0 ;  /* 0x0000a40001007387 */ /* 0x0001e20000100800 */
[C---:B------:R-:W-:Y:S02]  /*6c30*/  VIADD R8, R21.reuse, 0x58 ;  /* 0x0000005815087836 */ /* 0x040fe40000000000 */
[----:B------:R-:W-:-:S02]  /*6c40*/  VIADD R7, R21, 0x56 ;  /* 0x0000005615077836 */ /* 0x000fc40000000000 */
[----:B------:R-:W-:Y:S01]  /*6c50*/  VIADD R2, R21, 0x54 ;  /* 0x0000005415027836 */ /* 0x000fe20000000000 */
[----:B------:R-:W-:Y:S01]  /*6c60*/  IABS R14, R8 ;  /* 0x00000008000e7213 */ /* 0x000fe20000000000 */
[----:B------:R-:W-:Y:S01]  /*6c70*/  @!P2 IMAD.IADD R4, R4, 0x1, -R20 ;  /* 0x000000010404a824 */ /* 0x000fe200078e0a14 */
[----:B------:R-:W-:Y:S01]  /*6c80*/  IABS R11, R7 ;  /* 0x00000007000b7213 */ /* 0x000fe20000000000 */
[----:B0-----:R-:W-:Y:S01]  /*6c90*/  IMAD.MOV.U32 R0, RZ, RZ, R5 ;  /* 0x000000ffff007224 */ /* 0x001fe200078e0005 */
[----:B------:R-:W-:Y:S01]  /*6ca0*/  IABS R13, R2 ;  /* 0x00000002000d7213 */ /* 0x000fe20000000000 */
[----:B------:R-:W-:Y:S02]  /*6cb0*/  IMAD.MOV R5, RZ, RZ, -R6 ;  /* 0x000000ffff057224 */ /* 0x000fe400078e0a06 */
[----:B------:R-:W-:Y:S01]  /*6cc0*/  @!P6 IMAD.MOV R0, RZ, RZ, -R0 ;  /* 0x000000ffff00e224 */ /* 0x000fe200078e0a00 */
[C---:B------:R-:W-:Y:S01]  /*6cd0*/  ISETP.GT.U32.AND P6, PT, R20.reuse, R16, PT ;  /* 0x000000101400720c */ /* 0x040fe20003fc4070 */
[----:B------:R-:W-:-:S02]  /*6ce0*/  IMAD R15, R20, R5, R15 ;  /* 0x00000005140f7224 */ /* 0x000fc400078e020f */
[----:B------:R-:W-:Y:S01]  /*6cf0*/  IMAD.HI.U32 R5, R22, R14, RZ ;  /* 0x0000000e16057227 */ /* 0x000fe200078e00ff */
[----:B------:R0:W-:Y:S02]  /*6d00*/  STL [R1+0xa8], R0 ;  /* 0x0000a80001007387 */ /* 0x0001e40000100800 */
[----:B------:R-:W-:Y:S01]  /*6d10*/  ISETP.GT.U32.AND P2, PT, R20, R15, PT ;  /* 0x0000000f1400720c */ /* 0x000fe20003f44070 */
[----:B------:R-:W-:Y:S01]  /*6d20*/  @!P1 IMAD.IADD R3, R3, 0x1, -R20 ;  /* 0x0000000103039824 */ /* 0x000fe200078e0a14 */
[----:B------:R-:W-:Y:S01]  /*6d30*/  ISETP.GE.AND P1, PT, R8, RZ, PT ;  /* 0x000000ff0800720c */ /* 0x000fe20003f26270 */
[----:B------:R-:W-:-:S04]  /*6d40*/  IMAD.HI.U32 R6, R22, R11, RZ ;  /* 0x0000000b16067227 */ /* 0x000fc800078e00ff */
[----:B------:R-:W-:Y:S01]  /*6d50*/  @!P6 IMAD.IADD R16, R16, 0x1, -R20 ;  /* 0x000000011010e824 */ /* 0x000fe200078e0a14 */
[----:B------:R-:W-:Y:S01]  /*6d60*/  ISETP.GE.AND P6, PT, R7, RZ, PT ;  /* 0x000000ff0700720c */ /* 0x000fe20003fc6270 */
[----:B0-----:R-:W-:Y:S02]  /*6d70*/  IMAD.MOV.U32 R0, RZ, RZ, R4 ;  /* 0x000000ffff007224 */ /* 0x001fe400078e0004 */
[----:B------:R-:W-:Y:S02]  /*6d80*/  IMAD.MOV R8, RZ, RZ, -R5 ;  /* 0x000000ffff087224 */ /* 0x000fe400078e0a05 */
[----:B------:R-:W-:Y:S01]  /*6d90*/  @!P3 IMAD.MOV R0, RZ, RZ, -R0 ;  /* 0x000000ffff00b224 */ /* 0x000fe200078e0a00 */
[C---:B------:R-:W-:Y:S01]  /*6da0*/  ISETP.GT.U32.AND P3, PT, R20.reuse, R16, PT ;  /* 0x000000101400720c */ /* 0x040fe20003f64070 */
[----:B------:R-:W-:Y:S02]  /*6db0*/  IMAD.MOV R6, RZ, RZ, -R6 ;  /* 0x000000ffff067224 */ /* 0x000fe400078e0a06 */
[C---:B------:R-:W-:Y:S01]  /*6dc0*/  IMAD R14, R20.reuse, R8, R14 ;  /* 0x00000008140e7224 */ /* 0x040fe200078e020e */
[----:B------:R0:W-:Y:S01]  /*6dd0*/  STL [R1+0xac], R0 ;  /* 0x0000ac0001007387 */ /* 0x0001e20000100800 */
[----:B------:R-:W-:-:S02]  /*6de0*/  IMAD R11, R20, R6, R11 ;  /* 0x00000006140b7224 */ /* 0x000fc400078e020b */
[----:B------:R-:W-:Y:S02]  /*6df0*/  @!P2 IMAD.IADD R15, R15, 0x1, -R20 ;  /* 0x000000010f0fa824 */ /* 0x000fe400078e0a14 */
[----:B------:R-:W-:-:S03]  /*6e00*/  IMAD.HI.U32 R5, R22, R13, RZ ;  /* 0x0000000d16057227 */ /* 0x000fc600078e00ff */
[----:B------:R-:W-:Y:S01]  /*6e10*/  ISETP.GT.U32.AND P2, PT, R20, R15, PT ;  /* 0x0000000f1400720c */ /* 0x000fe20003f44070 */
[----:B------:R-:W-:Y:S01]  /*6e20*/  @!P3 IMAD.IADD R16, R16, 0x1, -R20 ;  /* 0x000000011010b824 */ /* 0x000fe200078e0a14 */
[C---:B------:R-:W-:Y:S01]  /*6e30*/  ISETP.GT.U32.AND P3, PT, R20.reuse, R11, PT ;  /* 0x0000000b1400720c */ /* 0x040fe20003f64070 */
[----:B0-----:R-:W-:Y:S02]  /*6e40*/  IMAD.MOV.U32 R0, RZ, RZ, R3 ;  /* 0x000000ffff007224 */ /* 0x001fe400078e0003 */
[----:B------:R-:W-:Y:S02]  /*6e50*/  IMAD.MOV R5, RZ, RZ, -R5 ;  /* 0x000000ffff057224 */ /* 0x000fe400078e0a05 */
[----:B------:R-:W-:Y:S01]  /*6e60*/  @!P0 IMAD.MOV R0, RZ, RZ, -R0 ;  /* 0x000000ffff008224 */ /* 0x000fe200078e0a00 */
[C---:B------:R-:W-:Y:S01]  /*6e70*/  ISETP.GT.U32.AND P0, PT, R20.reuse, R14, PT ;  /* 0x0000000e1400720c */ /* 0x040fe20003f04070 */
[----:B------:R-:W-:Y:S02]  /*6e80*/  IMAD R13, R20, R5, R13 ;  /* 0x00000005140d7224 */ /* 0x000fe400078e020d */
[C---:B------:R-:W-:Y:S01]  /*6e90*/  VIADD R5, R21.reuse, 0x52 ;  /* 0x0000005215057836 */ /* 0x040fe20000000000 */
[----:B------:R0:W-:Y:S01]  /*6ea0*/  STL [R1+0xb0], R0 ;  /* 0x0000b00001007387 */ /* 0x0001e20000100800 */
[----:B------:R-:W-:-:S02]  /*6eb0*/  VIADD R3, R21, 0x50 ;  /* 0x0000005015037836 */ /* 0x000fc40000000000 */
[--C-:B------:R-:W-:Y:S01]  /*6ec0*/  @!P2 IMAD.IADD R15, R15, 0x1, -R20.reuse ;  /* 0x000000010f0fa824 */ /* 0x100fe200078e0a14 */
[----:B------:R-:W-:Y:S01]  /*6ed0*/  IABS R7, R5 ;  /* 0x0000000500077213 */ /* 0x000fe20000000000 */
[----:B------:R-:W-:Y:S01]  /*6ee0*/  @!P3 IMAD.IADD R11, R11, 0x1, -R20 ;  /* 0x000000010b0bb824 */ /* 0x000fe200078e0a14 */
[----:B------:R-:W-:Y:S01]  /*6ef0*/  ISETP.GT.U32.AND P2, PT, R20, R13, PT ;  /* 0x0000000d1400720c */ /* 0x000fe20003f44070 */
[----:B------:R-:W-:Y:S01]  /*6f00*/  IMAD.MOV.U32 R17, RZ, RZ, R16 ;  /* 0x000000ffff117224 */ /* 0x000fe200078e0010 */
[----:B------:R-:W-:Y:S01]  /*6f10*/  IABS R4, R3 ;  /* 0x0000000300047213 */ /* 0x000fe20000000000 */
[----:B------:R-:W-:Y:S01]  /*6f20*/  @!P0 IMAD.IADD R14, R14, 0x1, -R20 ;  /* 0x000000010e0e8824 */ /* 0x000fe200078e0a14 */
[----:B------:R-:W-:Y:S01]  /*6f30*/  ISETP.GE.AND P0, PT, R2, RZ, PT ;  /* 0x000000ff0200720c */ /* 0x000fe20003f06270 */
[----:B------:R-:W-:-:S03]  /*6f40*/  IMAD.HI.U32 R10, R22, R7, RZ ;  /* 0x00000007160a7227 */ /* 0x000fc600078e00ff */
[C---:B------:R-:W-:Y:S01]  /*6f50*/  ISETP.GT.U32.AND P3, PT, R20.reuse, R14, PT ;  /* 0x0000000e1400720c */ /* 0x040fe20003f64070 */
[----:B0-----:R-:W-:Y:S02]  /*6f60*/  IMAD.MOV.U32 R0, RZ, RZ, R15 ;  /* 0x000000ffff007224 */ /* 0x001fe400078e000f */
[----:B------:R-:W-:Y:S02]  /*6f70*/  IMAD.MOV R10, RZ, RZ, -R10 ;  /* 0x000000ffff0a7224 */ /* 0x000fe400078e0a0a */
[----:B------:R-:W-:Y:S01]  /*6f80*/  @!P4 IMAD.MOV R17, RZ, RZ, -R17 ;  /* 0x000000ffff11c224 */ /* 0x000fe200078e0a11 */
[----:B------:R-:W-:Y:S01]  /*6f90*/  ISETP.GT.U32.AND P4, PT, R20, R11, PT ;  /* 0x0000000b1400720c */ /* 0x000fe20003f84070 */
[----:B------:R-:W-:Y:S02]  /*6fa0*/  IMAD.MOV.U32 R2, RZ, RZ, R9 ;  /* 0x000000ffff027224 */ /* 0x000fe400078e0009 */
[----:B------:R-:W-:Y:S01]  /*6fb0*/  IMAD.HI.U32 R9, R22, R4, RZ ;  /* 0x0000000416097227 */ /* 0x000fe200078e00ff */
[----:B------:R-:W-:Y:S03]  /*6fc0*/  STL [R1+0x2c], R17 ;  /* 0x00002c1101007387 */ /* 0x000fe60000100800 */
[----:B------:R-:W-:Y:S01]  /*6fd0*/  @!P5 IMAD.MOV R0, RZ, RZ, -R0 ;  /* 0x000000ffff00d224 */ /* 0x000fe200078e0a00 */
[----:B------:R-:W-:Y:S01]  /*6fe0*/  ISETP.GE.AND P5, PT, R5, RZ, PT ;  /* 0x000000ff0500720c */ /* 0x000fe20003fa6270 */
[----:B------:R-:W-:-:S02]  /*6ff0*/  IMAD R5, R20, R10, R7 ;  /* 0x0000000a14057224 */ /* 0x000fc400078e0207 */
[----:B------:R-:W-:Y:S01]  /*7000*/  IMAD.MOV R9, RZ, RZ, -R9 ;  /* 0x000000ffff097224 */ /* 0x000fe200078e0a09 */
[----:B------:R0:W-:Y:S01]  /*7010*/  STL [R1+0x28], R0 ;  /* 0x0000280001007387 */ /* 0x0001e20000100800 */
[--C-:B------:R-:W-:Y:S02]  /*7020*/  @!P2 IMAD.IADD R13, R13, 0x1, -R20.reuse ;  /* 0x000000010d0da824 */ /* 0x100fe400078e0a14 */
[----:B------:R-:W-:Y:S01]  /*7030*/  @!P3 IMAD.IADD R14, R14, 0x1, -R20 ;  /* 0x000000010e0eb824 */ /* 0x000fe200078e0a14 */
[----:B------:R-:W-:Y:S01]  /*7040*/  ISETP.GT.U32.AND P3, PT, R20, R5, PT ;  /* 0x000000051400720c */ /* 0x000fe20003f64070 */
[----:B------:R-:W-:Y:S01]  /*7050*/  IMAD.HI.U32 R10, R22, R2, RZ ;  /* 0x00000002160a7227 */ /* 0x000fe200078e00ff */
[----:B------:R-:W-:-:S03]  /*7060*/  ISETP.GT.U32.AND P2, PT, R20, R13, PT ;  /* 0x0000000d1400720c */ /* 0x000fc60003f44070 */
[C---:B------:R-:W-:Y:S02]  /*7070*/  IMAD R4, R20.reuse, R9, R4 ;  /* 0x0000000914047224 */ /* 0x040fe400078e0204 */
[----:B------:R-:W-:Y:S02]  /*7080*/  VIADD R6, R21, 0x4c ;  /* 0x0000004c15067836 */ /* 0x000fe40000000000 */
[----:B------:R-:W-:Y:S02]  /*7090*/  IMAD.MOV R10, RZ, RZ, -R10 ;  /* 0x000000ffff0a7224 */ /* 0x000fe400078e0a0a */
[----:B------:R-:W-:Y:S01]  /*70a0*/  @!P4 IMAD.IADD R11, R11, 0x1, -R20 ;  /* 0x000000010b0bc824 */ /* 0x000fe200078e0a14 */
[C---:B------:R-:W-:Y:S01]  /*70b0*/  ISETP.GT.U32.AND P4, PT, R20.reuse, R4, PT ;  /* 0x000000041400720c */ /* 0x040fe20003f84070 */
[----:B------:R-:W-:Y:S01]  /*70c0*/  IMAD R2, R20, R10, R2 ;  /* 0x0000000a14027224 */ /* 0x000fe200078e0202 */
[----:B------:R-:W-:Y:S01]  /*70d0*/  IABS R8, R6 ;  /* 0x0000000600087213 */ /* 0x000fe20000000000 */
[----:B------:R-:W-:-:S02]  /*70e0*/  @!P3 IMAD.IADD R5, R5, 0x1, -R20 ;  /* 0x000000010505b824 */ /* 0x000fc400078e0a14 */
[----:B0-----:R-:W-:Y:S01]  /*70f0*/  IMAD.MOV.U32 R0, RZ, RZ, R14 ;  /* 0x000000ffff007224 */ /* 0x001fe200078e000e */
[----:B------:R-:W-:Y:S01]  /*7100*/  ISETP.GT.U32.AND P3, PT, R20, R2, PT ;  /* 0x000000021400720c */ /* 0x000fe20003f64070 */
[----:B------:R-:W-:-:S04]  /*7110*/  IMAD.HI.U32 R7, R22, R8, RZ ;  /* 0x0000000816077227 */ /* 0x000fc800078e00ff */
[----:B------:R-:W-:Y:S01]  /*7120*/  @!P2 IMAD.IADD R13, R13, 0x1, -R20 ;  /* 0x000000010d0da824 */ /* 0x000fe200078e0a14 */
[----:B------:R-:W-:Y:S01]  /*7130*/  ISETP.GE.AND P2, PT, R3, RZ, PT ;  /* 0x000000ff0300720c */ /* 0x000fe20003f46270 */
[----:B------:R-:W-:Y:S02]  /*7140*/  @!P1 IMAD.MOV R0, RZ, RZ, -R0 ;  /* 0x000000ffff009224 */ /* 0x000fe400078e0a00 */
[----:B------:R-:W-:Y:S02]  /*7150*/  IMAD.MOV R7, RZ, RZ, -R7 ;  /* 0x000000ffff077224 */ /* 0x000fe400078e0a07 */
[C---:B------:R-:W-:Y:S01]  /*7160*/  VIADD R3, R21.reuse, 0x48 ;  /* 0x0000004815037836 */ /* 0x040fe20000000000 */
[----:B------:R0:W-:Y:S01]  /*7170*/  STL [R1+0x8c], R0 ;  /* 0x00008c0001007387 */ /* 0x0001e20000100800 */
[----:B------:R-:W-:Y:S01]  /*7180*/  @!P4 IMAD.IADD R4, R4, 0x1, -R20 ;  /* 0x000000010404c824 */ /* 0x000fe200078e0a14 */
[----:B------:R-:W-:Y:S01]  /*7190*/  ISETP.GT.U32.AND P4, PT, R20, R5, PT ;  /* 0x000000051400720c */ /* 0x000fe20003f84070 */
[----:B------:R-:W-:-:S02]  /*71a0*/  VIADD R9, R21, 0x4a ;  /* 0x0000004a15097836 */ /* 0x000fc40000000000 */
[C---:B------:R-:W-:Y:S01]  /*71b0*/  IMAD R8, R20.reuse, R7, R8 ;  /* 0x0000000714087224 */ /* 0x040fe200078e0208 */
[----:B------:R-:W-:Y:S01]  /*71c0*/  IABS R7, R3 ;  /* 0x0000000300077213 */ /* 0x000fe20000000000 */
[----:B------:R-:W-:Y:S01]  /*71d0*/  IMAD.MOV.U32 R14, RZ, RZ, R11 ;  /* 0x000000ffff0e7224 */ /* 0x000fe200078e000b */
[----:B------:R-:W-:Y:S01]  /*71e0*/  ISETP.GT.U32.AND P1, PT, R20, R4, PT ;  /* 0x000000041400720c */ /* 0x000fe20003f24070 */
[----:B------:R-:W-:Y:S01]  /*71f0*/  @!P3 IMAD.IADD R2, R2, 0x1, -R20 ;  /* 0x000000010202b824 */ /* 0x000fe200078e0a14 */
[----:B------:R-:W-:Y:S01]  /*7200*/  IABS R10, R9 ;  /* 0x00000009000a7213 */ /* 0x000fe20000000000 */
[----:B0-----:R-:W-:Y:S02]  /*7210*/  IMAD.MOV.U32 R0, RZ, RZ, R13 ;  /* 0x000000ffff007224 */ /* 0x001fe400078e000d */
[----:B------:R-:W-:Y:S01]  /*7220*/  @!P6 IMAD.MOV R14, RZ, RZ, -R14 ;  /* 0x000000ffff0ee224 */ /* 0x000fe200078e0a0e */
[----:B------:R-:W-:Y:S01]  /*7230*/  ISETP.GT.U32.AND P6, PT, R20, R8, PT ;  /* 0x000000081400720c */ /* 0x000fe20003fc4070 */
[----:B------:R-:W-:Y:S01]  /*7240*/  @!P0 IMAD.MOV R0, RZ, RZ, -R0 ;  /* 0x000000ffff008224 */ /* 0x000fe200078e0a00 */
[----:B------:R-:W-:Y:S01]  /*7250*/  ISETP.GE.AND P0, PT, R12, RZ, PT ;  /* 0x000000ff0c00720c */ /* 0x000fe20003f06270 */
[----:B------:R-:W-:Y:S01]  /*7260*/  IMAD.HI.U32 R12, R22, R7, RZ ;  /* 0x00000007160c7227 */ /* 0x000fe200078e00ff */
[----:B------:R-:W-:Y:S01]  /*7270*/  ISETP.GT.U32.AND P3, PT, R20, R2, PT ;  /* 0x000000021400720c */ /* 0x000fe20003f64070 */
[----:B------:R-:W-:Y:S02]  /*7280*/  STL [R1+0xa0], R14 ;  /* 0x0000a00e01007387 */ /* 0x000fe40000100800 */
[----:B------:R-:W-:-:S02]  /*7290*/  IMAD.HI.U32 R11, R22, R10, RZ ;  /* 0x0000000a160b7227 */ /* 0x000fc400078e00ff */
[----:B------:R0:W-:Y:S02]  /*72a0*/  STL [R1+0x90], R0 ;  /* 0x0000900001007387 */ /* 0x0001e40000100800 */
[----:B------:R-:W-:Y:S02]  /*72b0*/  IMAD.MOV R12, RZ, RZ, -R12 ;  /* 0x000000ffff0c7224 */ /* 0x000fe400078e0a0c */
[----:B------:R-:W-:Y:S02]  /*72c0*/  IMAD.MOV R11, RZ, RZ, -R11 ;  /* 0x000000ffff0b7224 */ /* 0x000fe400078e0a0b */
[--C-:B------:R-:W-:Y:S01]  /*72d0*/  @!P1 IMAD.IADD R4, R4, 0x1, -R20.reuse ;  /* 0x0000000104049824 */ /* 0x100fe200078e0a14 */
[----:B------:R-:W-:Y:S01]  /*72e0*/  ISETP.GE.AND P1, PT, R9, RZ, PT ;  /* 0x000000ff0900720c */ /* 0x000fe20003f26270 */
[----:B------:R-:W-:Y:S02]  /*72f0*/  IMAD R7, R20, R12, R7 ;  /* 0x0000000c14077224 */ /* 0x000fe400078e0207 */
[----:B------:R-:W-:Y:S01]  /*7300*/  @!P4 IMAD.IADD R5, R5, 0x1, -R20 ;  /* 0x000000010505c824 */ /* 0x000fe200078e0a14 */
[----:B------:R-:W-:Y:S01]  /*7310*/  ISETP.GE.AND P4, PT, R6, RZ, PT ;  /* 0x000000ff0600720c */ /* 0x000fe20003f86270 */
[----:B------:R-:W-:-:S02]  /*7320*/  IMAD R6, R20, R11, R10 ;  /* 0x0000000b14067224 */ /* 0x000fc400078e020a */
[----:B------:R-:W-:Y:S01]  /*7330*/  @!P2 IMAD.MOV R4, RZ, RZ, -R4 ;  /* 0x000000ffff04a224 */ /* 0x000fe200078e0a04 */
[----:B------:R-:W-:Y:S01]  /*7340*/  ISETP.GT.U32.AND P2, PT, R20, R7, PT ;  /* 0x000000071400720c */ /* 0x000fe20003f44070 */
[--C-:B------:R-:W-:Y:S02]  /*7350*/  @!P6 IMAD.IADD R8, R8, 0x1, -R20.reuse ;  /* 0x000000010808e824 */ /* 0x100fe400078e0a14 */
[----:B------:R-:W-:Y:S01]  /*7360*/  @!P3 IMAD.IADD R2, R2, 0x1, -R20 ;  /* 0x000000010202b824 */ /* 0x000fe200078e0a14 */
[C---:B------:R-:W-:Y:S01]  /*7370*/  ISETP.GT.U32.AND P3, PT, R20.reuse, R6, PT ;  /* 0x000000061400720c */ /* 0x040fe20003f64070 */
[----:B0-----:R-:W-:Y:S01]  /*7380*/  IMAD.MOV.U32 R0, RZ, RZ, R5 ;  /* 0x000000ffff007224 */ /* 0x001fe200078e0005 */
[----:B------:R-:W-:Y:S01]  /*7390*/  ISETP.GT.U32.AND P6, PT, R20, R8, PT ;  /* 0x000000081400720c */ /* 0x000fe20003fc4070 */
[----:B------:R-:W-:Y:S02]  /*73a0*/  VIADD R5, R21, 0x46 ;  /* 0x0000004615057836 */ /* 0x000fe40000000000 */
[----:B------:R-:W-:Y:S01]  /*73b0*/  @!P5 IMAD.MOV R0, RZ, RZ, -R0 ;  /* 0x000000ffff00d224 */ /* 0x000fe200078e0a00 */
[----:B------:R-:W-:Y:S01]  /*73c0*/  ISETP.GE.AND P5, PT, R3, RZ, PT ;  /* 0x000000ff0300720c */ /* 0x000fe20003fa6270 */
[----:B------:R-:W-:Y:S01]  /*73d0*/  VIADD R9, R21, 0x44 ;  /* 0x0000004415097836 */ /* 0x000fe20000000000 */
[----:B------:R-:W-:Y:S01]  /*73e0*/  IABS R3, R5 ;  /* 0x0000000500037213 */ /* 0x000fe20000000000 */
[----:B------:R-:W-:Y:S01]  /*73f0*/  @!P2 IMAD.IADD R7, R7, 0x1, -R20 ;  /* 0x000000010707a824 */ /* 0x000fe200078e0a14 */
[----:B------:R0:W-:Y:S01]  /*7400*/  STL [R1+0x94], R0 ;  /* 0x0000940001007387 */ /* 0x0001e20000100800 */
[----:B------:R-:W-:-:S02]  /*7410*/  VIADD R11, R21, 0x3e ;  /* 0x0000003e150b7836 */ /* 0x000fc40000000000 */
[--C-:B------:R-:W-:Y:S01]  /*7420*/  @!P3 IMAD.IADD R6, R6, 0x1, -R20.reuse ;  /* 0x000000010606b824 */ /* 0x100fe200078e0a14 */
[----:B------:R-:W-:Y:S01]  /*7430*/  ISETP.GT.U32.AND P2, PT, R20, R7, PT ;  /* 0x000000071400720c */ /* 0x000fe20003f44070 */
[----:B------:R-:W-:Y:S01]  /*7440*/  @!P6 IMAD.IADD R8, R8, 0x1, -R20 ;  /* 0x000000010808e824 */ /* 0x000fe200078e0a14 */
[----:B------:R-:W-:Y:S01]  /*7450*/  ISETP.GE.AND P6, PT, R9, RZ, PT ;  /* 0x000000ff0900720c */ /* 0x000fe20003fc6270 */
[----:B------:R1:W-:Y:S01]  /*7460*/  STL [R1+0x98], R4 ;  /* 0x0000980401007387 */ /* 0x0003e20000100800 */
[----:B------:R-:W-:Y:S01]  /*7470*/  IABS R9, R9 ;  /* 0x0000000900097213 */ /* 0x000fe20000000000 */
[----:B------:R-:W-:Y:S01]  /*7480*/  VIADD R13, R21, 0x36 ;  /* 0x00000036150d7836 */ /* 0x000fe20000000000 */
[----:B------:R-:W-:Y:S01]  /*7490*/  ISETP.GT.U32.AND P3, PT, R20, R6, PT ;  /* 0x000000061400720c */ /* 0x000fe20003f64070 */
[----:B0-----:R-:W-:Y:S02]  /*74a0*/  IMAD.MOV.U32 R0, RZ, RZ, R2 ;  /* 0x000000ffff007224 */ /* 0x001fe400078e0002 */
[----:B------:R-:W-:-:S04]  /*74b0*/  IMAD.HI.U32 R10, R22, R9, RZ ;  /* 0x00000009160a7227 */ /* 0x000fc800078e00ff */
[----:B------:R-:W-:Y:S01]  /*74c0*/  @!P0 IMAD.MOV R0, RZ, RZ, -R0 ;  /* 0x000000ffff008224 */ /* 0x000fe200078e0a00 */
[----:B------:R-:W-:Y:S01]  /*74d0*/  ISETP.GE.AND P0, PT, R5, RZ, PT ;  /* 0x000000ff0500720c */ /* 0x000fe20003f06270 */
[----:B-1----:R-:W-:-:S03]  /*74e0*/  IMAD.HI.U32 R4, R22, R3, RZ ;  /* 0x0000000316047227 */ /* 0x002fc600078e00ff */
[----:B------:R0:W-:Y:S01]  /*74f0*/  STL [R1+0x9c], R0 ;  /* 0x00009c0001007387 */ /* 0x0001e20000100800 */
[----:B------:R-:W-:Y:S02]  /*7500*/  IMAD.MOV R4, RZ, RZ, -R4 ;  /* 0x000000ffff047224 */ /* 0x000fe400078e0a04 */
[----:B------:R-:W-:Y:S02]  /*7510*/  VIADD R2, R21, 0x42 ;  /* 0x0000004215027836 */ /* 0x000fe40000000000 */
[----:B------:R-:W-:Y:S02]  /*7520*/  IMAD R3, R20, R4, R3 ;  /* 0x0000000414037224 */ /* 0x000fe400078e0203 */
[----:B------:R-:W-:Y:S01]  /*7530*/  IMAD.MOV R10, RZ, RZ, -R10 ;  /* 0x000000ffff0a7224 */ /* 0x000fe200078e0a0a */
[----:B------:R-:W-:Y:S01]  /*7540*/  IABS R5, R2 ;  /* 0x0000000200057213 */ /* 0x000fe20000000000 */
[----:B------:R-:W-:Y:S02]  /*7550*/  @!P2 IMAD.IADD R7, R7, 0x1, -R20 ;  /* 0x000000010707a824 */ /* 0x000fe400078e0a14 */
[----:B0-----:R-:W-:-:S02]  /*7560*/  IMAD.MOV.U32 R0, RZ, RZ, R8 ;  /* 0x000000ffff007224 */ /* 0x001fc400078e0008 */
[----:B------:R-:W-:Y:S02]  /*7570*/  VIADD R8, R21, 0x40 ;  /* 0x0000004015087836 */ /* 0x000fe40000000000 */
[----:B------:R-:W-:Y:S01]  /*7580*/  @!P4 IMAD.MOV R0, RZ, RZ, -R0 ;  /* 0x000000ffff00c224 */ /* 0x000fe200078e0a00 */
[----:B------:R-:W-:Y:S01]  /*7590*/  ISETP.GE.AND P4, PT, R2, RZ, PT ;  /* 0x000000ff0200720c */ /* 0x000fe20003f86270 */
[----:B------:R-:W-:Y:S01]  /*75a0*/  @!P3 IMAD.IADD R6, R6, 0x1, -R20 ;  /* 0x000000010606b824 */ /* 0x000fe200078e0a14 */
[----:B------:R-:W-:Y:S01]  /*75b0*/  IABS R2, R8 ;  /* 0x0000000800027213 */ /* 0x000fe20000000000 */
[----:B------:R-:W-:Y:S01]  /*75c0*/  IMAD.HI.U32 R4, R22, R5, RZ ;  /* 0x0000000516047227 */ /* 0x000fe200078e00ff */
[----:B------:R0:W-:Y:S01]  /*75d0*/  STL [R1+0xf0], R0 ;  /* 0x0000f00001007387 */ /* 0x0001e20000100800 */
[----:B------:R-:W-:Y:S02]  /*75e0*/  ISETP.GE.AND P2, PT, R8, RZ, PT ;  /* 0x000000ff0800720c */ /* 0x000fe40003f46270 */
[C---:B------:R-:W-:Y:S01]  /*75f0*/  IMAD R8, R20.reuse, R10, R9 ;  /* 0x0000000a14087224 */ /* 0x040fe200078e0209 */
[----:B------:R-:W-:Y:S01]  /*7600*/  ISETP.GT.U32.AND P3, PT, R20, R3, PT ;  /* 0x000000031400720c */ /* 0x000fe20003f64070 */
[----:B------:R-:W-:-:S02]  /*7610*/  IMAD.MOV.U32 R12, RZ, RZ, R6 ;  /* 0x000000ffff0c7224 */ /* 0x000fc400078e0006 */
[----:B------:R-:W-:-:S04]  /*7620*/  IMAD.HI.U32 R6, R22, R2, RZ ;  /* 0x0000000216067227 */ /* 0x000fc800078e00ff */
[----:B0-----:R-:W-:Y:S02]  /*7630*/  IMAD.MOV.U32 R0, RZ, RZ, R7 ;  /* 0x000000ffff007224 */ /* 0x001fe400078e0007 */
[----:B------:R-:W-:Y:S01]  /*7640*/  @!P1 IMAD.MOV R12, RZ, RZ, -R12 ;  /* 0x000000ffff0c9224 */ /* 0x000fe200078e0a0c */
[----:B------:R-:W-:Y:S01]  /*7650*/  ISETP.GE.AND P1, PT, R11, RZ, PT ;  /* 0x000000ff0b00720c */ /* 0x000fe20003f26270 */
[----:B------:R-:W-:Y:S01]  /*7660*/  @!P5 IMAD.MOV R0, RZ, RZ, -R0 ;  /* 0x000000ffff00d224 */ /* 0x000fe200078e0a00 */
[C---:B------:R-:W-:Y:S01]  /*7670*/  ISETP.GT.U32.AND P5, PT, R20.reuse, R8, PT ;  /* 0x000000081400720c */ /* 0x040fe20003fa4070 */
[----:B------:R-:W-:Y:S01]  /*7680*/  @!P3 IMAD.IADD R3, R3, 0x1, -R20 ;  /* 0x000000010303b824 */ /* 0x000fe200078e0a14 */
[----:B------:R-:W-:Y:S01]  /*7690*/  IABS R11, R11 ;  /* 0x0000000b000b7213 */ /* 0x000fe20000000000 */
[----:B------:R-:W-:Y:S01]  /*76a0*/  IMAD.MOV R4, RZ, RZ, -R4 ;  /* 0x000000ffff047224 */ /* 0x000fe200078e0a04 */
[----:B------:R0:W-:Y:S01]  /*76b0*/  STL [R1+0xd8], R12 ;  /* 0x0000d80c01007387 */ /* 0x0001e20000100800 */
[----:B------:R-:W-:Y:S01]  /*76c0*/  IMAD.MOV R6, RZ, RZ, -R6 ;  /* 0x000000ffff067224 */ /* 0x000fe200078e0a06 */
[C---:B------:R-:W-:Y:S01]  /*76d0*/  ISETP.GT.U32.AND P3, PT, R20.reuse, R3, PT ;  /* 0x000000031400720c */ /* 0x040fe20003f64070 */
[----:B------:R-:W-:Y:S01]  /*76e0*/  IMAD R5, R20, R4, R5 ;  /* 0x0000000414057224 */ /* 0x000fe200078e0205 */
[----:B------:R1:W-:Y:S01]  /*76f0*/  STL [R1+0xdc], R0 ;  /* 0x0000dc0001007387 */ /* 0x0003e20000100800 */
[----:B------:R-:W-:-:S02]  /*7700*/  VIADD R4, R21, 0x3c ;  /* 0x0000003c15047836 */ /* 0x000fc40000000000 */
[----:B------:R-:W-:Y:S02]  /*7710*/  IMAD R2, R20, R6, R2 ;  /* 0x0000000614027224 */ /* 0x000fe400078e0202 */
[----:B------:R-:W-:Y:S01]  /*7720*/  @!P5 IMAD.IADD R8, R8, 0x1, -R20 ;  /* 0x000000010808d824 */ /* 0x000fe200078e0a14 */
[----:B------:R-:W-:Y:S01]  /*7730*/  IABS R9, R4 ;  /* 0x0000000400097213 */ /* 0x000fe20000000000 */
[----:B------:R-:W-:-:S03]  /*7740*/  IMAD.HI.U32 R6, R22, R11, RZ ;  /* 0x0000000b16067227 */ /* 0x000fc600078e00ff */
[C---:B------:R-:W-:Y:S01]  /*7750*/  ISETP.GT.U32.AND P5, PT, R20.reuse, R8, PT ;  /* 0x000000081400720c */ /* 0x040fe20003fa4070 */
[----:B------:R-:W-:Y:S02]  /*7760*/  VIADD R7, R21, 0x3a ;  /* 0x0000003a15077836 */ /* 0x000fe40000000000 */
[----:B------:R-:W-:Y:S01]  /*7770*/  @!P3 IMAD.IADD R3, R3, 0x1, -R20 ;  /* 0x000000010303b824 */ /* 0x000fe200078e0a14 */
[C---:B------:R-:W-:Y:S01]  /*7780*/  ISETP.GT.U32.AND P3, PT, R20.reuse, R5, PT ;  /* 0x000000051400720c */ /* 0x040fe20003f64070 */
[----:B------:R-:W-:Y:S01]  /*7790*/  IMAD.MOV R6, RZ, RZ, -R6 ;  /* 0x000000ffff067224 */ /* 0x000fe200078e0a06 */
[----:B------:R-:W-:Y:S01]  /*77a0*/  IABS R28, R7 ;  /* 0x00000007001c7213 */ /* 0x000fe20000000000 */
[----:B------:R-:W-:Y:S02]  /*77b0*/  IMAD.MOV.U32 R15, RZ, RZ, R3 ;  /* 0x000000ffff0f7224 */ /* 0x000fe400078e0003 */
[----:B------:R-:W-:Y:S01]  /*77c0*/  IMAD R11, R20, R6, R11 ;  /* 0x00000006140b7224 */ /* 0x000fe200078e020b */
[----:B------:R-:W-:Y:S01]  /*77d0*/  IABS R6, R13 ;  /* 0x0000000d00067213 */ /* 0x000fe20000000000 */
[----:B0-----:R-:W-:-:S04]  /*77e0*/  IMAD.HI.U32 R12, R22, R9, RZ ;  /* 0x00000009160c7227 */ /* 0x001fc800078e00ff */
[----:B------:R-:W-:Y:S01]  /*77f0*/  @!P5 IMAD.IADD R8, R8, 0x1, -R20 ;  /* 0x000000010808d824 */ /* 0x000fe200078e0a14 */
[C---:B------:R-:W-:Y:S01]  /*7800*/  ISETP.GT.U32.AND P5, PT, R20.reuse, R2, PT ;  /* 0x000000021400720c */ /* 0x040fe20003fa4070 */
[----:B------:R-:W-:Y:S01]  /*7810*/  @!P0 IMAD.MOV R15, RZ, RZ, -R15 ;  /* 0x000000ffff0f8224 */ /* 0x000fe200078e0a0f */
[----:B------:R-:W-:Y:S01]  /*7820*/  ISETP.GT.U32.AND P0, PT, R20, R11, PT ;  /* 0x0000000b1400720c */ /* 0x000fe20003f04070 */
[----:B------:R-:W-:Y:S02]  /*7830*/  IMAD.MOV R12, RZ, RZ, -R12 ;  /* 0x000000ffff0c7224 */ /* 0x000fe400078e0a0c */
[----:B------:R-:W-:Y:S01]  /*7840*/  IMAD.HI.U32 R10, R22, R28, RZ ;  /* 0x0000001c160a7227 */ /* 0x000fe200078e00ff */
[----:B------:R-:W-:Y:S03]  /*7850*/  STL [R1+0x88], R15 ;  /* 0x0000880f01007387 */ /* 0x000fe60000100800 */
[----:B------:R-:W-:-:S02]  /*7860*/  IMAD R9, R20, R12, R9 ;  /* 0x0000000c14097224 */ /* 0x000fc400078e0209 */
[----:B------:R-:W-:Y:S02]  /*7870*/  VIADD R14, R21, 0x38 ;  /* 0x00000038150e7836 */ /* 0x000fe40000000000 */
[----:B------:R-:W-:Y:S02]  /*7880*/  @!P3 IMAD.IADD R5, R5, 0x1, -R20 ;  /* 0x000000010505b824 */ /* 0x000fe400078e0a14 */
[----:B------:R-:W-:Y:S01]  /*7890*/  IMAD.MOV R12, RZ, RZ, -R10 ;  /* 0x000000ffff0c7224 */ /* 0x000fe200078e0a0a */
[----:B------:R-:W-:Y:S01]  /*78a0*/  IABS R27, R14 ;  /* 0x0000000e001b7213 */ /* 0x000fe20000000000 */
[----:B-1----:R-:W-:Y:S01]  /*78b0*/  IMAD.MOV.U32 R0, RZ, RZ, R8 ;  /* 0x000000ffff007224 */ /* 0x002fe200078e0008 */
[C---:B------:R-:W-:Y:S01]  /*78c0*/  ISETP.GT.U32.AND P3, PT, R20.reuse, R5, PT ;  /* 0x000000051400720c */ /* 0x040fe20003f64070 */
[----:B------:R-:W-:Y:S02]  /*78d0*/  IMAD R28, R20, R12, R28 ;  /* 0x0000000c141c7224 */ /* 0x000fe400078e021c */
[----:B------:R-:W-:-:S02]  /*78e0*/  @!P5 IMAD.IADD R2, R2, 0x1, -R20 ;  /* 0x000000010202d824 */ /* 0x000fc400078e0a14 */
[----:B------:R-:W-:Y:S01]  /*78f0*/  IMAD.HI.U32 R3, R22, R6, RZ ;  /* 0x0000000616037227 */ /* 0x000fe200078e00ff */
[----:B------:R-:W-:-:S03]  /*7900*/  ISETP.GT.U32.AND P5, PT, R20, R28, PT ;  /* 0x0000001c1400720c */ /* 0x000fc60003fa4070 */
[----:B------:R-:W-:Y:S01]  /*7910*/  @!P6 IMAD.MOV R0, RZ, RZ, -R0 ;  /* 0x000000ffff00e224 */ /* 0x000fe200078e0a00 */
[C---:B------:R-:W-:Y:S01]  /*7920*/  ISETP.GT.U32.AND P6, PT, R20.reuse, R9, PT ;  /* 0x000000091400720c */ /* 0x040fe20003fc4070 */
[----:B------:R-:W-:Y:S01]  /*7930*/  @!P0 IMAD.IADD R11, R11, 0x1, -R20 ;  /* 0x000000010b0b8824 */ /* 0x000fe200078e0a14 */
[----:B------:R-:W-:Y:S01]  /*7940*/  ISETP.GT.U32.AND P0, PT, R20, R2, PT ;  /* 0x000000021400720c */ /* 0x000fe20003f04070 */
[----:B------:R-:W-:Y:S01]  /*7950*/  IMAD.MOV R3, RZ, RZ, -R3 ;  /* 0x000000ffff037224 */ /* 0x000fe200078e0a03 */
[----:B------:R0:W-:Y:S01]  /*7960*/  STL [R1+0x80], R0 ;  /* 0x0000800001007387 */ /* 0x0001e20000100800 */
[----:B------:R-:W-:-:S04]  /*7970*/  IMAD.HI.U32 R10, R22, R27, RZ ;  /* 0x0000001b160a7227 */ /* 0x000fc800078e00ff */
[----:B------:R-:W-:Y:S02]  /*7980*/  IMAD R6, R20, R3, R6 ;  /* 0x0000000314067224 */ /* 0x000fe400078e0206 */
[----:B------:R-:W-:Y:S02]  /*7990*/  IMAD.MOV R10, RZ, RZ, -R10 ;  /* 0x000000ffff0a7224 */ /* 0x000fe400078e0a0a */
[----:B------:R-:W-:Y:S02]  /*79a0*/  VIADD R3, R21, 0x34 ;  /* 0x0000003415037836 */ /* 0x000fe40000000000 */
[--C-:B------:R-:W-:Y:S01]  /*79b0*/  @!P3 IMAD.IADD R5, R5, 0x1, -R20.reuse ;  /* 0x000000010505b824 */ /* 0x100fe200078e0a14 */
[----:B------:R-:W-:Y:S01]  /*79c0*/  ISETP.GE.AND P3, PT, R4, RZ, PT ;  /* 0x000000ff0400720c */ /* 0x000fe20003f66270 */
[C---:B------:R-:W-:Y:S01]  /*79d0*/  IMAD R27, R20.reuse, R10, R27 ;  /* 0x0000000a141b7224 */ /* 0x040fe200078e021b */
[----:B------:R-:W-:Y:S01]  /*79e0*/  IABS R10, R3 ;  /* 0x00000003000a7213 */ /* 0x000fe20000000000 */
[----:B------:R-:W-:Y:S01]  /*79f0*/  @!P6 IMAD.IADD R9, R9, 0x1, -R20 ;  /* 0x000000010909e824 */ /* 0x000fe200078e0a14 */
[----:B------:R-:W-:Y:S01]  /*7a00*/  ISETP.GT.U32.AND P6, PT, R20, R11, PT ;  /* 0x0000000b1400720c */ /* 0x000fe20003fc4070 */
[----:B0-----:R-:W-:-:S02]  /*7a10*/  IMAD.MOV.U32 R0, RZ, RZ, R5 ;  /* 0x000000ffff007224 */ /* 0x001fc400078e0005 */
[--C-:B------:R-:W-:Y:S02]  /*7a20*/  @!P5 IMAD.IADD R28, R28, 0x1, -R20.reuse ;  /* 0x000000011c1cd824 */ /* 0x100fe400078e0a14 */
[----:B------:R-:W-:Y:S01]  /*7a30*/  @!P0 IMAD.IADD R2, R2, 0x1, -R20 ;  /* 0x0000000102028824 */ /* 0x000fe200078e0a14 */
[C---:B------:R-:W-:Y:S01]  /*7a40*/  ISETP.GT.U32.AND P0, PT, R20.reuse, R27, PT ;  /* 0x0000001b1400720c */ /* 0x040fe20003f04070 */
[----:B------:R-:W-:Y:S01]  /*7a50*/  IMAD.MOV.U32 R5, RZ, RZ, R10 ;  /* 0x000000ffff057224 */ /* 0x000fe200078e000a */
[C---:B------:R-:W-:Y:S01]  /*7a60*/  ISETP.GT.U32.AND P5, PT, R20.reuse, R28, PT ;  /* 0x0000001c1400720c */ /* 0x040fe20003fa4070 */
[----:B------:R-:W-:Y:S01]  /*7a70*/  @!P4 IMAD.MOV R0, RZ, RZ, -R0 ;  /* 0x000000ffff00c224 */ /* 0x000fe200078e0a00 */
[----:B------:R-:W-:Y:S01]  /*7a80*/  ISETP.GT.U32.AND P4, PT, R20, R9, PT ;  /* 0x000000091400720c */ /* 0x000fe20003f84070 */
[----:B------:R-:W-:-:S03]  /*7a90*/  IMAD.HI.U32 R15, R22, R5, RZ ;  /* 0x00000005160f7227 */ /* 0x000fc600078e00ff */
[----:B------:R0:W-:Y:S01]  /*7aa0*/  STL [R1+0x68], R0 ;  /* 0x0000680001007387 */ /* 0x0001e20000100800 */
[----:B------:R-:W-:Y:S02]  /*7ab0*/  VIADD R8, R21, 0x30 ;  /* 0x0000003015087836 */ /* 0x000fe40000000000 */
[----:B------:R-:W-:Y:S02]  /*7ac0*/  IMAD.MOV R15, RZ, RZ, -R15 ;  /* 0x000000ffff0f7224 */ /* 0x000fe400078e0a0f */
[--C-:B------:R-:W-:Y:S01]  /*7ad0*/  @!P6 IMAD.IADD R11, R11, 0x1, -R20.reuse ;  /* 0x000000010b0be824 */ /* 0x100fe200078e0a14 */
[C---:B------:R-:W-:Y:S01]  /*7ae0*/  ISETP.GT.U32.AND P6, PT, R20.reuse, R6, PT ;  /* 0x000000061400720c */ /* 0x040fe20003fc4070 */
[----:B------:R-:W-:Y:S01]  /*7af0*/  VIADD R4, R21, 0x32 ;  /* 0x0000003215047836 */ /* 0x000fe20000000000 */
[----:B------:R-:W-:Y:S01]  /*7b00*/  IABS R12, R8 ;  /* 0x00000008000c7213 */ /* 0x000fe20000000000 */
[----:B------:R-:W-:Y:S02]  /*7b10*/  IMAD R5, R20, R15, R5 ;  /* 0x0000000f14057224 */ /* 0x000fe400078e0205 */
[----:B------:R-:W-:Y:S01]  /*7b20*/  @!P0 IMAD.IADD R27, R27, 0x1, -R20 ;  /* 0x000000011b1b8824 */ /* 0x000fe200078e0a14 */
[----:B------:R-:W-:Y:S01]  /*7b30*/  IABS R10, R4 ;  /* 0x00000004000a7213 */ /* 0x000fe20000000000 */
[----:B------:R-:W-:Y:S01]  /*7b40*/  IMAD.MOV.U32 R16, RZ, RZ, R2 ;  /* 0x000000ffff107224 */ /* 0x000fe200078e0002 */
[----:B------:R-:W-:Y:S01]  /*7b50*/  ISETP.GE.AND P0, PT, R14, RZ, PT ;  /* 0x000000ff0e00720c */ /* 0x000fe20003f06270 */
[--C-:B------:R-:W-:Y:S01]  /*7b60*/  @!P4 IMAD.IADD R9, R9, 0x1, -R20.reuse ;  /* 0x000000010909c824 */ /* 0x100fe200078e0a14 */
[----:B------:R-:W-:Y:S01]  /*7b70*/  ISETP.GE.AND P4, PT, R7, RZ, PT ;  /* 0x000000ff0700720c */ /* 0x000fe20003f86270 */
[----:B------:R-:W-:Y:S01]  /*7b80*/  @!P5 IMAD.IADD R28, R28, 0x1, -R20 ;  /* 0x000000011c1cd824 */ /* 0x000fe200078e0a14 */
[C---:B------:R-:W-:Y:S01]  /*7b90*/  ISETP.GT.U32.AND P5, PT, R20.reuse, R5, PT ;  /* 0x000000051400720c */ /* 0x040fe20003fa4070 */
[----:B------:R-:W-:Y:S01]  /*7ba0*/  @!P2 IMAD.MOV R16, RZ, RZ, -R16 ;  /* 0x000000ffff10a224 */ /* 0x000fe200078e0a10 */
[----:B------:R-:W-:Y:S01]  /*7bb0*/  ISETP.GT.U32.AND P2, PT, R20, R27, PT ;  /* 0x0000001b1400720c */ /* 0x000fe20003f44070 */
[----:B------:R-:W-:-:S03]  /*7bc0*/  IMAD.HI.U32 R7, R22, R12, RZ ;  /* 0x0000000c16077227 */ /* 0x000fc600078e00ff */
[----:B------:R-:W-:Y:S01]  /*7bd0*/  STL [R1+0x20], R16 ;  /* 0x0000201001007387 */ /* 0x000fe20000100800 */
[----:B0-----:R-:W-:Y:S02]  /*7be0*/  IMAD.MOV.U32 R0, RZ, RZ, R11 ;  /* 0x000000ffff007224 */ /* 0x001fe400078e000b */
[----:B------:R-:W-:-:S04]  /*7bf0*/  IMAD.HI.U32 R15, R22, R10, RZ ;  /* 0x0000000a160f7227 */ /* 0x000fc800078e00ff */
[----:B------:R-:W-:Y:S02]  /*7c00*/  IMAD.MOV R14, RZ, RZ, -R7 ;  /* 0x000000ffff0e7224 */ /* 0x000fe400078e0a07 */
[----:B------:R-:W-:Y:S02]  /*7c10*/  @!P1 IMAD.MOV R0, RZ, RZ, -R0 ;  /* 0x000000ffff009224 */ /* 0x000fe400078e0a00 */
[----:B------:R-:W-:Y:S01]  /*7c20*/  @!P6 IMAD.IADD R6, R6, 0x1, -R20 ;  /* 0x000000010606e824 */ /* 0x000fe200078e0a14 */
[----:B------:R-:W-:Y:S01]  /*7c30*/  ISETP.GE.AND P6, PT, R13, RZ, PT ;  /* 0x000000ff0d00720c */ /* 0x000fe20003fc6270 */
[----:B------:R-:W-:Y:S01]  /*7c40*/  IMAD.MOV R15, RZ, RZ, -R15 ;  /* 0x000000ffff0f7224 */ /* 0x000fe200078e0a0f */
[----:B------:R0:W-:Y:S01]  /*7c50*/  STL [R1+0x1c], R0 ;  /* 0x00001c0001007387 */ /* 0x0001e20000100800 */
[C---:B------:R-:W-:Y:S01]  /*7c60*/  IMAD R12, R20.reuse, R14, R12 ;  /* 0x0000000e140c7224 */ /* 0x040fe200078e020c */
[C---:B------:R-:W-:Y:S01]  /*7c70*/  ISETP.GT.U32.AND P1, PT, R20.reuse, R6, PT ;  /* 0x000000061400720c */ /* 0x040fe20003f24070 */
[----:B------:R-:W-:-:S02]  /*7c80*/  IMAD R10, R20, R15, R10 ;  /* 0x0000000f140a7224 */ /* 0x000fc400078e020a */
[--C-:B------:R-:W-:Y:S02]  /*7c90*/  @!P5 IMAD.IADD R5, R5, 0x1, -R20.reuse ;  /* 0x000000010505d824 */ /* 0x100fe400078e0a14 */
[----:B------:R-:W-:Y:S01]  /*7ca0*/  @!P2 IMAD.IADD R27, R27, 0x1, -R20 ;  /* 0x000000011b1ba824 */ /* 0x000fe200078e0a14 */
[C---:B------:R-:W-:Y:S01]  /*7cb0*/  ISETP.GT.U32.AND P2, PT, R20.reuse, R12, PT ;  /* 0x0000000c1400720c */ /* 0x040fe20003f44070 */
[----:B------:R-:W-:Y:S01]  /*7cc0*/  VIADD R7, R21, 0x2e ;  /* 0x0000002e15077836 */ /* 0x000fe20000000000 */
[C---:B------:R-:W-:Y:S01]  /*7cd0*/  ISETP.GT.U32.AND P5, PT, R20.reuse, R5, PT ;  /* 0x000000051400720c */ /* 0x040fe20003fa4070 */
[----:B0-----:R-:W-:Y:S02]  /*7ce0*/  IMAD.MOV.U32 R0, RZ, RZ, R9 ;  /* 0x000000ffff007224 */ /* 0x001fe400078e0009 */
[----:B------:R-:W-:Y:S01]  /*7cf0*/  @!P4 IMAD.MOV R28, RZ, RZ, -R28 ;  /* 0x000000ffff1cc224 */ /* 0x000fe200078e0a1c */
[----:B------:R-:W-:Y:S01]  /*7d00*/  ISETP.GE.AND P4, PT, R3, RZ, PT ;  /* 0x000000ff0300720c */ /* 0x000fe20003f86270 */
[----:B------:R-:W-:Y:S01]  /*7d10*/  @!P3 IMAD.MOV R0, RZ, RZ, -R0 ;  /* 0x000000ffff00b224 */ /* 0x000fe200078e0a00 */
[----:B------:R-:W-:Y:S01]  /*7d20*/  ISETP.GT.U32.AND P3, PT, R20, R10, PT ;  /* 0x0000000a1400720c */ /* 0x000fe20003f64070 */
[----:B------:R-:W-:Y:S01]  /*7d30*/  VIADD R3, R21, 0x2c ;  /* 0x0000002c15037836 */ /* 0x000fe20000000000 */
[----:B------:R-:W-:Y:S01]  /*7d40*/  IABS R2, R7 ;  /* 0x0000000700027213 */ /* 0x000fe20000000000 */
[--C-:B------:R-:W-:Y:S01]  /*7d50*/  @!P1 IMAD.IADD R6, R6, 0x1, -R20.reuse ;  /* 0x0000000106069824 */ /* 0x100fe200078e0a14 */
[----:B------:R-:W-:Y:S01]  /*7d60*/  ISETP.GE.AND P1, PT, R4, RZ, PT ;  /* 0x000000ff0400720c */ /* 0x000fe20003f26270 */
[--C-:B------:R-:W-:Y:S01]  /*7d70*/  @!P2 IMAD.IADD R12, R12, 0x1, -R20.reuse ;  /* 0x000000010c0ca824 */ /* 0x100fe200078e0a14 */
[----:B------:R-:W-:Y:S01]  /*7d80*/  IABS R4, R3 ;  /* 0x0000000300047213 */ /* 0x000fe20000000000 */
[----:B------:R-:W-:Y:S01]  /*7d90*/  IMAD.HI.U32 R9, R22, R2, RZ ;  /* 0x0000000216097227 */ /* 0x000fe200078e00ff */
[----:B------:R-:W-:Y:S03]  /*7da0*/  STL [R1+0x180c], R28 ;  /* 0x00180c1c01007387 */ /* 0x000fe60000100800 */
[--C-:B------:R-:W-:Y:S01]  /*7db0*/  @!P5 IMAD.IADD R5, R5, 0x1, -R20.reuse ;  /* 0x000000010505d824 */ /* 0x100fe200078e0a14 */
[----:B------:R0:W-:Y:S01]  /*7dc0*/  STL [R1+0x18], R0 ;  /* 0x0000180001007387 */ /* 0x0001e20000100800 */
[----:B------:R-:W-:Y:S01]  /*7dd0*/  @!P3 IMAD.IADD R10, R10, 0x1, -R20 ;  /* 0x000000010a0ab824 */ /* 0x000fe200078e0a14 */
[----:B------:R-:W-:Y:S01]  /*7de0*/  ISETP.GE.AND P3, PT, R7, RZ, PT ;  /* 0x000000ff0700720c */ /* 0x000fe20003f66270 */
[----:B------:R-:W-:Y:S01]  /*7df0*/  @!P0 IMAD.MOV R27, RZ, RZ, -R27 ;  /* 0x000000ffff1b8224 */ /* 0x000fe200078e0a1b */
[C---:B------:R-:W-:Y:S01]  /*7e00*/  ISETP.GT.U32.AND P0, PT, R20.reuse, R12, PT ;  /* 0x0000000c1400720c */ /* 0x040fe20003f04070 */
[----:B------:R-:W-:Y:S01]  /*7e10*/  IMAD.MOV R9, RZ, RZ, -R9 ;  /* 0x000000ffff097224 */ /* 0x000fe200078e0a09 */
[----:B------:R-:W-:Y:S01]  /*7e20*/  ISETP.GT.U32.AND P2, PT, R20, R10, PT ;  /* 0x0000000a1400720c */ /* 0x000fe20003f44070 */
[----:B------:R-:W-:Y:S01]  /*7e30*/  IMAD.HI.U32 R7, R22, R4, RZ ;  /* 0x0000000416077227 */ /* 0x000fe200078e00ff */
[----:B------:R-:W-:Y:S01]  /*7e40*/  STL [R1+0x1810], R27 ;  /* 0x0018101b01007387 */ /* 0x000fe20000100800 */
[----:B------:R-:W-:-:S02]  /*7e50*/  ISETP.GE.AND P5, PT, R8, RZ, PT ;  /* 0x000000ff0800720c */ /* 0x000fc40003fa6270 */
[----:B0-----:R-:W-:Y:S02]  /*7e60*/  IMAD.MOV.U32 R0, RZ, RZ, R5 ;  /* 0x000000ffff007224 */ /* 0x001fe400078e0005 */
[C---:B------:R-:W-:Y:S02]  /*7e70*/  IMAD R2, R20.reuse, R9, R2 ;  /* 0x0000000914027224 */ /* 0x040fe400078e0202 */
[----:B------:R-:W-:Y:S02]  /*7e80*/  IMAD.MOV.U32 R11, RZ, RZ, R6 ;  /* 0x000000ffff0b7224 */ /* 0x000fe400078e0006 */
[----:B------:R-:W-:Y:S02]  /*7e90*/  IMAD.MOV R7, RZ, RZ, -R7 ;  /* 0x000000ffff077224 */ /* 0x000fe400078e0a07 */
[----:B------:R-:W-:Y:S01]  /*7ea0*/  @!P4 IMAD.MOV R0, RZ, RZ, -R0 ;  /* 0x000000ffff00c224 */ /* 0x000fe200078e0a00 */
[----:B------:R-:W-:Y:S01]  /*7eb0*/  ISETP.GE.AND P4, PT, R3, RZ, PT ;  /* 0x000000ff0300720c */ /* 0x000fe20003f86270 */
[----:B------:R-:W-:Y:S01]  /*7ec0*/  @!P6 IMAD.MOV R11, RZ, RZ, -R11 ;  /* 0x000000ffff0be224 */ /* 0x000fe200078e0a0b */
[C---:B------:R-:W-:Y:S01]  /*7ed0*/  ISETP.GT.U32.AND P6, PT, R20.reuse, R2, PT ;  /* 0x000000021400720c */ /* 0x040fe20003fc4070 */
[----:B------:R-:W-:-:S02]  /*7ee0*/  IMAD R3, R20, R7, R4 ;  /* 0x0000000714037224 */ /* 0x000fc400078e0204 */
[--C-:B------:R-:W-:Y:S01]  /*7ef0*/  @!P0 IMAD.IADD R12, R12, 0x1, -R20.reuse ;  /* 0x000000010c0c8824 */ /* 0x100fe200078e0a14 */
[----:B------:R0:W-:Y:S01]  /*7f00*/  STL [R1+0x40], R11 ;  /* 0x0000400b01007387 */ /* 0x0001e20000100800 */
[C---:B------:R-:W-:Y:S01]  /*7f10*/  VIADD R4, R21.reuse, 0x2a ;  /* 0x0000002a15047836 */ /* 0x040fe20000000000 */
[----:B------:R-:W-:Y:S01]  /*7f20*/  ISETP.GT.U32.AND P0, PT, R20, R3, PT ;  /* 0x000000031400720c */ /* 0x000fe20003f04070 */
[--C-:B------:R-:W-:Y:S01]  /*7f30*/  @!P2 IMAD.IADD R10, R10, 0x1, -R20.reuse ;  /* 0x000000010a0aa824 */ /* 0x100fe200078e0a14 */
[----:B------:R1:W-:Y:S01]  /*7f40*/  STL [R1+0x50], R0 ;  /* 0x0000500001007387 */ /* 0x0003e20000100800 */
[C---:B------:R-:W-:Y:S01]  /*7f50*/  VIADD R5, R21.reuse, 0x28 ;  /* 0x0000002815057836 */ /* 0x040fe20000000000 */
[----:B------:R-:W-:Y:S01]  /*7f60*/  ISETP.GE.AND P2, PT, R4, RZ, PT ;  /* 0x000000ff0400720c */ /* 0x000fe20003f46270 */
[----:B------:R-:W-:Y:S01]  /*7f70*/  VIADD R9, R21, 0x26 ;  /* 0x0000002615097836 */ /* 0x000fe20000000000 */
[----:B------:R-:W-:Y:S01]  /*7f80*/  IABS R4, R4 ;  /* 0x0000000400047213 */ /* 0x000fe20000000000 */
[----:B------:R-:W-:Y:S01]  /*7f90*/  @!P6 IMAD.IADD R2, R2, 0x1, -R20 ;  /* 0x000000010202e824 */ /* 0x000fe200078e0a14 */
[----:B------:R-:W-:Y:S01]  /*7fa0*/  ISETP.GE.AND P6, PT, R5, RZ, PT ;  /* 0x000000ff0500720c */ /* 0x000fe20003fc6270 */
[----:B------:R-:W-:Y:S01]  /*7fb0*/  VIADD R7, R21, 0x24 ;  /* 0x0000002415077836 */ /* 0x000fe20000000000 */
[----:B------:R-:W-:Y:S01]  /*7fc0*/  IABS R5, R5 ;  /* 0x0000000500057213 */ /* 0x000fe20000000000 */
[----:B0-----:R-:W-:Y:S01]  /*7fd0*/  IMAD.HI.U32 R11, R22, R4, RZ ;  /* 0x00000004160b7227 */ /* 0x001fe200078e00ff */
[----:B------:R-:W-:-:S02]  /*7fe0*/  IABS R6, R9 ;  /* 0x0000000900067213 */ /* 0x000fc40000000000 */
[----:B------:R-:W-:Y:S01]  /*7ff0*/  IABS R8, R7 ;  /* 0x0000000700087213 */ /* 0x000fe20000000000 */
[----:B-1----:R-:W-:Y:S02]  /*8000*/  IMAD.MOV.U32 R0, RZ, RZ, R10 ;  /* 0x000000ffff007224 */ /* 0x002fe400078e000a */
[----:B------:R-:W-:Y:S02]  /*8010*/  @!P0 IMAD.IADD R3, R3, 0x1, -R20 ;  /* 0x0000000103038824 */ /* 0x000fe400078e0a14 */
[----:B------:R-:W-:Y:S01]  /*8020*/  @!P1 IMAD.MOV R0, RZ, RZ, -R0 ;  /* 0x000000ffff009224 */ /* 0x000fe200078e0a00 */
[----:B------:R-:W-:Y:S01]  /*8030*/  ISETP.GT.U32.AND P1, PT, R20, R2, PT ;  /* 0x000000021400720c */ /* 0x000fe20003f24070 */
[----:B------:R-:W-:Y:S01]  /*8040*/  IMAD.HI.U32 R10, R22, R5, RZ ;  /* 0x00000005160a7227 */ /* 0x000fe200078e00ff */
[----:B------:R-:W-:Y:S02]  /*8050*/  ISETP.GT.U32.AND P0, PT, R20, R3, PT ;  /* 0x000000031400720c */ /* 0x000fe40003f04070 */
[----:B------:R0:W-:Y:S01]  /*8060*/  STL [R1+0x4c], R0 ;  /* 0x00004c0001007387 */ /* 0x0001e20000100800 */
[----:B------:R-:W-:-:S02]  /*8070*/  IMAD.MOV R11, RZ, RZ, -R11 ;  /* 0x000000ffff0b7224 */ /* 0x000fc400078e0a0b */
[----:B------:R-:W-:Y:S02]  /*8080*/  IMAD.MOV R10, RZ, RZ, -R10 ;  /* 0x000000ffff0a7224 */ /* 0x000fe400078e0a0a */
[C---:B------:R-:W-:Y:S02]  /*8090*/  IMAD R4, R20.reuse, R11, R4 ;  /* 0x0000000b14047224 */ /* 0x040fe400078e0204 */
[----:B------:R-:W-:Y:S02]  /*80a0*/  IMAD R5, R20, R10, R5 ;  /* 0x0000000a14057224 */ /* 0x000fe400078e0205 */
[----:B------:R-:W-:Y:S01]  /*80b0*/  @!P1 IMAD.IADD R2, R2, 0x1, -R20 ;  /* 0x0000000102029824 */ /* 0x000fe200078e0a14 */
[----:B------:R-:W-:Y:S01]  /*80c0*/  ISETP.GT.U32.AND P1, PT, R20, R4, PT ;  /* 0x000000041400720c */ /* 0x000fe20003f24070 */
[----:B0-----:R-:W-:Y:S02]  /*80d0*/  IMAD.MOV.U32 R0, RZ, RZ, R12 ;  /* 0x000000ffff007224 */ /* 0x001fe400078e000c */
[----:B------:R-:W-:-:S04]  /*80e0*/  IMAD.HI.U32 R12, R22, R6, RZ ;  /* 0x00000006160c7227 */ /* 0x000fc800078e00ff */
[----:B------:R-:W-:Y:S01]  /*80f0*/  @!P5 IMAD.MOV R0, RZ, RZ, -R0 ;  /* 0x000000ffff00d224 */ /* 0x000fe200078e0a00 */
[----:B------:R-:W-:Y:S01]  /*8100*/  ISETP.GE.AND P5, PT, R9, RZ, PT ;  /* 0x000000ff0900720c */ /* 0x000fe20003fa6270 */
[----:B------:R-:W-:Y:S02]  /*8110*/  IMAD.MOV R9, RZ, RZ, -R12 ;  /* 0x000000ffff097224 */ /* 0x000fe400078e0a0c */
[----:B------:R-:W-:Y:S01]  /*8120*/  @!P0 IMAD.IADD R3, R3, 0x1, -R20 ;  /* 0x0000000103038824 */ /* 0x000fe200078e0a14 */
[C---:B------:R-:W-:Y:S01]  /*8130*/  ISETP.GT.U32.AND P0, PT, R20.reuse, R5, PT ;  /* 0x000000051400720c */ /* 0x040fe20003f04070 */
[----:B------:R-:W-:Y:S01]  /*8140*/  IMAD R6, R20, R9, R6 ;  /* 0x0000000914067224 */ /* 0x000fe200078e0206 */
[----:B------:R0:W-:Y:S01]  /*8150*/  STL [R1+0x48], R0 ;  /* 0x0000480001007387 */ /* 0x0001e20000100800 */
[----:B------:R-:W-:Y:S02]  /*8160*/  @!P4 IMAD.MOV R3, RZ, RZ, -R3 ;  /* 0x000000ffff03c224 */ /* 0x000fe400078e0a03 */
[----:B------:R-:W-:Y:S01]  /*8170*/  IMAD.HI.U32 R10, R22, R8, RZ ;  /* 0x00000008160a7227 */ /* 0x000fe200078e00ff */
[----:B------:R-:W-:-:S03]  /*8180*/  ISETP.GT.U32.AND P4, PT, R20, R6, PT ;  /* 0x000000061400720c */ /* 0x000fc60003f84070 */
[----:B------:R-:W-:Y:S02]  /*8190*/  @!P1 IMAD.IADD R4, R4, 0x1, -R20 ;  /* 0x0000000104049824 */ /* 0x000fe400078e0a14 */
[----:B------:R-:W-:Y:S02]  /*81a0*/  IMAD.MOV R10, RZ, RZ, -R10 ;  /* 0x000000ffff0a7224 */ /* 0x000fe400078e0a0a */
[----:B------:R-:W-:Y:S01]  /*81b0*/  @!P3 IMAD.MOV R2, RZ, RZ, -R2 ;  /* 0x000000ffff02b224 */ /* 0x000fe200078e0a02 */
[----:B------:R-:W-:Y:S01]  /*81c0*/  ISETP.GE.AND P3, PT, R7, RZ, PT ;  /* 0x000000ff0700720c */ /* 0x000fe20003f66270 */
[----:B------:R-:W-:Y:S01]  /*81d0*/  @!P0 IMAD.IADD R5, R5, 0x1, -R20 ;  /* 0x0000000105058824 */ /* 0x000fe200078e0a14 */
[C---:B------:R-:W-:Y:S01]  /*81e0*/  ISETP.GT.U32.AND P1, PT, R20.reuse, R4, PT ;  /* 0x000000041400720c */ /* 0x040fe20003f24070 */
[C---:B------:R-:W-:Y:S01]  /*81f0*/  IMAD R7, R20.reuse, R10, R8 ;  /* 0x0000000a14077224 */ /* 0x040fe200078e0208 */
[----:B------:R-:W-:Y:S01]  /*8200*/  STL [R1+0x1814], R2 ;  /* 0x0018140201007387 */ /* 0x000fe20000100800 */
[C---:B------:R-:W-:Y:S01]  /*8210*/  VIADD R8, R21.reuse, 0x22 ;  /* 0x0000002215087836 */ /* 0x040fe20000000000 */
[----:B------:R-:W-:Y:S01]  /*8220*/  ISETP.GT.U32.AND P0, PT, R20, R5, PT ;  /* 0x000000051400720c */ /* 0x000fe20003f04070 */
[--C-:B------:R-:W-:Y:S01]  /*8230*/  @!P4 IMAD.IADD R6, R6, 0x1, -R20.reuse ;  /* 0x000000010606c824 */ /* 0x100fe200078e0a14 */
[----:B------:R1:W-:Y:S01]  /*8240*/  STL [R1+0x1818], R3 ;  /* 0x0018180301007387 */ /* 0x0003e20000100800 */
[C---:B------:R-:W-:Y:S01]  /*8250*/  VIADD R14, R21.reuse, 0x20 ;  /* 0x00000020150e7836 */ /* 0x040fe20000000000 */
[----:B------:R-:W-:Y:S01]  /*8260*/  IABS R12, R8 ;  /* 0x00000008000c7213 */ /* 0x000fe20000000000 */
[C---:B0-----:R-:W-:Y:S01]  /*8270*/  VIADD R0, R21.reuse, 0x16 ;  /* 0x0000001615007836 */ /* 0x041fe20000000000 */
[----:B------:R-:W-:Y:S01]  /*8280*/  ISETP.GT.U32.AND P4, PT, R20, R6, PT ;  /* 0x000000061400720c */ /* 0x000fe20003f84070 */
[----:B------:R-:W-:Y:S01]  /*8290*/  VIADD R27, R21, 0xc ;  /* 0x0000000c151b7836 */ /* 0x000fe20000000000 */
[----:B------:R-:W-:Y:S01]  /*82a0*/  IABS R9, R14 ;  /* 0x0000000e00097213 */ /* 0x000fe20000000000 */
[----:B------:R-:W-:Y:S01]  /*82b0*/  IMAD.HI.U32 R16, R22, R12, RZ ;  /* 0x0000000c16107227 */ /* 0x000fe200078e00ff */
[----:B------:R-:W-:Y:S01]  /*82c0*/  IABS R10, R25 ;  /* 0x00000019000a7213 */ /* 0x000fe20000000000 */
[----:B------:R-:W-:Y:S01]  /*82d0*/  STL [R1+0x74], R0 ;  /* 0x0000740001007387 */ /* 0x000fe20000100800 */
[----:B------:R-:W-:Y:S01]  /*82e0*/  IABS R24, R27 ;  /* 0x0000001b00187213 */ /* 0x000fe20000000000 */
[----:B------:R-:W-:Y:S01]  /*82f0*/  @!P1 IMAD.IADD R4, R4, 0x1, -R20 ;  /* 0x0000000104049824 */ /* 0x000fe200078e0a14 */
[----:B------:R-:W-:Y:S01]  /*8300*/  ISETP.GT.U32.AND P1, PT, R20, R7, PT ;  /* 0x000000071400720c */ /* 0x000fe20003f24070 */
[----:B------:R-:W-:-:S02]  /*8310*/  IMAD.MOV R16, RZ, RZ, -R16 ;  /* 0x000000ffff107224 */ /* 0x000fc400078e0a10 */
[----:B------:R-:W-:Y:S01]  /*8320*/  @!P0 IMAD.IADD R5, R5, 0x1, -R20 ;  /* 0x0000000105058824 */ /* 0x000fe200078e0a14 */
[----:B------:R-:W-:Y:S01]  /*8330*/  ISETP.GE.AND P0, PT, R8, RZ, PT ;  /* 0x000000ff0800720c */ /* 0x000fe20003f06270 */
[----:B------:R-:W-:Y:S02]  /*8340*/  IMAD R8, R20, R16, R12 ;  /* 0x0000001014087224 */ /* 0x000fe400078e020c */
[----:B------:R-:W-:Y:S02]  /*8350*/  @!P4 IMAD.IADD R6, R6, 0x1, -R20 ;  /* 0x000000010606c824 */ /* 0x000fe400078e0a14 */
[----:B------:R-:W-:Y:S01]  /*8360*/  @!P2 IMAD.MOV R4, RZ, RZ, -R4 ;  /* 0x000000ffff04a224 */ /* 0x000fe200078e0a04 */
[----:B------:R-:W-:Y:S01]  /*8370*/  ISETP.GT.U32.AND P4, PT, R20, R8, PT ;  /* 0x000000081400720c */ /* 0x000fe20003f84070 */
[----:B------:R-:W-:-:S03]  /*8380*/  IMAD.HI.U32 R15, R22, R9, RZ ;  /* 0x00000009160f7227 */ /* 0x000fc600078e00ff */
[----:B------:R0:W-:Y:S01]  /*8390*/  STL [R1+0x181c], R4 ;  /* 0x00181c0401007387 */ /* 0x0001e20000100800 */
[----:B------:R-:W-:Y:S01]  /*83a0*/  @!P1 IMAD.IADD R7, R7, 0x1, -R20 ;  /* 0x0000000107079824 */ /* 0x000fe200078e0a14 */
[----:B------:R-:W-:Y:S01]  /*83b0*/  ISETP.GE.AND P1, PT, R14, RZ, PT ;  /* 0x000000ff0e00720c */ /* 0x000fe20003f26270 */
[----:B-1----:R-:W-:Y:S01]  /*83c0*/  VIADD R3, R21, 0x1c ;  /* 0x0000001c15037836 */ /* 0x002fe20000000000 */
[----:B------:R-:W-:Y:S01]  /*83d0*/  IABS R14, R0 ;  /* 0x00000000000e7213 */ /* 0x000fe20000000000 */
[----:B------:R-:W-:Y:S01]  /*83e0*/  IMAD.MOV R15, RZ, RZ, -R15 ;  /* 0x000000ffff0f7224 */ /* 0x000fe200078e0a0f */
[----:B------:R-:W-:Y:S01]  /*83f0*/  ISETP.GT.U32.AND P2, PT, R20, R7, PT ;  /* 0x000000071400720c */ /* 0x000fe20003f44070 */
[----:B------:R-:W-:Y:S01]  /*8400*/  IMAD.HI.U32 R13, R22, R10, RZ ;  /* 0x0000000a160d7227 */ /* 0x000fe200078e00ff */
[----:B------:R-:W-:-:S03]  /*8410*/  IABS R11, R3 ;  /* 0x00000003000b7213 */ /* 0x000fc60000000000 */
[----:B------:R-:W-:Y:S02]  /*8420*/  @!P4 IMAD.IADD R8, R8, 0x1, -R20 ;  /* 0x000000010808c824 */ /* 0x000fe400078e0a14 */
[----:B------:R-:W-:Y:S02]  /*8430*/  IMAD R9, R20, R15, R9 ;  /* 0x0000000f14097224 */ /* 0x000fe400078e0209 */
[----:B------:R-:W-:Y:S01]  /*8440*/  IMAD.HI.U32 R12, R22, R11, RZ ;  /* 0x0000000b160c7227 */ /* 0x000fe200078e00ff */
[----:B------:R-:W-:-:S03]  /*8450*/  ISETP.GT.U32.AND P4, PT, R20, R8, PT ;  /* 0x000000081400720c */ /* 0x000fc60003f84070 */
[----:B------:R-:W-:Y:S01]  /*8460*/  @!P2 IMAD.IADD R7, R7, 0x1, -R20 ;  /* 0x000000010707a824 */ /* 0x000fe200078e0a14 */
[C---:B------:R-:W-:Y:S01]  /*8470*/  ISETP.GT.U32.AND P2, PT, R20.reuse, R9, PT ;  /* 0x000000091400720c */ /* 0x040fe20003f44070 */
[----:B------:R-:W-:Y:S02]  /*8480*/  IMAD.MOV R13, RZ, RZ, -R13 ;  /* 0x000000ffff0d7224 */ /* 0x000fe400078e0a0d */
[----:B------:R-:W-:Y:S02]  /*8490*/  IMAD.MOV R12, RZ, RZ, -R12 ;  /* 0x000000ffff0c7224 */ /* 0x000fe400078e0a0c */
[----:B------:R-:W-:Y:S02]  /*84a0*/  VIADD R2, R21, 0x1a ;  /* 0x0000001a15027836 */ /* 0x000fe40000000000 */
[C---:B------:R-:W-:Y:S01]  /*84b0*/  IMAD R10, R20.reuse, R13, R10 ;  /* 0x0000000d140a7224 */ /* 0x040fe200078e020a */
[----:B------:R-:W-:Y:S01]  /*84c0*/  IABS R13, R26 ;  /* 0x0000001a000d7213 */ /* 0x000fe20000000000 */
[----:B------:R-:W-:Y:S01]  /*84d0*/  IMAD R11, R20, R12, R11 ;  /* 0x0000000c140b7224 */ /* 0x000fe200078e020b */
[----:B------:R-:W-:Y:S01]  /*84e0*/  IABS R12, R2 ;  /* 0x00000002000c7213 */ /* 0x000fe20000000000 */
[--C-:B------:R-:W-:Y:S01]  /*84f0*/  @!P4 IMAD.IADD R8, R8, 0x1, -R20.reuse ;  /* 0x000000010808c824 */ /* 0x100fe200078e0a14 */
[C---:B------:R-:W-:Y:S01]  /*8500*/  ISETP.GT.U32.AND P4, PT, R20.reuse, R10, PT ;  /* 0x0000000a1400720c */ /* 0x040fe20003f84070 */
[----:B------:R-:W-:Y:S01]  /*8510*/  @!P2 IMAD.IADD R9, R9, 0x1, -R20 ;  /* 0x000000010909a824 */ /* 0x000fe200078e0a14 */
[----:B------:R-:W-:Y:S01]  /*8520*/  ISETP.GT.U32.AND P2, PT, R20, R11, PT ;  /* 0x0000000b1400720c */ /* 0x000fe20003f44070 */
[----:B------:R-:W-:-:S04]  /*8530*/  IMAD.HI.U32 R18, R22, R12, RZ ;  /* 0x0000000c16127227 */ /* 0x000fc800078e00ff */
[----:B------:R-:W-:-:S04]  /*8540*/  IMAD.HI.U32 R17, R22, R13, RZ ;  /* 0x0000000d16117227 */ /* 0x000fc800078e00ff */
[----:B------:R-:W-:Y:S02]  /*8550*/  IMAD.MOV R18, RZ, RZ, -R18 ;  /* 0x000000ffff127224 */ /* 0x000fe400078e0a12 */
[C---:B0-----:R-:W-:Y:S02]  /*8560*/  VIADD R4, R21.reuse, 0x14 ;  /* 0x0000001415047836 */ /* 0x041fe40000000000 */
[----:B------:R-:W-:Y:S02]  /*8570*/  IMAD.MOV R17, RZ, RZ, -R17 ;  /* 0x000000ffff117224 */ /* 0x000fe400078e0a11 */
[----:B------:R-:W-:Y:S01]  /*8580*/  IMAD R12, R20, R18, R12 ;  /* 0x00000012140c7224 */ /* 0x000fe200078e020c */
[----:B------:R-:W-:Y:S01]  /*8590*/  IABS R15, R4 ;  /* 0x00000004000f7213 */ /* 0x000fe20000000000 */
[----:B------:R-:W-:Y:S01]  /*85a0*/  VIADD R0, R21, 0x12 ;  /* 0x0000001215007836 */ /* 0x000fe20000000000 */
[----:B------:R-:W-:Y:S01]  /*85b0*/  STL [R1+0x64], R4 ;  /* 0x0000640401007387 */ /* 0x000fe20000100800 */
[----:B------:R-:W-:-:S03]  /*85c0*/  IMAD.HI.U32 R16, R22, R14, RZ ;  /* 0x0000000e16107227 */ /* 0x000fc600078e00ff */
[----:B------:R-:W-:Y:S01]  /*85d0*/  STL [R1+0x1884], R0 ;  /* 0x0018840001007387 */ /* 0x000fe20000100800 */
[----:B------:R-:W-:Y:S01]  /*85e0*/  IMAD R13, R20, R17, R13 ;  /* 0x00000011140d7224 */ /* 0x000fe200078e020d */
[----:B------:R-:W-:Y:S01]  /*85f0*/  IABS R17, R0 ;  /* 0x0000000000117213 */ /* 0x000fe20000000000 */
[----:B------:R-:W-:Y:S01]  /*8600*/  @!P4 IMAD.IADD R10, R10, 0x1, -R20 ;  /* 0x000000010a0ac824 */ /* 0x000fe200078e0a14 */
[C---:B------:R-:W-:Y:S01]  /*8610*/  ISETP.GT.U32.AND P4, PT, R20.reuse, R12, PT ;  /* 0x0000000c1400720c */ /* 0x040fe20003f84070 */
[----:B------:R-:W-:Y:S01]  /*8620*/  IMAD.MOV R16, RZ, RZ, -R16 ;  /* 0x000000ffff107224 */ /* 0x000fe200078e0a10 */
[----:B------:R-:W-:Y:S01]  /*8630*/  STL [R1+0x1888], R29 ;  /* 0x0018881d01007387 */ /* 0x000fe20000100800 */
[----:B------:R-:W-:Y:S01]  /*8640*/  @!P2 IMAD.IADD R11, R11, 0x1, -R20 ;  /* 0x000000010b0ba824 */ /* 0x000fe200078e0a14 */
[C---:B------:R-:W-:Y:S01]  /*8650*/  ISETP.GT.U32.AND P2, PT, R20.reuse, R13, PT ;  /* 0x0000000d1400720c */ /* 0x040fe20003f44070 */
[----:B------:R-:W-:Y:S01]  /*8660*/  @!P5 IMAD.MOV R6, RZ, RZ, -R6 ;  /* 0x000000ffff06d224 */ /* 0x000fe200078e0a06 */
[----:B------:R-:W-:Y:S01]  /*8670*/  ISETP.GT.U32.AND P5, PT, R20, R10, PT ;  /* 0x0000000a1400720c */ /* 0x000fe20003fa4070 */
[----:B------:R-:W-:-:S04]  /*8680*/  IMAD.HI.U32 R18, R22, R15, RZ ;  /* 0x0000000f16127227 */ /* 0x000fc800078e00ff */
[C---:B------:R-:W-:Y:S02]  /*8690*/  IMAD R14, R20.reuse, R16, R14 ;  /* 0x00000010140e7224 */ /* 0x040fe400078e020e */
[----:B------:R-:W-:Y:S01]  /*86a0*/  IMAD.MOV.U32 R16, RZ, RZ, R17 ;  /* 0x000000ffff107224 */ /* 0x000fe200078e0011 */
[----:B------:R-:W-:Y:S01]  /*86b0*/  IABS R17, R29 ;  /* 0x0000001d00117213 */ /* 0x000fe20000000000 */
[----:B------:R-:W-:Y:S02]  /*86c0*/  IMAD.MOV R18, RZ, RZ, -R18 ;  /* 0x000000ffff127224 */ /* 0x000fe400078e0a12 */
[----:B------:R-:W-:Y:S01]  /*86d0*/  @!P3 IMAD.MOV R7, RZ, RZ, -R7 ;  /* 0x000000ffff07b224 */ /* 0x000fe200078e0a07 */
[----:B------:R-:W-:Y:S01]  /*86e0*/  ISETP.GT.U32.AND P3, PT, R20, R11, PT ;  /* 0x0000000b1400720c */ /* 0x000fe20003f64070 */
[----:B------:R-:W-:-:S04]  /*86f0*/  IMAD.HI.U32 R19, R22, R16, RZ ;  /* 0x0000001016137227 */ /* 0x000fc800078e00ff */
[----:B------:R-:W-:Y:S02]  /*8700*/  IMAD R15, R20, R18, R15 ;  /* 0x00000012140f7224 */ /* 0x000fe400078e020f */
[--C-:B------:R-:W-:Y:S01]  /*8710*/  @!P4 IMAD.IADD R12, R12, 0x1, -R20.reuse ;  /* 0x000000010c0cc824 */ /* 0x100fe200078e0a14 */
[----:B------:R-:W-:Y:S01]  /*8720*/  ISETP.GT.U32.AND P4, PT, R20, R9, PT ;  /* 0x000000091400720c */ /* 0x000fe20003f84070 */
[----:B------:R-:W-:Y:S02]  /*8730*/  IMAD.MOV R19, RZ, RZ, -R19 ;  /* 0x000000ffff137224 */ /* 0x000fe400078e0a13 */
[--C-:B------:R-:W-:Y:S02]  /*8740*/  @!P2 IMAD.IADD R13, R13, 0x1, -R20.reuse ;  /* 0x000000010d0da824 */ /* 0x100fe400078e0a14 */
[----:B------:R-:W-:Y:S01]  /*8750*/  @!P5 IMAD.IADD R10, R10, 0x1, -R20 ;  /* 0x000000010a0ad824 */ /* 0x000fe200078e0a14 */
[C---:B------:R-:W-:Y:S01]  /*8760*/  ISETP.GT.U32.AND P5, PT, R20.reuse, R15, PT ;  /* 0x0000000f1400720c */ /* 0x040fe20003fa4070 */
[----:B------:R-:W-:Y:S01]  /*8770*/  @!P6 IMAD.MOV R5, RZ, RZ, -R5 ;  /* 0x000000ffff05e224 */ /* 0x000fe200078e0a05 */
[C---:B------:R-:W-:Y:S01]  /*8780*/  ISETP.GT.U32.AND P6, PT, R20.reuse, R12, PT ;  /* 0x0000000c1400720c */ /* 0x040fe20003fc4070 */
[----:B------:R-:W-:Y:S01]  /*8790*/  VIADD R28, R21, 0xe ;  /* 0x0000000e151c7836 */ /* 0x000fe20000000000 */
[C---:B------:R-:W-:Y:S01]  /*87a0*/  ISETP.GT.U32.AND P2, PT, R20.reuse, R13, PT ;  /* 0x0000000d1400720c */ /* 0x040fe20003f44070 */
[----:B------:R-:W-:-:S02]  /*87b0*/  IMAD R16, R20, R19, R16 ;  /* 0x0000001314107224 */ /* 0x000fc400078e0210 */
[----:B------:R-:W-:Y:S01]  /*87c0*/  @!P3 IMAD.IADD R11, R11, 0x1, -R20 ;  /* 0x000000010b0bb824 */ /* 0x000fe200078e0a14 */
[----:B------:R-:W-:Y:S01]  /*87d0*/  IABS R23, R28 ;  /* 0x0000001c00177213 */ /* 0x000fe20000000000 */
[----:B------:R-:W-:Y:S01]  /*87e0*/  IMAD.HI.U32 R18, R22, R17, RZ ;  /* 0x0000001116127227 */ /* 0x000fe200078e00ff */
[----:B------:R-:W-:Y:S01]  /*87f0*/  ISETP.GT.U32.AND P3, PT, R20, R16, PT ;  /* 0x000000101400720c */ /* 0x000fe20003f64070 */
[----:B------:R-:W-:Y:S02]  /*8800*/  STL [R1+0x188c], R28 ;  /* 0x00188c1c01007387 */ /* 0x000fe40000100800 */
[----:B------:R-:W-:Y:S02]  /*8810*/  IMAD.MOV.U32 R19, RZ, RZ, R24 ;  /* 0x000000ffff137224 */ /* 0x000fe400078e0018 */
[----:B------:R-:W-:Y:S01]  /*8820*/  IMAD.MOV R18, RZ, RZ, -R18 ;  /* 0x000000ffff127224 */ /* 0x000fe200078e0a12 */
[----:B------:R-:W-:Y:S01]  /*8830*/  STL [R1+0x1820], R5 ;  /* 0x0018200501007387 */ /* 0x000fe20000100800 */
[----:B------:R-:W-:-:S03]  /*8840*/  IMAD.HI.U32 R24, R22, R23, RZ ;  /* 0x0000001716187227 */ /* 0x000fc600078e00ff */
[----:B------:R0:W-:Y:S01]  /*8850*/  STL [R1+0x1824], R6 ;  /* 0x0018240601007387 */ /* 0x0001e20000100800 */
[--C-:B------:R-:W-:Y:S01]  /*8860*/  @!P5 IMAD.IADD R15, R15, 0x1, -R20.reuse ;  /* 0x000000010f0fd824 */ /* 0x100fe200078e0a14 */
[----:B------:R-:W-:Y:S01]  /*8870*/  ISETP.GE.AND P5, PT, R2, RZ, PT ;  /* 0x000000ff0200720c */ /* 0x000fe20003fa6270 */
[----:B------:R-:W-:Y:S01]  /*8880*/  @!P6 IMAD.IADD R12, R12, 0x1, -R20 ;  /* 0x000000010c0ce824 */ /* 0x000fe200078e0a14 */
[----:B------:R-:W-:Y:S01]  /*8890*/  ISETP.GE.AND P6, PT, R25, RZ, PT ;  /* 0x000000ff1900720c */ /* 0x000fe20003fc6270 */
[----:B------:R-:W-:Y:S01]  /*88a0*/  IMAD R17, R20, R18, R17 ;  /* 0x0000001214117224 */ /* 0x000fe200078e0211 */
[----:B------:R1:W-:Y:S01]  /*88b0*/  STL [R1+0x1828], R7 ;  /* 0x0018280701007387 */ /* 0x0003e20000100800 */
[----:B------:R-:W-:Y:S02]  /*88c0*/  VIADD R2, R21, 0xa ;  /* 0x0000000a15027836 */ /* 0x000fe40000000000 */
[----:B------:R-:W-:-:S04]  /*88d0*/  IMAD.HI.U32 R25, R22, R19, RZ ;  /* 0x0000001316197227 */ /* 0x000fc800078e00ff */
[----:B------:R-:W-:Y:S02]  /*88e0*/  IMAD.MOV R18, RZ, RZ, -R24 ;  /* 0x000000ffff127224 */ /* 0x000fe400078e0a18 */
[----:B0-----:R-:W-:Y:S02]  /*88f0*/  VIADD R6, R21, 0x8 ;  /* 0x0000000815067836 */ /* 0x001fe40000000000 */
[--C-:B------:R-:W-:Y:S01]  /*8900*/  @!P2 IMAD.IADD R13, R13, 0x1, -R20.reuse ;  /* 0x000000010d0da824 */ /* 0x100fe200078e0a14 */
[----:B------:R-:W-:Y:S01]  /*8910*/  ISETP.GE.AND P2, PT, R3, RZ, PT ;  /* 0x000000ff0300720c */ /* 0x000fe20003f46270 */
[C---:B------:R-:W-:Y:S02]  /*8920*/  VIADD R5, R21.reuse, 0x6 ;  /* 0x0000000615057836 */ /* 0x040fe40000000000 */
[C---:B------:R-:W-:Y:S02]  /*8930*/  VIADD R4, R21.reuse, 0x4 ;  /* 0x0000000415047836 */ /* 0x040fe40000000000 */
[----:B------:R-:W-:Y:S01]  /*8940*/  VIADD R3, R21, 0x2 ;  /* 0x0000000215037836 */ /* 0x000fe20000000000 */
[----:B------:R-:W-:Y:S01]  /*8950*/  IABS R21, R2 ;  /* 0x0000000200157213 */ /* 0x000fe20000000000 */
[----:B------:R-:W-:Y:S01]  /*8960*/  IMAD.MOV R24, RZ, RZ, -R25 ;  /* 0x000000ffff187224 */ /* 0x000fe200078e0a19 */
[----:B------:R-:W-:Y:S01]  /*8970*/  IABS R25, R4 ;  /* 0x0000000400197213 */ /* 0x000fe20000000000 */
[----:B------:R-:W-:Y:S01]  /*8980*/  @!P3 IMAD.IADD R16, R16, 0x1, -R20 ;  /* 0x000000011010b824 */ /* 0x000fe200078e0a14 */
[----:B------:R-:W-:Y:S01]  /*8990*/  ISETP.GE.AND P3, PT, R26, RZ, PT ;  /* 0x000000ff1a00720c */ /* 0x000fe20003f66270 */
[C---:B------:R-:W-:Y:S01]  /*89a0*/  IMAD R18, R20.reuse, R18, R23 ;  /* 0x0000001214127224 */ /* 0x040fe200078e0217 */
[----:B------:R-:W-:Y:S01]  /*89b0*/  IABS R23, R6 ;  /* 0x0000000600177213 */ /* 0x000fe20000000000 */
[----:B------:R-:W-:Y:S01]  /*89c0*/  IMAD R19, R20, R24, R19 ;  /* 0x0000001814137224 */ /* 0x000fe200078e0213 */
[----:B------:R-:W-:Y:S01]  /*89d0*/  IABS R26, R5 ;  /* 0x00000005001a7213 */ /* 0x000fe20000000000 */
[----:B------:R-:W-:Y:S01]  /*89e0*/  IMAD.HI.U32 R24, R22, R21, RZ ;  /* 0x0000001516187227 */ /* 0x000fe200078e00ff */
[----:B------:R-:W-:-:S03]  /*89f0*/  IABS R0, R3 ;  /* 0x0000000300007213 */ /* 0x000fc60000000000 */
[----:B------:R-:W-:-:S04]  /*8a00*/  IMAD.HI.U32 R28, R22, R23, RZ ;  /* 0x00000017161c7227 */ /* 0x000fc800078e00ff */
[----:B------:R-:W-:-:S04]  /*8a10*/  IMAD.HI.U32 R29, R22, R26, RZ ;  /* 0x0000001a161d7227 */ /* 0x000fc800078e00ff */
[----:B-1----:R-:W-:-:S04]  /*8a20*/  IMAD.HI.U32 R7, R22, R25, RZ ;  /* 0x0000001916077227 */ /* 0x002fc800078e00ff */
[----:B------:R-:W-:Y:S02]  /*8a30*/  IMAD.MOV R24, RZ, RZ, -R24 ;  /* 0x000000ffff187224 */ /* 0x000fe400078e0a18 */
[----:B------:R-:W-:Y:S02]  /*8a40*/  IMAD.MOV R28, RZ, RZ, -R28 ;  /* 0x000000ffff1c7224 */ /* 0x000fe400078e0a1c */
[----:B------:R-:W-:Y:S02]  /*8a50*/  IMAD.MOV R29, RZ, RZ, -R29 ;  /* 0x000000ffff1d7224 */ /* 0x000fe400078e0a1d */
[----:B------:R-:W-:Y:S01]  /*8a60*/  @!P4 IMAD.IADD R9, R9, 0x1, -R20 ;  /* 0x000000010909c824 */ /* 0x000fe200078e0a14 */
[C---:B------:R-:W-:Y:S01]  /*8a70*/  ISETP.GT.U32.AND P4, PT, R20.reuse, R14, PT ;  /* 0x0000000e1400720c */ /* 0x040fe20003f84070 */
[----:B------:R-:W-:Y:S02]  /*8a80*/  IMAD.MOV R7, RZ, RZ, -R7 ;  /* 0x000000ffff077224 */ /* 0x000fe400078e0a07 */
[----:B------:R-:W-:-:S02]  /*8a90*/  IMAD R21, R20, R24, R21 ;  /* 0x0000001814157224 */ /* 0x000fc400078e0215 */
[----:B------:R-:W-:-:S04]  /*8aa0*/  IMAD.HI.U32 R24, R22, R0, RZ ;  /* 0x0000000016187227 */ /* 0x000fc800078e00ff */
[C---:B------:R-:W-:Y:S02]  /*8ab0*/  IMAD R22, R20.reuse, R28, R23 ;  /* 0x0000001c14167224 */ /* 0x040fe400078e0217 */
[----:B------:R-:W-:Y:S01]  /*8ac0*/  @!P0 IMAD.MOV R8, RZ, RZ, -R8 ;  /* 0x000000ffff088224 */ /* 0x000fe200078e0a08 */
[----:B------:R-:W2:Y:S01]  /*8ad0*/  LDL.LU R28, [R1+0x188c] ;  /* 0x00188c00011c7983 */ /* 0x000ea20000300800 */
[C---:B------:R-:W-:Y:S02]  /*8ae0*/  IMAD R26, R20.reuse, R29, R26 ;  /* 0x0000001d141a7224 */ /* 0x040fe400078e021a */
[----:B------:R-:W-:Y:S01]  /*8af0*/  @!P1 IMAD.MOV R9, RZ, RZ, -R9 ;  /* 0x000000ffff099224 */ /* 0x000fe200078e0a09 */
[----:B------:R-:W3:Y:S01]  /*8b00*/  LDL.LU R29, [R1+0x1888] ;  /* 0x00188800011d7983 */ /* 0x000ee20000300800 */
[----:B------:R-:W-:Y:S02]  /*8b10*/  @!P6 IMAD.MOV R10, RZ, RZ, -R10 ;  /* 0x000000ffff0ae224 */ /* 0x000fe400078e0a0a */
[----:B------:R-:W-:Y:S01]  /*8b20*/  IMAD R25, R20, R7, R25 ;  /* 0x0000000714197224 */ /* 0x000fe200078e0219 */
[----:B------:R-:W4:Y:S01]  /*8b30*/  LDL.LU R23, [R1+0x74] ;  /* 0x0000740001177983 */ /* 0x000f220000300800 */
[----:B------:R-:W-:-:S02]  /*8b40*/  @!P2 IMAD.MOV R11, RZ, RZ, -R11 ;  /* 0x000000ffff0ba224 */ /* 0x000fc400078e0a0b */
[----:B------:R-:W-:Y:S01]  /*8b50*/  @!P5 IMAD.MOV R12, RZ, RZ, -R12 ;  /* 0x000000ffff0cd224 */ /* 0x000fe200078e0a0c */
[----:B------:R-:W5:Y:S01]  /*8b60*/  LDL.LU R7, [R1+0x64] ;  /* 0x0000640001077983 */ /* 0x000f620000300800 */
[----:B------:R-:W-:Y:S02]  /*8b70*/  IMAD.MOV R24, RZ, RZ, -R24 ;  /* 0x000000ffff187224 */ /* 0x000fe400078e0a18 */
[----:B------:R-:W-:Y:S01]  /*8b80*/  @!P4 IMAD.IADD R14, R14, 0x1, -R20 ;  /* 0x000000010e0ec824 */ /* 0x000fe200078e0a14 */
[----:B------:R-:W-:Y:S01]  /*8b90*/  STL [R1+0x182c], R8 ;  /* 0x00182c0801007387 */ /* 0x000fe20000100800 */
[C---:B------:R-:W-:Y:S01]  /*8ba0*/  IMAD R24, R20.reuse, R24, R0 ;  /* 0x0000001814187224 */ /* 0x040fe200078e0200 */
[----:B------:R-:W-:Y:S02]  /*8bb0*/  ISETP.GT.U32.AND P4, PT, R20, R17, PT ;  /* 0x000000111400720c */ /* 0x000fe40003f84070 */
[----:B------:R-:W-:Y:S04]  /*8bc0*/  STL [R1+0x1830], R9 ;  /* 0x0018300901007387 */ /* 0x000fe80000100800 */
[----:B------:R-:W-:Y:S04]  /*8bd0*/  STL [R1+0x1834], R10 ;  /* 0x0018340a01007387 */ /* 0x000fe80000100800 */
[----:B------:R-:W-:Y:S01]  /*8be0*/  STL [R1+0x1838], R11 ;  /* 0x0018380b01007387 */ /* 0x000fe20000100800 */
[----:B------:R-:W-:-:S02]  /*8bf0*/  @!P3 IMAD.MOV R13, RZ, RZ, -R13 ;  /* 0x000000ffff0db224 */ /* 0x000fc400078e0a0d */
[----:B------:R-:W-:Y:S01]  /*8c00*/  @!P4 IMAD.IADD R17, R17, 0x1, -R20 ;  /* 0x000000011111c824 */ /* 0x000fe200078e0a14 */
[----:B------:R-:W-:Y:S01]  /*8c10*/  STL [R1+0x183c], R12 ;  /* 0x00183c0c01007387 */ /* 0x000fe20000100800 */
[----:B------:R-:W-:-:S03]  /*8c20*/  ISETP.GT.U32.AND P4, PT, R20, R18, PT ;  /* 0x000000121400720c */ /* 0x000fc60003f84070 */
[----:B------:R-:W3:Y:S01]  /*8c30*/  LDL.LU R0, [R1+0x1884] ;  /* 0x0018840001007983 */ /* 0x000ee20000300800 */
[C---:B------:R-:W-:Y:S02]  /*8c40*/  ISETP.GT.U32.AND P3, PT, R20.reuse, R21, PT ;  /* 0x000000151400720c */ /* 0x040fe40003f64070 */
[----:B------:R-:W-:-:S07]  /*8c50*/  ISETP.GT.U32.AND P1, PT, R20, R15, PT ;  /* 0x0000000f1400720c */ /* 0x000fce0003f24070 */
[----:B------:R-:W-:Y:S01]  /*8c60*/  @!P4 IMAD.IADD R18, R18, 0x1, -R20 ;  /* 0x000000011212c824 */ /* 0x000fe200078e0a14 */
[----:B------:R-:W-:-:S03]  /*8c70*/  ISETP.GT.U32.AND P4, PT, R20, R19, PT ;  /* 0x000000131400720c */ /* 0x000fc60003f84070 */
[--C-:B------:R-:W-:Y:S01]  /*8c80*/  @!P3 IMAD.IADD R21, R21, 0x1, -R20.reuse ;  /* 0x000000011515b824 */ /* 0x100fe200078e0a14 */
[C---:B------:R-:W-:Y:S01]  /*8c90*/  ISETP.GT.U32.AND P0, PT, R20.reuse, R14, PT ;  /* 0x0000000e1400720c */ /* 0x040fe20003f04070 */
[----:B------:R-:W-:Y:S01]  /*8ca0*/  @!P1 IMAD.IADD R15, R15, 0x1, -R20 ;  /* 0x000000010f0f9824 */ /* 0x000fe200078e0a14 */
[C---:B------:R-:W-:Y:S02]  /*8cb0*/  ISETP.GT.U32.AND P1, PT, R20.reuse, R26, PT ;  /* 0x0000001a1400720c */ /* 0x040fe40003f24070 */
[----:B------:R-:W-:-:S05]  /*8cc0*/  ISETP.GT.U32.AND P2, PT, R20, R17, PT ;  /* 0x000000111400720c */ /* 0x000fca0003f44070 */
[----:B------:R-:W-:-:S05]  /*8cd0*/  @!P4 IMAD.IADD R19, R19, 0x1, -R20 ;  /* 0x000000011313c824 */ /* 0x000fca00078e0a14 */
[----:B------:R-:W-:Y:S01]  /*8ce0*/  ISETP.GT.U32.AND P5, PT, R20, R19, PT ;  /* 0x000000131400720c */ /* 0x000fe20003fa4070 */
[--C-:B------:R-:W-:Y:S01]  /*8cf0*/  @!P0 IMAD.IADD R14, R14, 0x1, -R20.reuse ;  /* 0x000000010e0e8824 */ /* 0x100fe200078e0a14 */
[C---:B------:R-:W-:Y:S02]  /*8d00*/  ISETP.GT.U32.AND P6, PT, R20.reuse, R18, PT ;  /* 0x000000121400720c */ /* 0x040fe40003fc4070 */
[----:B------:R-:W-:Y:S01]  /*8d10*/  ISETP.GT.U32.AND P0, PT, R20, R22, PT ;  /* 0x000000161400720c */ /* 0x000fe20003f04070 */
[--C-:B------:R-:W-:Y:S01]  /*8d20*/  @!P1 IMAD.IADD R26, R26, 0x1, -R20.reuse ;  /* 0x000000011a1a9824 */ /* 0x100fe200078e0a14 */
[----:B------:R-:W-:Y:S01]  /*8d30*/  ISETP.GT.U32.AND P4, PT, R20, R16, PT ;  /* 0x000000101400720c */ /* 0x000fe20003f84070 */
[----:B------:R-:W-:-:S06]  /*8d40*/  @!P2 IMAD.IADD R17, R17, 0x1, -R20 ;  /* 0x000000011111a824 */ /* 0x000fcc00078e0a14 */
[--C-:B------:R-:W-:Y:S02]  /*8d50*/  @!P5 IMAD.IADD R19, R19, 0x1, -R20.reuse ;  /* 0x000000011313d824 */ /* 0x100fe400078e0a14 */
[--C-:B------:R-:W-:Y:S02]  /*8d60*/  @!P6 IMAD.IADD R18, R18, 0x1, -R20.reuse ;  /* 0x000000011212e824 */ /* 0x100fe400078e0a14 */
[--C-:B------:R-:W-:Y:S02]  /*8d70*/  @!P0 IMAD.IADD R22, R22, 0x1, -R20.reuse ;  /* 0x0000000116168824 */ /* 0x100fe400078e0a14 */
[----:B------:R-:W-:Y:S01]  /*8d80*/  @!P4 IMAD.IADD R16, R16, 0x1, -R20 ;  /* 0x000000011010c824 */ /* 0x000fe200078e0a14 */
[----:B------:R-:W-:Y:S01]  /*8d90*/  STL [R1+0x1840], R13 ;  /* 0x0018400d01007387 */ /* 0x000fe20000100800 */
[----:B--2---:R-:W-:Y:S02]  /*8da0*/  ISETP.GE.AND P1, PT, R28, RZ, PT ;  /* 0x000000ff1c00720c */ /* 0x004fe40003f26270 */
[----:B---3--:R-:W-:-:S02]  /*8db0*/  ISETP.GE.AND P3, PT, R0, RZ, PT ;  /* 0x000000ff0000720c */ /* 0x008fc40003f66270 */
[----:B------:R-:W0:Y:S01]  /*8dc0*/  S2R R0, SR_TID.X ;  /* 0x0000000000007919 */ /* 0x000e220000002100 */
[----:B----4-:R-:W-:Y:S02]  /*8dd0*/  ISETP.GE.AND P2, PT, R23, RZ, PT ;  /* 0x000000ff1700720c */ /* 0x010fe40003f46270 */
[----:B-----5:R-:W-:Y:S02]  /*8de0*/  ISETP.GE.AND P5, PT, R7, RZ, PT ;  /* 0x000000ff0700720c */ /* 0x020fe40003fa6270 */
[----:B------:R-:W-:-:S04]  /*8df0*/  ISETP.GE.AND P0, PT, R29, RZ, PT ;  /* 0x000000ff1d00720c */ /* 0x000fc80003f06270 */
[----:B------:R-:W-:Y:S01]  /*8e00*/  @!P1 IMAD.MOV R18, RZ, RZ, -R18 ;  /* 0x000000ffff129224 */ /* 0x000fe200078e0a12 */
[----:B------:R-:W-:Y:S01]  /*8e10*/  ISETP.GE.AND P1, PT, R2, RZ, PT ;  /* 0x000000ff0200720c */ /* 0x000fe20003f26270 */
[----:B------:R-:W2:Y:S01]  /*8e20*/  LDL.LU R29, [R1+0x1880] ;  /* 0x00188000011d7983 */ /* 0x000ea20000300800 */
[----:B------:R-:W-:Y:S02]  /*8e30*/  @!P3 IMAD.MOV R16, RZ, RZ, -R16 ;  /* 0x000000ffff10b224 */ /* 0x000fe400078e0a10 */
[----:B------:R-:W-:Y:S01]  /*8e40*/  @!P2 IMAD.MOV R14, RZ, RZ, -R14 ;  /* 0x000000ffff0ea224 */ /* 0x000fe200078e0a0e */
[C---:B------:R-:W-:Y:S01]  /*8e50*/  ISETP.GT.U32.AND P2, PT, R20.reuse, R21, PT ;  /* 0x000000151400720c */ /* 0x040fe20003f44070 */
[----:B------:R-:W-:Y:S01]  /*8e60*/  @!P5 IMAD.MOV R15, RZ, RZ, -R15 ;  /* 0x000000ffff0fd224 */ /* 0x000fe200078e0a0f */
[C---:B------:R-:W-:Y:S02]  /*8e70*/  ISETP.GT.U32.AND P5, PT, R20.reuse, R22, PT ;  /* 0x000000161400720c */ /* 0x040fe40003fa4070 */
[----:B------:R-:W-:-:S02]  /*8e80*/  ISETP.GT.U32.AND P3, PT, R20, R26, PT ;  /* 0x0000001a1400720c */ /* 0x000fc40003f64070 */
[----:B0-----:R-:W-:Y:S01]  /*8e90*/  SHF.R.S32.HI R23, RZ, 0x2, R0 ;  /* 0x00000002ff177819 */ /* 0x001fe20000011400 */
[----:B------:R-:W-:-:S03]  /*8ea0*/  IMAD.SHL.U32 R2, R0, 0x20, RZ ;  /* 0x0000002000027824 */ /* 0x000fc600078e00ff */
[----:B------:R-:W-:-:S04]  /*8eb0*/  SGXT R23, R23, 0x1 ;  /* 0x000000011717781a */ /* 0x000fc80000000200 */
[----:B------:R-:W-:-:S04]  /*8ec0*/  LOP3.LUT R23, R23, 0x90, RZ, 0xc0, !PT ;  /* 0x0000009017177812 */ /* 0x000fc800078ec0ff */
[----:B------:R-:W-:Y:S01]  /*8ed0*/  LOP3.LUT R23, R23, 0x260, R2, 0xf8, !PT ;  /* 0x0000026017177812 */ /* 0x000fe200078ef802 */
[----:B------:R-:W-:Y:S02]  /*8ee0*/  IMAD.SHL.U32 R2, R0, 0x2, RZ ;  /* 0x0000000200027824 */ /* 0x000fe400078e00ff */
[----:B------:R-:W-:Y:S01]  /*8ef0*/  @!P0 IMAD.MOV R17, RZ, RZ, -R17 ;  /* 0x000000ffff118224 */ /* 0x000fe200078e0a11 */
[----:B------:R-:W-:Y:S02]  /*8f00*/  STL [R1+0x1844], R14 ;  /* 0x0018440e01007387 */ /* 0x000fe40000100800 */
[----:B------:R-:W-:Y:S02]  /*8f10*/  LOP3.LUT R2, R23, 0x10, R2, 0x78, !PT ;  /* 0x0000001017027812 */ /* 0x000fe400078e7802 */
[----:B------:R-:W-:Y:S01]  /*8f20*/  STL [R1+0x1848], R15 ;  /* 0x0018480f01007387 */ /* 0x000fe20000100800 */
[----:B------:R-:W-:-:S03]  /*8f30*/  @!P2 IMAD.IADD R21, R21, 0x1, -R20 ;  /* 0x000000011515a824 */ /* 0x000fc600078e0a14 */
[----:B------:R-:W-:Y:S01]  /*8f40*/  STL [R1+0x184c], R16 ;  /* 0x00184c1001007387 */ /* 0x000fe20000100800 */
[----:B------:R-:W-:-:S03]  /*8f50*/  ISETP.GE.AND P2, PT, R6, RZ, PT ;  /* 0x000000ff0600720c */ /* 0x000fc60003f46270 */
[----:B------:R-:W-:Y:S01]  /*8f60*/  STL [R1+0x1850], R17 ;  /* 0x0018501101007387 */ /* 0x000fe20000100800 */
[----:B------:R-:W-:-:S03]  /*8f70*/  @!P5 IMAD.IADD R22, R22, 0x1, -R20 ;  /* 0x000000011616d824 */ /* 0x000fc600078e0a14 */
[----:B------:R-:W-:Y:S01]  /*8f80*/  STL [R1+0x1854], R18 ;  /* 0x0018541201007387 */ /* 0x000fe20000100800 */
[----:B------:R-:W-:Y:S01]  /*8f90*/  ISETP.GE.AND P5, PT, R5, RZ, PT ;  /* 0x000000ff0500720c */ /* 0x000fe20003fa6270 */
[----:B------:R-:W-:Y:S02]  /*8fa0*/  @!P3 IMAD.IADD R26, R26, 0x1, -R20 ;  /* 0x000000011a1ab824 */ /* 0x000fe400078e0a14 */
[----:B------:R0:W-:Y:S01]  /*8fb0*/  STL [R1+0x8bc], R2 ;  /* 0x0008bc0201007387 */ /* 0x0001e20000100800 */
[----:B------:R-:W-:-:S03]  /*8fc0*/  ISETP.GE.AND P3, PT, R4, RZ, PT ;  /* 0x000000ff0400720c */ /* 0x000fc60003f66270 */
[----:B------:R-:W3:Y:S04]  /*8fd0*/  LDL.LU R7, [R1+0x6c] ;  /* 0x00006c0001077983 */ /* 0x000ee80000300800 */
[----:B------:R-:W4:Y:S04]  /*8fe0*/  LDL.LU R6, [R1+0x8] ;  /* 0x0000080001067983 */ /* 0x000f280000300800 */
[----:B------:R-:W5:Y:S04]  /*8ff0*/  LDL.LU R5, [R1+0x1b4] ;  /* 0x0001b40001057983 */ /* 0x000f680000300800 */
[----:B------:R-:W5:Y:S01]  /*9000*/  LDL.LU R4, [R1+0x1b8] ;  /* 0x0001b80001047983 */ /* 0x000f620000300800 */
[----:B------:R-:W-:-:S02]  /*9010*/  ISETP.GT.U32.AND P4, PT, R20, R25, PT ;  /* 0x000000191400720c */ /* 0x000fc40003f84070 */
[----:B------:R-:W-:-:S11]  /*9020*/  ISETP.GT.U32.AND P6, PT, R20, R24, PT ;  /* 0x000000181400720c */ /* 0x000fd60003fc4070 */
[--C-:B------:R-:W-:Y:S02]  /*9030*/  @!P4 IMAD.IADD R25, R25, 0x1, -R20.reuse ;  /* 0x000000011919c824 */ /* 0x100fe400078e0a14 */
[----:B------:R-:W-:-:S03]  /*9040*/  @!P6 IMAD.IADD R24, R24, 0x1, -R20 ;  /* 0x000000011818e824 */ /* 0x000fc600078e0a14 */
[C---:B------:R-:W-:Y:S02]  /*9050*/  ISETP.GT.U32.AND P0, PT, R20.reuse, R25, PT ;  /* 0x000000191400720c */ /* 0x040fe40003f04070 */
[----:B------:R-:W-:Y:S02]  /*9060*/  ISETP.GE.AND P4, PT, R27, RZ, PT ;  /* 0x000000ff1b00720c */ /* 0x000fe40003f86270 */
[----:B------:R-:W-:Y:S02]  /*9070*/  ISETP.GT.U32.AND P6, PT, R20, R24, PT ;  /* 0x000000181400720c */ /* 0x000fe40003fc4070 */
[----:B------:R-:W-:-:S07]  /*9080*/  LOP3.LUT R0, R0, 0x1f, RZ, 0xc0, !PT ;  /* 0x0000001f00007812 */ /* 0x000fce00078ec0ff */
[--C-:B------:R-:W-:Y:S01]  /*9090*/  @!P0 IMAD.IADD R25, R25, 0x1, -R20.reuse ;  /* 0x0000000119198824 */ /* 0x100fe200078e0a14 */
[----:B------:R-:W-:Y:S01]  /*90a0*/  ISETP.GE.AND P0, PT, R3, RZ, PT ;  /* 0x000000ff0300720c */ /* 0x000fe20003f06270 */
[----:B------:R-:W-:Y:S01]  /*90b0*/  IMAD R0, R0, UR8, RZ ;  /* 0x0000000800007c24 */ /* 0x000fe2000f8e02ff */
[----:B------:R-:W5:Y:S01]  /*90c0*/  LDL.LU R3, [R1+0x1c4] ;  /* 0x0001c40001037983 */ /* 0x000f620000300800 */
[----:B------:R-:W-:Y:S02]  /*90d0*/  @!P4 IMAD.MOV R19, RZ, RZ, -R19 ;  /* 0x000000ffff13c224 */ /* 0x000fe400078e0a13 */
[----:B------:R-:W-:Y:S01]  /*90e0*/  @!P6 IMAD.IADD R24, R24, 0x1, -R20 ;  /* 0x000000011818e824 */ /* 0x000fe200078e0a14 */
[----:B0-----:R-:W5:Y:S01]  /*90f0*/  LDL.LU R2, [R1+0x1cc] ;  /* 0x0001cc0001027983 */ /* 0x001f620000300800 */
[----:B------:R-:W-:Y:S01]  /*9100*/  IADD3 R20, P6, R0, UR10, RZ ;  /* 0x0000000a00147c10 */ /* 0x000fe2000ffde0ff */
[----:B------:R-:W-:Y:S01]  /*9110*/  @!P1 IMAD.MOV R21, RZ, RZ, -R21 ;  /* 0x000000ffff159224 */ /* 0x000fe200078e0a15 */
[----:B------:R-:W-:Y:S01]  /*9120*/  ULDC UR10, c[0x0][0x234] ;  /* 0x00008d00000a7ab9 */ /* 0x000fe20000000800 */
[----:B------:R-:W5:Y:S01]  /*9130*/  LDL.LU R27, [R1+0x1d0] ;  /* 0x0001d000011b7983 */ /* 0x000f620000300800 */
[----:B------:R-:W-:-:S02]  /*9140*/  @!P2 IMAD.MOV R22, RZ, RZ, -R22 ;  /* 0x000000ffff16a224 */ /* 0x000fc400078e0a16 */
[----:B------:R-:W-:Y:S01]  /*9150*/  @!P5 IMAD.MOV R26, RZ, RZ, -R26 ;  /* 0x000000ffff1ad224 */ /* 0x000fe200078e0a1a */
[----:B------:R-:W5:Y:S01]  /*9160*/  LDL.LU R28, [R1+0x1d4] ;  /* 0x0001d400011c7983 */ /* 0x000f620000300800 */
[----:B------:R-:W-:-:S03]  /*9170*/  @!P3 IMAD.MOV R25, RZ, RZ, -R25 ;  /* 0x000000ffff19b224 */ /* 0x000fc600078e0a19 */
[----:B------:R-:W-:Y:S01]  /*9180*/  STL [R1+0x1858], R19 ;  /* 0x0018581301007387 */ /* 0x000fe20000100800 */
[----:B------:R-:W-:-:S03]  /*9190*/  @!P0 IMAD.MOV R24, RZ, RZ, -R24 ;  /* 0x000000ffff188224 */ /* 0x000fc600078e0a18 */
[----:B------:R5:W-:Y:S04]  /*91a0*/  STL [R1+0x185c], R0 ;  /* 0x00185c0001007387 */ /* 0x000be80000100800 */
[----:B------:R-:W-:Y:S04]  /*91b0*/  STL [R1+0x177c], R20 ;  /* 0x00177c1401007387 */ /* 0x000fe80000100800 */
[----:B------:R-:W-:Y:S04]  /*91c0*/  STL [R1+0x1860], R21 ;  /* 0x0018601501007387 */ /* 0x000fe80000100800 */
[----:B------:R-:W-:Y:S04]  /*91d0*/  STL [R1+0x1864], R22 ;  /* 0x0018641601007387 */ /* 0x000fe80000100800 */
[----:B------:R-:W-:Y:S04]  /*91e0*/  STL [R1+0x1868], R26 ;  /* 0x0018681a01007387 */ /* 0x000fe80000100800 */
[----:B------:R-:W-:Y:S04]  /*91f0*/  STL [R1+0x186c], R25 ;  /* 0x00186c1901007387 */ /* 0x000fe80000100800 */
[----:B------:R0:W-:Y:S01]  /*9200*/  STL [R1+0x1870], R24 ;  /* 0x0018701801007387 */ /* 0x0001e20000100800 */
[----:B--2---:R-:W-:-:S02]  /*9210*/  ISETP.NE.AND P4, PT, R29, RZ, PT ;  /* 0x000000ff1d00720c */ /* 0x004fc40003f85270 */
[----:B------:R-:W-:-:S04]  /*9220*/  LOP3.LUT R23, RZ, R29, RZ, 0x33, !PT ;  /* 0x0000001dff177212 */ /* 0x000fc800078e33ff */
[C---:B---3--:R-:W-:Y:S02]  /*9230*/  SEL R7, R23.reuse, R7, !P4 ;  /* 0x0000000717077207 */ /* 0x048fe40006000000 */
[----:B----4-:R-:W-:-:S03]  /*9240*/  SEL R6, R23, R6, !P4 ;  /* 0x0000000617067207 */ /* 0x010fc60006000000 */
[----:B------:R-:W-:Y:S01]  /*9250*/  STL [R1+0x1dc], R7 ;  /* 0x0001dc0701007387 */ /* 0x000fe20000100800 */
[----:B-----5:R-:W-:-:S03]  /*9260*/  SEL R0, R23, R5, !P4 ;  /* 0x0000000517007207 */ /* 0x020fc60006000000 */
[----:B------:R-:W-:Y:S01]  /*9270*/  STL [R1+0x4], R6 ;  /* 0x0000040601007387 */ /* 0x000fe20000100800 */
[----:B------:R-:W-:-:S03]  /*9280*/  SEL R4, R23, R4, !P4 ;  /* 0x0000000417047207 */ /* 0x000fc60006000000 */
[----:B------:R1:W-:Y:S04]  /*9290*/  STL [R1+0xc], R0 ;  /* 0x00000c0001007387 */ /* 0x0003e80000100800 */
[----:B------:R-:W-:Y:S04]  /*92a0*/  STL [R1+0x14], R4 ;  /* 0x0000140401007387 */ /* 0x000fe80000100800 */
[----:B0-----:R-:W2:Y:S01]  /*92b0*/  LDL.LU R24, [R1+0x1c0] ;  /* 0x0001c00001187983 */ /* 0x001ea20000300800 */
[C---:B------:R-:W-:Y:S02]  /*92c0*/  SEL R3, R23.reuse, R3, !P4 ;  /* 0x0000000317037207 */ /* 0x040fe40006000000 */
[----:B-1----:R-:W-:-:S03]  /*92d0*/  SEL R0, R23, R2, !P4 ;  /* 0x0000000217007207 */ /* 0x002fc60006000000 */
[----:B------:R-:W-:Y:S04]  /*92e0*/  STL [R1+0x24], R3 ;  /* 0x0000240301007387 */ /* 0x000fe80000100800 */
[----:B--2---:R0:W-:Y:S04]  /*92f0*/  STL [R1+0x187c], R24 ;  /* 0x00187c1801007387 */ /* 0x0041e80000100800 */
[----:B------:R1:W-:Y:S04]  /*9300*/  STL [R1+0x3c], R0 ;  /* 0x00003c0001007387 */ /* 0x0003e80000100800 */
[----:B0-----:R-:W2:Y:S01]  /*9310*/  LDL.LU R24, [R1+0x1c8] ;  /* 0x0001c80001187983 */ /* 0x001ea20000300800 */
[----:B------:R-:W-:-:S03]  /*9320*/  SEL R4, R23, R27, !P4 ;  /* 0x0000001b17047207 */ /* 0x000fc60006000000 */
[----:B------:R-:W3:Y:S01]  /*9330*/  LDL.LU R25, [R1+0x1bc] ;  /* 0x0001bc0001197983 */ /* 0x000ee20000300800 */
[----:B-1----:R-:W-:-:S03]  /*9340*/  SEL R0, R23, R28, !P4 ;  /* 0x0000001c17007207 */ /* 0x002fc60006000000 */
[----:B------:R-:W4:Y:S04]  /*9350*/  LDL.LU R26, [R1+0x78] ;  /* 0x00007800011a7983 */ /* 0x000f280000300800 */
[----:B------:R-:W5:Y:S04]  /*9360*/  LDL.LU R3, [R1+0x7c] ;  /* 0x00007c0001037983 */ /* 0x000f680000300800 */
[----:B------:R-:W5:Y:S04]  /*9370*/  LDL.LU R2, [R1+0x84] ;  /* 0x0000840001027983 */ /* 0x000f680000300800 */
[----:B------:R-:W5:Y:S04]  /*9380*/  LDL.LU R22, [R1+0xbc] ;  /* 0x0000bc0001167983 */ /* 0x000f680000300800 */
[----:B------:R-:W-:Y:S04]  /*9390*/  STL [R1+0x44], R4 ;  /* 0x0000440401007387 */ /* 0x000fe80000100800 */
[----:B------:R-:W5:Y:S04]  /*93a0*/  LDL.LU R21, [R1+0xc0] ;  /* 0x0000c00001157983 */ /* 0x000f680000300800 */
[----:B------:R0:W-:Y:S04]  /*93b0*/  STL [R1+0x5c], R0 ;  /* 0x00005c0001007387 */ /* 0x0001e80000100800 */
[----:B------:R-:W5:Y:S04]  /*93c0*/  LDL.LU R20, [R1+0xc4] ;  /* 0x0000c40001147983 */ /* 0x000f680000300800 */
[----:B0-----:R-:W5:Y:S04]  /*93d0*/  LDL.LU R0, [R1+0xc8] ;  /* 0x0000c80001007983 */ /* 0x001f680000300800 */
[----:B------:R-:W5:Y:S04]  /*93e0*/  LDL.LU R29, [R1+0xcc] ;  /* 0x0000cc00011d7983 */ /* 0x000f680000300800 */
[----:B------:R-:W3:Y:S04]  /*93f0*/  LDL.LU R19, [R1+0xd0] ;  /* 0x0000d00001137983 */ /* 0x000ee80000300800 */
[----:B------:R-:W5:Y:S04]  /*9400*/  LDL.LU R18, [R1+0xd4] ;  /* 0x0000d40001127983 */ /* 0x000f680000300800 */
        /* <DEDUP_REMOVED lines=15> */
[----:B------:R-:W5:Y:S01]  /*9500*/  LDL.LU R28, [R1+0x16c] ;  /* 0x00016c00011c7983 */ /* 0x000f620000300800 */
[----:B--2---:R-:W-:-:S05]  /*9510*/  SEL R24, R23, R24, !P4 ;  /* 0x0000001817187207 */ /* 0x004fca0006000000 */
[----:B------:R0:W-:Y:S04]  /*9520*/  STL [R1+0x64], R24 ;  /* 0x0000641801007387 */ /* 0x0001e80000100800 */
[----:B0-----:R-:W2:Y:S01]  /*9530*/  LDL.LU R24, [R1+0x187c] ;  /* 0x00187c0001187983 */ /* 0x001ea20000300800 */
[C---:B----4-:R-:W-:Y:S02]  /*9540*/  SEL R26, R23.reuse, R26, !P4 ;  /* 0x0000001a171a7207 */ /* 0x050fe40006000000 */
[C---:B---3--:R-:W-:Y:S02]  /*9550*/  SEL R19, R23.reuse, R19, !P4 ;  /* 0x0000001317137207 */ /* 0x048fe40006000000 */
[C---:B-----5:R-:W-:Y:S02]  /*9560*/  SEL R18, R23.reuse, R18, !P4 ;  /* 0x0000001217127207 */ /* 0x060fe40006000000 */
[----:B------:R-:W-:-:S02]  /*9570*/  SEL R16, R23, R16, !P4 ;  /* 0x0000001017107207 */ /* 0x000fc40006000000 */
[C---:B------:R-:W-:Y:S02]  /*9580*/  SEL R15, R23.reuse, R15, !P4 ;  /* 0x0000000f170f7207 */ /* 0x040fe40006000000 */
[C---:B------:R-:W-:Y:S02]  /*9590*/  SEL R13, R23.reuse, R13, !P4 ;  /* 0x0000000d170d7207 */ /* 0x040fe40006000000 */
[C---:B------:R-:W-:Y:S02]  /*95a0*/  SEL R12, R23.reuse, R12, !P4 ;  /* 0x0000000c170c7207 */ /* 0x040fe40006000000 */
[C---:B------:R-:W-:Y:S02]  /*95b0*/  SEL R10, R23.reuse, R10, !P4 ;  /* 0x0000000a170a7207 */ /* 0x040fe40006000000 */
[C---:B------:R-:W-:Y:S02]  /*95c0*/  SEL R9, R23.reuse, R9, !P4 ;  /* 0x0000000917097207 */ /* 0x040fe40006000000 */
[----:B------:R-:W-:-:S02]  /*95d0*/  SEL R7, R23, R7, !P4 ;  /* 0x0000000717077207 */ /* 0x000fc40006000000 */
[C---:B------:R-:W-:Y:S02]  /*95e0*/  SEL R6, R23.reuse, R6, !P4 ;  /* 0x0000000617067207 */ /* 0x040fe40006000000 */
[----:B--2---:R-:W-:-:S05]  /*95f0*/  SEL R24, R23, R24, !P4 ;  /* 0x0000001817187207 */ /* 0x004fca0006000000 */
[----:B------:R0:W-:Y:S02]  /*9600*/  STL [R1+0x6c], R24 ;  /* 0x00006c1801007387 */ /* 0x0001e40000100800 */
[C---:B0-----:R-:W-:Y:S02]  /*9610*/  SEL R24, R23.reuse, R25, !P4 ;  /* 0x0000001917187207 */ /* 0x041fe40006000000 */
[----:B------:R-:W-:-:S03]  /*9620*/  SEL R25, R23, R3, !P4 ;  /* 0x0000000317197207 */ /* 0x000fc60006000000 */
[----:B------:R0:W-:Y:S04]  /*9630*/  STL [R1+0x74], R24 ;  /* 0x0000741801007387 */ /* 0x0001e80000100800 */
[----:B------:R-:W-:Y:S04]  /*9640*/  STL [R1+0x78], R26 ;  /* 0x0000781a01007387 */ /* 0x000fe80000100800 */
[----:B------:R-:W2:Y:S01]  /*9650*/  LDL.LU R3, [R1+0x170] ;  /* 0x0001700001037983 */ /* 0x000ea20000300800 */
[----:B0-----:R-:W-:-:S03]  /*9660*/  SEL R24, R23, R2, !P4 ;  /* 0x0000000217187207 */ /* 0x001fc60006000000 */
[----:B------:R-:W-:Y:S04]  /*9670*/  STL [R1+0x7c], R25 ;  /* 0x00007c1901007387 */ /* 0x000fe80000100800 */
[----:B------:R-:W3:Y:S04]  /*9680*/  LDL.LU R2, [R1+0x174] ;  /* 0x0001740001027983 */ /* 0x000ee80000300800 */
[----:B------:R0:W-:Y:S02]  /*9690*/  STL [R1+0x84], R24 ;  /* 0x0000841801007387 */ /* 0x0001e40000100800 */
[----:B0-----:R-:W-:-:S02]  /*96a0*/  SEL R24, R23, R22, !P4 ;  /* 0x0000001617187207 */ /* 0x001fc40006000000 */
[C---:B------:R-:W-:Y:S02]  /*96b0*/  SEL R22, R23.reuse, R21, !P4 ;  /* 0x0000001517167207 */ /* 0x040fe40006000000 */
[C---:B------:R-:W-:Y:S02]  /*96c0*/  SEL R21, R23.reuse, R20, !P4 ;  /* 0x0000001417157207 */ /* 0x040fe40006000000 */
[C---:B------:R-:W-:Y:S01]  /*96d0*/  SEL R20, R23.reuse, R0, !P4 ;  /* 0x0000000017147207 */ /* 0x040fe20006000000 */
[----:B------:R-:W-:Y:S01]  /*96e0*/  STL [R1+0xbc], R24 ;  /* 0x0000bc1801007387 */ /* 0x000fe20000100800 */
[----:B------:R-:W-:-:S03]  /*96f0*/  SEL R0, R23, R29, !P4 ;  /* 0x0000001d17007207 */ /* 0x000fc60006000000 */
[----:B------:R-:W-:Y:S04]  /*9700*/  STL [R1+0xc0], R22 ;  /* 0x0000c01601007387 */ /* 0x000fe80000100800 */
[----:B------:R-:W-:Y:S04]  /*9710*/  STL [R1+0xc4], R21 ;  /* 0x0000c41501007387 */ /* 0x000fe80000100800 */
[----:B------:R-:W-:Y:S04]  /*9720*/  STL [R1+0xc8], R20 ;  /* 0x0000c81401007387 */ /* 0x000fe80000100800 */
[----:B------:R0:W-:Y:S04]  /*9730*/  STL [R1+0xcc], R0 ;  /* 0x0000cc0001007387 */ /* 0x0001e80000100800 */
[----:B------:R-:W-:Y:S01]  /*9740*/  STL [R1+0xd0], R19 ;  /* 0x0000d01301007387 */ /* 0x000fe20000100800 */
[----:B0-----:R-:W-:-:S03]  /*9750*/  SEL R0, R23, R17, !P4 ;  /* 0x0000001117007207 */ /* 0x001fc60006000000 */
        /* <DEDUP_REMOVED lines=15> */
[C---:B0-----:R-:W-:Y:S02]  /*9850*/  SEL R0, R23.reuse, R5, !P4 ;  /* 0x0000000517007207 */ /* 0x041fe40006000000 */
[C---:B------:R-:W-:Y:S01]  /*9860*/  SEL R5, R23.reuse, R4, !P4 ;  /* 0x0000000417057207 */ /* 0x040fe20006000000 */
[----:B------:R-:W-:Y:S04]  /*9870*/  STL [R1+0x15c], R6 ;  /* 0x00015c0601007387 */ /* 0x000fe80000100800 */
[----:B------:R0:W-:Y:S04]  /*9880*/  STL [R1+0x160], R0 ;  /* 0x0001600001007387 */ /* 0x0001e80000100800 */
[----:B------:R-:W-:Y:S04]  /*9890*/  STL [R1+0x164], R5 ;  /* 0x0001640501007387 */ /* 0x000fe80000100800 */
[----:B------:R-:W4:Y:S01]  /*98a0*/  LDL.LU R24, [R1+0x17c] ;  /* 0x00017c0001187983 */ /* 0x000f220000300800 */
[----:B------:R-:W-:-:S02]  /*98b0*/  SEL R4, R23, R27, !P4 ;  /* 0x0000001b17047207 */ /* 0x000fc40006000000 */
[----:B0-----:R-:W-:-:S03]  /*98c0*/  SEL R0, R23, R28, !P4 ;  /* 0x0000001c17007207 */ /* 0x001fc60006000000 */
[----:B------:R-:W-:Y:S04]  /*98d0*/  STL [R1+0x168], R4 ;  /* 0x0001680401007387 */ /* 0x000fe80000100800 */
[----:B----4-:R0:W-:Y:S04]  /*98e0*/  STL [R1+0x1878], R24 ;  /* 0x0018781801007387 */ /* 0x0101e80000100800 */
[----:B------:R3:W-:Y:S04]  /*98f0*/  STL [R1+0x16c], R0 ;  /* 0x00016c0001007387 */ /* 0x0007e80000100800 */
[----:B0-----:R-:W4:Y:S01]  /*9900*/  LDL.LU R24, [R1+0x178] ;  /* 0x0001780001187983 */ /* 0x001f220000300800 */
[----:B--2---:R-:W-:-:S03]  /*9910*/  SEL R3, R23, R3, !P4 ;  /* 0x0000000317037207 */ /* 0x004fc60006000000 */
[----:B------:R-:W2:Y:S01]  /*9920*/  LDL.LU R25, [R1+0x184] ;  /* 0x0001840001197983 */ /* 0x000ea20000300800 */
[----:B---3--:R-:W-:-:S03]  /*9930*/  SEL R0, R23, R2, !P4 ;  /* 0x0000000217007207 */ /* 0x008fc60006000000 */
[----:B------:R-:W3:Y:S04]  /*9940*/  LDL.LU R27, [R1+0x18c] ;  /* 0x00018c00011b7983 */ /* 0x000ee80000300800 */
[----:B------:R-:W5:Y:S04]  /*9950*/  LDL.LU R28, [R1+0x190] ;  /* 0x00019000011c7983 */ /* 0x000f680000300800 */
[----:B------:R-:W5:Y:S04]  /*9960*/  LDL.LU R26, [R1+0x194] ;  /* 0x00019400011a7983 */ /* 0x000f680000300800 */
[----:B------:R-:W-:Y:S04]  /*9970*/  STL [R1+0x170], R3 ;  /* 0x0001700301007387 */ /* 0x000fe80000100800 */
[----:B------:R-:W5:Y:S04]  /*9980*/  LDL.LU R22, [R1+0x198] ;  /* 0x0001980001167983 */ /* 0x000f680000300800 */
[----:B------:R0:W-:Y:S04]  /*9990*/  STL [R1+0x174], R0 ;  /* 0x0001740001007387 */ /* 0x0001e80000100800 */
[----:B------:R-:W5:Y:S04]  /*99a0*/  LDL.LU R21, [R1+0x19c] ;  /* 0x00019c0001157983 */ /* 0x000f680000300800 */
[----:B------:R-:W5:Y:S04]  /*99b0*/  LDL.LU R20, [R1+0x1a0] ;  /* 0x0001a00001147983 */ /* 0x000f680000300800 */
[----:B0-----:R-:W5:Y:S04]  /*99c0*/  LDL.LU R0, [R1+0x1a8] ;  /* 0x0001a80001007983 */ /* 0x001f680000300800 */
[----:B------:R-:W5:Y:S04]  /*99d0*/  LDL.LU R29, [R1+0x1ac] ;  /* 0x0001ac00011d7983 */ /* 0x000f680000300800 */
[----:B------:R-:W2:Y:S04]  /*99e0*/  LDL.LU R19, [R1+0x1a4] ;  /* 0x0001a40001137983 */ /* 0x000ea80000300800 */
        /* <DEDUP_REMOVED lines=17> */
[----:B----4-:R-:W-:-:S05]  /*9b00*/  SEL R24, R23, R24, !P4 ;  /* 0x0000001817187207 */ /* 0x010fca0006000000 */
[----:B------:R0:W-:Y:S04]  /*9b10*/  STL [R1+0x178], R24 ;  /* 0x0001781801007387 */ /* 0x0001e80000100800 */
[----:B0-----:R-:W4:Y:S01]  /*9b20*/  LDL.LU R24, [R1+0x1878] ;  /* 0x0018780001187983 */ /* 0x001f220000300800 */
[C---:B--2---:R-:W-:Y:S02]  /*9b30*/  SEL R19, R23.reuse, R19, !P4 ;  /* 0x0000001317137207 */ /* 0x044fe40006000000 */
        /* <DEDUP_REMOVED lines=10> */
[----:B----4-:R-:W-:-:S05]  /*9be0*/  SEL R24, R23, R24, !P4 ;  /* 0x0000001817187207 */ /* 0x010fca0006000000 */
[----:B------:R0:W-:Y:S02]  /*9bf0*/  STL [R1+0x17c], R24 ;  /* 0x00017c1801007387 */ /* 0x0001e40000100800 */
[C---:B0-----:R-:W-:Y:S02]  /*9c00*/  SEL R24, R23.reuse, R25, !P4 ;  /* 0x0000001917187207 */ /* 0x041fe40006000000 */
[----:B------:R-:W-:-:S03]  /*9c10*/  SEL R25, R23, R27, !P4 ;  /* 0x0000001b17197207 */ /* 0x000fc60006000000 */
[----:B------:R0:W-:Y:S04]  /*9c20*/  STL [R1+0x184], R24 ;  /* 0x0001841801007387 */ /* 0x0001e80000100800 */
[----:B------:R-:W2:Y:S01]  /*9c30*/  LDL.LU R27, [R1+0x120] ;  /* 0x00012000011b7983 */ /* 0x000ea20000300800 */
[----:B0-----:R-:W-:-:S03]  /*9c40*/  SEL R24, R23, R28, !P4 ;  /* 0x0000001c17187207 */ /* 0x001fc60006000000 */
[----:B------:R0:W-:Y:S04]  /*9c50*/  STL [R1+0x18c], R25 ;  /* 0x00018c1901007387 */ /* 0x0001e80000100800 */
[----:B------:R-:W3:Y:S04]  /*9c60*/  LDL.LU R28, [R1+0x124] ;  /* 0x00012400011c7983 */ /* 0x000ee80000300800 */
[----:B------:R1:W-:Y:S01]  /*9c70*/  STL [R1+0x190], R24 ;  /* 0x0001901801007387 */ /* 0x0003e20000100800 */
[C---:B0-----:R-:W-:Y:S02]  /*9c80*/  SEL R25, R23.reuse, R26, !P4 ;  /* 0x0000001a17197207 */ /* 0x041fe40006000000 */
[----:B-1----:R-:W-:-:S02]  /*9c90*/  SEL R24, R23, R22, !P4 ;  /* 0x0000001617187207 */ /* 0x002fc40006000000 */
[C---:B------:R-:W-:Y:S02]  /*9ca0*/  SEL R22, R23.reuse, R21, !P4 ;  /* 0x0000001517167207 */ /* 0x040fe40006000000 */
[C---:B------:R-:W-:Y:S01]  /*9cb0*/  SEL R21, R23.reuse, R20, !P4 ;  /* 0x0000001417157207 */ /* 0x040fe20006000000 */
[----:B------:R-:W-:Y:S01]  /*9cc0*/  STL [R1+0x194], R25 ;  /* 0x0001941901007387 */ /* 0x000fe20000100800 */
[C---:B------:R-:W-:Y:S02]  /*9cd0*/  SEL R20, R23.reuse, R0, !P4 ;  /* 0x0000000017147207 */ /* 0x040fe40006000000 */
[C---:B------:R-:W-:Y:S01]  /*9ce0*/  SEL R0, R23.reuse, R29, !P4 ;  /* 0x0000001d17007207 */ /* 0x040fe20006000000 */
[----:B------:R-:W-:Y:S04]  /*9cf0*/  STL [R1+0x198], R24 ;  /* 0x0001981801007387 */ /* 0x000fe80000100800 */
        /* <DEDUP_REMOVED lines=93> */
[----:B----4-:R-:W-:-:S05]  /*a2d0*/  SEL R24, R23, R24, !P4 ;  /* 0x0000001817187207 */ /* 0x010fca0006000000 */
[----:B------:R0:W-:Y:S04]  /*a2e0*/  STL [R1+0x12c], R24 ;  /* 0x00012c1801007387 */ /* 0x0001e80000100800 */
[----:B0-----:R-:W2:Y:S04]  /*a2f0*/  LDL.LU R24, [R1+0x1870] ;  /* 0x0018700001187983 */ /* 0x001ea80000300800 */
[----:B------:R0:W-:Y:S04]  /*a300*/  STL [R1+0x128], R20 ;  /* 0x0001281401007387 */ /* 0x0001e80000100800 */
[----:B0-----:R-:W3:Y:S04]  /*a310*/  LDL.LU R20, [R1+0x4c] ;  /* 0x00004c0001147983 */ /* 0x001ee80000300800 */
[----:B------:R0:W-:Y:S04]  /*a320*/  STL [R1+0x124], R29 ;  /* 0x0001241d01007387 */ /* 0x0001e80000100800 */
[----:B0-----:R-:W4:Y:S04]  /*a330*/  LDL.LU R29, [R1+0x48] ;  /* 0x00004800011d7983 */ /* 0x001f280000300800 */
[----:B------:R0:W-:Y:S04]  /*a340*/  STL [R1+0x120], R25 ;  /* 0x0001201901007387 */ /* 0x0001e80000100800 */
[----:B0-----:R-:W5:Y:S04]  /*a350*/  LDL.LU R25, [R1+0x186c] ;  /* 0x00186c0001197983 */ /* 0x001f680000300800 */
        /* <DEDUP_REMOVED lines=39> */
[----:B0-----:R-:W2:Y:S04]  /*a5d0*/  LDL.LU R4, [R1+0x181c] ;  /* 0x00181c0001047983 */ /* 0x001ea80000300800 */
[----:B------:R0:W-:Y:S04]  /*a5e0*/  STL [R1+0x88], R3 ;  /* 0x0000880301007387 */ /* 0x0001e80000100800 */
[----:B0-----:R-:W5:Y:S04]  /*a5f0*/  LDL.LU R3, [R1+0x1818] ;  /* 0x0018180001037983 */ /* 0x001f680000300800 */
[----:B------:R0:W-:Y:S04]  /*a600*/  STL [R1+0x80], R2 ;  /* 0x0000800201007387 */ /* 0x0001e80000100800 */
[----:B0-----:R-:W5:Y:S04]  /*a610*/  LDL.LU R2, [R1+0x1814] ;  /* 0x0018140001027983 */ /* 0x001f680000300800 */
[----:B------:R0:W-:Y:S04]  /*a620*/  STL [R1+0x70], R27 ;  /* 0x0000701b01007387 */ /* 0x0001e80000100800 */
[----:B0-----:R-:W3:Y:S04]  /*a630*/  LDL.LU R27, [R1+0x1810] ;  /* 0x00181000011b7983 */ /* 0x001ee80000300800 */
[----:B------:R0:W-:Y:S04]  /*a640*/  STL [R1+0x68], R28 ;  /* 0x0000681c01007387 */ /* 0x0001e80000100800 */
[----:B0-----:R-:W4:Y:S01]  /*a650*/  LDL.LU R28, [R1+0x180c] ;  /* 0x00180c00011c7983 */ /* 0x001f220000300800 */
[----:B---3--:R-:W-:-:S02]  /*a660*/  SEL R27, R23, R27, !P4 ;  /* 0x0000001b171b7207 */ /* 0x008fc40006000000 */
[----:B----4-:R-:W-:-:S05]  /*a670*/  SEL R28, R23, R28, !P4 ;  /* 0x0000001c171c7207 */ /* 0x010fca0006000000 */
[----:B------:R0:W-:Y:S04]  /*a680*/  STL [R1+0x60], R28 ;  /* 0x0000601c01007387 */ /* 0x0001e80000100800 */
[----:B0-----:R-:W3:Y:S04]  /*a690*/  LDL.LU R28, [R1+0x50] ;  /* 0x00005000011c7983 */ /* 0x001ee80000300800 */
[----:B------:R0:W-:Y:S04]  /*a6a0*/  STL [R1+0x58], R27 ;  /* 0x0000581b01007387 */ /* 0x0001e80000100800 */
[----:B0-----:R-:W4:Y:S01]  /*a6b0*/  LDL.LU R27, [R1+0x40] ;  /* 0x00004000011b7983 */ /* 0x001f220000300800 */
[----:B--2---:R-:W-:-:S02]  /*a6c0*/  SEL R4, R23, R4, !P4 ;  /* 0x0000000417047207 */ /* 0x004fc40006000000 */
[C---:B------:R-:W-:Y:S02]  /*a6d0*/  SEL R17, R23.reuse, R17, !P4 ;  /* 0x0000001117117207 */ /* 0x040fe40006000000 */
[C---:B------:R-:W-:Y:S02]  /*a6e0*/  SEL R18, R23.reuse, R18, !P4 ;  /* 0x0000001217127207 */ /* 0x040fe40006000000 */
[C---:B------:R-:W-:Y:S02]  /*a6f0*/  SEL R19, R23.reuse, R19, !P4 ;  /* 0x0000001317137207 */ /* 0x040fe40006000000 */
[C---:B------:R-:W-:Y:S02]  /*a700*/  SEL R21, R23.reuse, R21, !P4 ;  /* 0x0000001517157207 */ /* 0x040fe40006000000 */
[C---:B------:R-:W-:Y:S02]  /*a710*/  SEL R22, R23.reuse, R22, !P4 ;  /* 0x0000001617167207 */ /* 0x040fe40006000000 */
[----:B------:R-:W-:-:S02]  /*a720*/  SEL R26, R23, R26, !P4 ;  /* 0x0000001a171a7207 */ /* 0x000fc40006000000 */
[C---:B-----5:R-:W-:Y:S02]  /*a730*/  SEL R25, R23.reuse, R25, !P4 ;  /* 0x0000001917197207 */ /* 0x060fe40006000000 */
[----:B----4-:R-:W-:-:S05]  /*a740*/  SEL R27, R23, R27, !P4 ;  /* 0x0000001b171b7207 */ /* 0x010fca0006000000 */
[----:B------:R3:W-:Y:S02]  /*a750*/  STL [R1+0x54], R27 ;  /* 0x0000541b01007387 */ /* 0x0007e40000100800 */
[C---:B---3--:R-:W-:Y:S02]  /*a760*/  SEL R27, R23.reuse, R28, !P4 ;  /* 0x0000001c171b7207 */ /* 0x048fe40006000000 */
[----:B------:R-:W-:-:S03]  /*a770*/  SEL R28, R23, R20, !P4 ;  /* 0x00000014171c7207 */ /* 0x000fc60006000000 */
[----:B------:R0:W-:Y:S01]  /*a780*/  STL [R1+0x50], R27 ;  /* 0x0000501b01007387 */ /* 0x0001e20000100800 */
[C---:B------:R-:W-:Y:S02]  /*a790*/  SEL R20, R23.reuse, R2, !P4 ;  /* 0x0000000217147207 */ /* 0x040fe40006000000 */
[C---:B------:R-:W-:Y:S01]  /*a7a0*/  SEL R2, R23.reuse, R3, !P4 ;  /* 0x0000000317027207 */ /* 0x040fe20006000000 */
[----:B------:R-:W-:Y:S01]  /*a7b0*/  STL [R1+0x4c], R28 ;  /* 0x00004c1c01007387 */ /* 0x000fe20000100800 */
[C---:B0-----:R-:W-:Y:S02]  /*a7c0*/  SEL R27, R23.reuse, R29, !P4 ;  /* 0x0000001d171b7207 */ /* 0x041fe40006000000 */
[----:B------:R-:W-:-:S03]  /*a7d0*/  SEL R3, R23, R5, !P4 ;  /* 0x0000000517037207 */ /* 0x000fc60006000000 */
[----:B------:R-:W-:Y:S04]  /*a7e0*/  STL [R1+0x48], R27 ;  /* 0x0000481b01007387 */ /* 0x000fe80000100800 */
[----:B------:R-:W-:Y:S04]  /*a7f0*/  STL [R1+0x40], R20 ;  /* 0x0000401401007387 */ /* 0x000fe80000100800 */
[----:B------:R0:W-:Y:S04]  /*a800*/  STL [R1+0x38], R2 ;  /* 0x0000380201007387 */ /* 0x0001e80000100800 */
[----:B------:R1:W-:Y:S01]  /*a810*/  STL [R1+0x34], R4 ;  /* 0x0000340401007387 */ /* 0x0003e20000100800 */
[----:B0-----:R-:W-:-:S03]  /*a820*/  SEL R2, R23, R6, !P4 ;  /* 0x0000000617027207 */ /* 0x001fc60006000000 */
[----:B------:R0:W-:Y:S01]  /*a830*/  STL [R1+0x30], R3 ;  /* 0x0000300301007387 */ /* 0x0001e20000100800 */
[----:B-1----:R-:W-:-:S03]  /*a840*/  SEL R4, R23, R7, !P4 ;  /* 0x0000000717047207 */ /* 0x002fc60006000000 */
        /* <DEDUP_REMOVED lines=8> */
[----:B------:R-:W-:Y:S01]  /*a8d0*/  STL [R1+0x18], R4 ;  /* 0x0000180401007387 */ /* 0x000fe20000100800 */
[----:B------:R-:W-:-:S03]  /*a8e0*/  SEL R20, R23, R13, !P4 ;  /* 0x0000000d17147207 */ /* 0x000fc60006000000 */
[----:B------:R-:W2:Y:S01]  /*a8f0*/  LDL.LU R10, [R1+0x1e4] ;  /* 0x0001e400010a7983 */ /* 0x000ea20000300800 */
[----:B0-----:R-:W-:-:S03]  /*a900*/  SEL R2, R23, R12, !P4 ;  /* 0x0000000c17027207 */ /* 0x001fc60006000000 */
[----:B------:R0:W-:Y:S01]  /*a910*/  STL [R1+0x10], R3 ;  /* 0x0000100301007387 */ /* 0x0001e20000100800 */
[C---:B------:R-:W-:Y:S02]  /*a920*/  SEL R29, R23.reuse, R14, !P4 ;  /* 0x0000000e171d7207 */ /* 0x040fe40006000000 */
[C---:B------:R-:W-:Y:S02]  /*a930*/  SEL R28, R23.reuse, R15, !P4 ;  /* 0x0000000f171c7207 */ /* 0x040fe40006000000 */
[C---:B------:R-:W-:Y:S01]  /*a940*/  SEL R27, R23.reuse, R16, !P4 ;  /* 0x00000010171b7207 */ /* 0x040fe20006000000 */
[----:B0-----:R-:W3:Y:S04]  /*a950*/  LDL.LU R3, [R1+0x4] ;  /* 0x0000040001037983 */ /* 0x001ee80000300800 */
[----:B------:R0:W-:Y:S04]  /*a960*/  STL [R1+0x8], R2 ;  /* 0x0000080201007387 */ /* 0x0001e80000100800 */
[----:B------:R-:W4:Y:S04]  /*a970*/  LDL.LU R4, [R1+0xc] ;  /* 0x00000c0001047983 */ /* 0x000f280000300800 */
[----:B------:R-:W5:Y:S04]  /*a980*/  LDL.LU R5, [R1+0x14] ;  /* 0x0000140001057983 */ /* 0x000f680000300800 */
[----:B------:R-:W-:Y:S04]  /*a990*/  STL [R1+0x1780], R20 ;  /* 0x0017801401007387 */ /* 0x000fe80000100800 */
[----:B------:R-:W-:Y:S04]  /*a9a0*/  STL [R1+0x1784], R29 ;  /* 0x0017841d01007387 */ /* 0x000fe80000100800 */
[----:B------:R-:W-:Y:S01]  /*a9b0*/  STL [R1+0x1788], R28 ;  /* 0x0017881c01007387 */ /* 0x000fe20000100800 */
[----:B------:R-:W-:-:S03]  /*a9c0*/  SEL R23, R23, R24, !P4 ;  /* 0x0000001817177207 */ /* 0x000fc60006000000 */
[----:B------:R-:W-:Y:S04]  /*a9d0*/  STL [R1+0x178c], R27 ;  /* 0x00178c1b01007387 */ /* 0x000fe80000100800 */
[----:B------:R-:W-:Y:S04]  /*a9e0*/  STL [R1+0x1790], R17 ;  /* 0x0017901101007387 */ /* 0x000fe80000100800 */
[----:B------:R-:W-:Y:S04]  /*a9f0*/  STL [R1+0x1794], R18 ;  /* 0x0017941201007387 */ /* 0x000fe80000100800 */
[----:B------:R-:W-:Y:S04]  /*aa00*/  STL [R1+0x1798], R19 ;  /* 0x0017981301007387 */ /* 0x000fe80000100800 */
[----:B------:R-:W-:Y:S01]  /*aa10*/  STL [R1+0x179c], R21 ;  /* 0x00179c1501007387 */ /* 0x000fe20000100800 */
[----:B0-----:R-:W-:-:S03]  /*aa20*/  LEA.HI.X.SX32 R2, R0, UR11, 0x1, P6 ;  /* 0x0000000b00027c11 */ /* 0x001fc6000b0f0eff */
[----:B------:R-:W-:Y:S04]  /*aa30*/  STL [R1+0x17a0], R22 ;  /* 0x0017a01601007387 */ /* 0x000fe80000100800 */
[----:B------:R-:W-:Y:S04]  /*aa40*/  STL [R1+0x17a4], R26 ;  /* 0x0017a41a01007387 */ /* 0x000fe80000100800 */
[----:B------:R-:W-:Y:S04]  /*aa50*/  STL [R1+0x17a8], R25 ;  /* 0x0017a81901007387 */ /* 0x000fe80000100800 */
[----:B------:R-:W-:Y:S04]  /*aa60*/  STL [R1+0x17ac], R23 ;  /* 0x0017ac1701007387 */ /* 0x000fe80000100800 */
[----:B------:R-:W5:Y:S04]  /*aa70*/  LDL.LU R0, [R1+0x1808] ;  /* 0x0018080001007983 */ /* 0x000f680000300800 */
[----:B------:R-:W5:Y:S04]  /*aa80*/  LDL.LU R6, [R1+0x24] ;  /* 0x0000240001067983 */ /* 0x000f680000300800 */
[----:B------:R-:W5:Y:S04]  /*aa90*/  LDL.LU R7, [R1+0x3c] ;  /* 0x00003c0001077983 */ /* 0x000f680000300800 */
[----:B------:R-:W5:Y:S04]  /*aaa0*/  LDL.LU R8, [R1+0x44] ;  /* 0x0000440001087983 */ /* 0x000f680000300800 */
[----:B------:R-:W5:Y:S04]  /*aab0*/  LDL.LU R9, [R1+0x5c] ;  /* 0x00005c0001097983 */ /* 0x000f680000300800 */
[----:B------:R2:W-:Y:S02]  /*aac0*/  STL [R1+0x17b0], R2 ;  /* 0x0017b00201007387 */ /* 0x0005e40000100800 */
[----:B--2---:R-:W-:-:S02]  /*aad0*/  IMAD R2, R10, UR10, RZ ;  /* 0x0000000a0a027c24 */ /* 0x004fc4000f8e02ff */
[----:B------:R-:W2:Y:S04]  /*aae0*/  LDL.LU R10, [R1+0x64] ;  /* 0x00006400010a7983 */ /* 0x000ea80000300800 */
[----:B------:R-:W-:Y:S04]  /*aaf0*/  STL [R1+0x1e0], R2 ;  /* 0x0001e00201007387 */ /* 0x000fe80000100800 */
[----:B------:R-:W2:Y:S01]  /*ab00*/  LDL.LU R11, [R1+0x6c] ;  /* 0x00006c00010b7983 */ /* 0x000ea20000300800 */
[----:B---3--:R-:W-:-:S03]  /*ab10*/  IMAD R3, R3, UR9, RZ ;  /* 0x0000000903037c24 */ /* 0x008fc6000f8e02ff */
[----:B------:R-:W3:Y:S01]  /*ab20*/  LDL.LU R12, [R1+0x74] ;  /* 0x00007400010c7983 */ /* 0x000ee20000300800 */
[----:B----4-:R-:W-:Y:S02]  /*ab30*/  IMAD R4, R4, UR9, RZ ;  /* 0x0000000904047c24 */ /* 0x010fe4000f8e02ff */
[----:B-----5:R-:W-:Y:S01]  /*ab40*/  IMAD R0, R0, UR10, RZ ;  /* 0x0000000a00007c24 */ /* 0x020fe2000f8e02ff */
[----:B------:R-:W-:-:S04]  /*ab50*/  ULDC UR10, c[0x0][0x238] ;  /* 0x00008e00000a7ab9 */ /* 0x000fc80000000800 */
[----:B------:R0:W-:Y:S04]  /*ab60*/  STL [R1+0x1760], R0 ;  /* 0x0017600001007387 */ /* 0x0001e80000100800 */
[----:B------:R-:W4:Y:S04]  /*ab70*/  LDL.LU R13, [R1+0x78] ;  /* 0x00007800010d7983 */ /* 0x000f280000300800 */
[----:B------:R-:W5:Y:S04]  /*ab80*/  LDL.LU R14, [R1+0x7c] ;  /* 0x00007c00010e7983 */ /* 0x000f680000300800 */
[----:B------:R1:W-:Y:S04]  /*ab90*/  STL [R1+0x17b4], R3 ;  /* 0x0017b40301007387 */ /* 0x0003e80000100800 */
[----:B------:R-:W5:Y:S04]  /*aba0*/  LDL.LU R15, [R1+0x84] ;  /* 0x00008400010f7983 */ /* 0x000f680000300800 */
[----:B------:R-:W5:Y:S04]  /*abb0*/  LDL.LU R16, [R1+0xbc] ;  /* 0x0000bc0001107983 */ /* 0x000f680000300800 */
[----:B------:R-:W-:Y:S04]  /*abc0*/  STL [R1+0x17b8], R4 ;  /* 0x0017b80401007387 */ /* 0x000fe80000100800 */
[----:B------:R-:W5:Y:S04]  /*abd0*/  LDL.LU R21, [R1+0xc0] ;  /* 0x0000c00001157983 */ /* 0x000f680000300800 */
[----:B------:R-:W0:Y:S04]  /*abe0*/  LDL.LU R19, [R1+0xc4] ;  /* 0x0000c40001137983 */ /* 0x000e280000300800 */
[----:B------:R-:W1:Y:S04]  /*abf0*/  LDL.LU R18, [R1+0xc8] ;  /* 0x0000c80001127983 */ /* 0x000e680000300800 */
[----:B------:R-:W5:Y:S04]  /*ac00*/  LDL.LU R17, [R1+0xcc] ;  /* 0x0000cc0001117983 */ /* 0x000f680000300800 */
[----:B------:R-:W5:Y:S04]  /*ac10*/  LDL.LU R27, [R1+0xd0] ;  /* 0x0000d000011b7983 */ /* 0x000f680000300800 */
[----:B------:R-:W5:Y:S01]  /*ac20*/  LDL.LU R28, [R1+0xd4] ;  /* 0x0000d400011c7983 */ /* 0x000f620000300800 */
[----:B------:R-:W-:-:S02]  /*ac30*/  IMAD R5, R5, UR9, RZ ;  /* 0x0000000905057c24 */ /* 0x000fc4000f8e02ff */
[----:B------:R-:W-:Y:S01]  /*ac40*/  IMAD R6, R6, UR9, RZ ;  /* 0x0000000906067c24 */ /* 0x000fe2000f8e02ff */
[----:B------:R-:W5:Y:S01]  /*ac50*/  LDL.LU R29, [R1+0xe0] ;  /* 0x0000e000011d7983 */ /* 0x000f620000300800 */
[----:B------:R-:W-:Y:S02]  /*ac60*/  IMAD R7, R7, UR9, RZ ;  /* 0x0000000907077c24 */ /* 0x000fe4000f8e02ff */
[----:B------:R-:W-:Y:S01]  /*ac70*/  IMAD R8, R8, UR9, RZ ;  /* 0x0000000908087c24 */ /* 0x000fe2000f8e02ff */
[----:B------:R-:W5:Y:S01]  /*ac80*/  LDL.LU R20, [R1+0xe4] ;  /* 0x0000e40001147983 */ /* 0x000f620000300800 */
[----:B------:R-:W-:-:S03]  /*ac90*/  IMAD R9, R9, UR9, RZ ;  /* 0x0000000909097c24 */ /* 0x000fc6000f8e02ff */
[----:B------:R-:W-:Y:S04]  /*aca0*/  STL [R1+0x17bc], R5 ;  /* 0x0017bc0501007387 */ /* 0x000fe80000100800 */
[----:B------:R-:W-:Y:S04]  /*acb0*/  STL [R1+0x17c0], R6 ;  /* 0x0017c00601007387 */ /* 0x000fe80000100800 */
[----:B------:R-:W-:Y:S04]  /*acc0*/  STL [R1+0x17c4], R7 ;  /* 0x0017c40701007387 */ /* 0x000fe80000100800 */
[----:B------:R-:W-:Y:S04]  /*acd0*/  STL [R1+0x17c8], R8 ;  /* 0x0017c80801007387 */ /* 0x000fe80000100800 */
[----:B------:R-:W-:Y:S01]  /*ace0*/  STL [R1+0x17cc], R9 ;  /* 0x0017cc0901007387 */ /* 0x000fe20000100800 */
[----:B--2---:R-:W-:-:S02]  /*acf0*/  IMAD R10, R10, UR9, RZ ;  /* 0x000000090a0a7c24 */ /* 0x004fc4000f8e02ff */
[----:B------:R-:W-:-:S03]  /*ad00*/  IMAD R11, R11, UR9, RZ ;  /* 0x000000090b0b7c24 */ /* 0x000fc6000f8e02ff */
[----:B------:R-:W-:Y:S01]  /*ad10*/  STL [R1+0x17d0], R10 ;  /* 0x0017d00a01007387 */ /* 0x000fe20000100800 */
[----:B---3--:R-:W-:-:S03]  /*ad20*/  IMAD R12, R12, UR9, RZ ;  /* 0x000000090c0c7c24 */ /* 0x008fc6000f8e02ff */
[----:B------:R-:W-:Y:S04]  /*ad30*/  STL [R1+0x17d4], R11 ;  /* 0x0017d40b01007387 */ /* 0x000fe80000100800 */
[----:B------:R-:W-:Y:S01]  /*ad40*/  STL [R1+0x17d8], R12 ;  /* 0x0017d80c01007387 */ /* 0x000fe20000100800 */
[----:B----4-:R-:W-:Y:S02]  /*ad50*/  IMAD R13, R13, UR9, RZ ;  /* 0x000000090d0d7c24 */ /* 0x010fe4000f8e02ff */
[----:B-----5:R-:W-:-:S03]  /*ad60*/  IMAD R14, R14, UR9, RZ ;  /* 0x000000090e0e7c24 */ /* 0x020fc6000f8e02ff */
[----:B------:R-:W-:Y:S01]  /*ad70*/  STL [R1+0x17dc], R13 ;  /* 0x0017dc0d01007387 */ /* 0x000fe20000100800 */
[----:B------:R-:W-:-:S03]  /*ad80*/  IMAD R15, R15, UR9, RZ ;  /* 0x000000090f0f7c24 */ /* 0x000fc6000f8e02ff */
[----:B------:R-:W-:Y:S01]  /*ad90*/  STL [R1+0x17e0], R14 ;  /* 0x0017e00e01007387 */ /* 0x000fe20000100800 */
[----:B------:R-:W-:-:S03]  /*ada0*/  IMAD R16, R16, UR9, RZ ;  /* 0x0000000910107c24 */ /* 0x000fc6000f8e02ff */
[----:B------:R-:W-:Y:S01]  /*adb0*/  STL [R1+0x17e4], R15 ;  /* 0x0017e40f01007387 */ /* 0x000fe20000100800 */
[----:B------:R-:W-:-:S03]  /*adc0*/  IMAD R24, R21, UR9, RZ ;  /* 0x0000000915187c24 */ /* 0x000fc6000f8e02ff */
[----:B------:R-:W-:Y:S01]  /*add0*/  STL [R1+0x17e8], R16 ;  /* 0x0017e81001007387 */ /* 0x000fe20000100800 */
[----:B0-----:R-:W-:-:S03]  /*ade0*/  IMAD R0, R19, UR9, RZ ;  /* 0x0000000913007c24 */ /* 0x001fc6000f8e02ff */
[----:B------:R-:W-:Y:S01]  /*adf0*/  STL [R1+0x17ec], R24 ;  /* 0x0017ec1801007387 */ /* 0x000fe20000100800 */
[----:B-1----:R-:W-:-:S03]  /*ae00*/  IMAD R3, R18, UR9, RZ ;  /* 0x0000000912037c24 */ /* 0x002fc6000f8e02ff */
[----:B------:R0:W-:Y:S01]  /*ae10*/  STL [R1+0x4], R0 ;  /* 0x0000040001007387 */ /* 0x0001e20000100800 */
[----:B------:R-:W-:-:S03]  /*ae20*/  IMAD R2, R17, UR9, RZ ;  /* 0x0000000911027c24 */ /* 0x000fc6000f8e02ff */
[----:B------:R1:W-:Y:S01]  /*ae30*/  STL [R1+0xc], R3 ;  /* 0x00000c0301007387 */ /* 0x0003e20000100800 */
[----:B0-----:R-:W-:-:S03]  /*ae40*/  IMAD R0, R27, UR9, RZ ;  /* 0x000000091b007c24 */ /* 0x001fc6000f8e02ff */
[----:B------:R0:W-:Y:S01]  /*ae50*/  STL [R1+0x14], R2 ;  /* 0x0000140201007387 */ /* 0x0001e20000100800 */
[----:B-1----:R-:W-:-:S03]  /*ae60*/  IMAD R3, R28, UR9, RZ ;  /* 0x000000091c037c24 */ /* 0x002fc6000f8e02ff */
[----:B------:R1:W-:Y:S04]  /*ae70*/  STL [R1+0x24], R0 ;  /* 0x0000240001007387 */ /* 0x0003e80000100800 */
[----:B------:R-:W-:Y:S04]  /*ae80*/  STL [R1+0x3c], R3 ;  /* 0x00003c0301007387 */ /* 0x000fe80000100800 */
[----:B------:R-:W2:Y:S01]  /*ae90*/  LDL.LU R24, [R1+0xf8] ;  /* 0x0000f80001187983 */ /* 0x000ea20000300800 */
[----:B0-----:R-:W-:Y:S02]  /*aea0*/  IMAD R2, R29, UR9, RZ ;  /* 0x000000091d027c24 */ /* 0x001fe4000f8e02ff */
[----:B-1----:R-:W-:-:S03]  /*aeb0*/  IMAD R0, R20, UR9, RZ ;  /* 0x0000000914007c24 */ /* 0x002fc6000f8e02ff */
[----:B------:R-:W-:Y:S04]  /*aec0*/  STL [R1+0x44], R2 ;  /* 0x0000440201007387 */ /* 0x000fe80000100800 */
[----:B--2---:R0:W-:Y:S04]  /*aed0*/  STL [R1+0x1800], R24 ;  /* 0x0018001801007387 */ /* 0x0041e80000100800 */
[----:B------:R-:W-:Y:S04]  /*aee0*/  STL [R1+0x5c], R0 ;  /* 0x00005c0001007387 */ /* 0x000fe80000100800 */
[----:B0-----:R-:W2:Y:S04]  /*aef0*/  LDL.LU R24, [R1+0xf4] ;  /* 0x0000f40001187983 */ /* 0x001ea80000300800 */
[----:B--2---:R0:W-:Y:S04]  /*af00*/  STL [R1+0x1804], R24 ;  /* 0x0018041801007387 */ /* 0x0041e80000100800 */
[----:B0-----:R-:W2:Y:S04]  /*af10*/  LDL.LU R24, [R1+0xe8] ;  /* 0x0000e80001187983 */ /* 0x001ea80000300800 */
[----:B------:R-:W3:Y:S04]  /*af20*/  LDL.LU R16, [R1+0xfc] ;  /* 0x0000fc0001107983 */ /* 0x000ee80000300800 */
[----:B------:R-:W4:Y:S04]  /*af30*/  LDL.LU R15, [R1+0x10c] ;  /* 0x00010c00010f7983 */ /* 0x000f280000300800 */
        /* <DEDUP_REMOVED lines=26> */
[----:B--2---:R-:W-:-:S05]  /*b0e0*/  IMAD R24, R24, UR9, RZ ;  /* 0x0000000918187c24 */ /* 0x004fca000f8e02ff */
[----:B------:R0:W-:Y:S04]  /*b0f0*/  STL [R1+0x64], R24 ;  /* 0x0000641801007387 */ /* 0x0001e80000100800 */
[----:B0-----:R-:W2:Y:S02]  /*b100*/  LDL.LU R24, [R1+0x1804] ;  /* 0x0018040001187983 */ /* 0x001ea40000300800 */
[----:B--2---:R-:W-:-:S05]  /*b110*/  IMAD R24, R24, UR9, RZ ;  /* 0x0000000918187c24 */ /* 0x004fca000f8e02ff */
[----:B------:R0:W-:Y:S04]  /*b120*/  STL [R1+0x6c], R24 ;  /* 0x00006c1801007387 */ /* 0x0001e80000100800 */
[----:B0-----:R-:W2:Y:S01]  /*b130*/  LDL.LU R24, [R1+0x1800] ;  /* 0x0018000001187983 */ /* 0x001ea20000300800 */
[----:B---3--:R-:W-:Y:S02]  /*b140*/  IMAD R3, R3, UR9, RZ ;  /* 0x0000000903037c24 */ /* 0x008fe4000f8e02ff */
[----:B--2---:R-:W-:-:S05]  /*b150*/  IMAD R24, R24, UR9, RZ ;  /* 0x0000000918187c24 */ /* 0x004fca000f8e02ff */
[----:B------:R0:W-:Y:S02]  /*b160*/  STL [R1+0x74], R24 ;  /* 0x0000741801007387 */ /* 0x0001e40000100800 */
[----:B0-----:R-:W-:Y:S02]  /*b170*/  IMAD R24, R16, UR9, RZ ;  /* 0x0000000910187c24 */ /* 0x001fe4000f8e02ff */
[----:B----4-:R-:W-:Y:S02]  /*b180*/  IMAD R16, R15, UR9, RZ ;  /* 0x000000090f107c24 */ /* 0x010fe4000f8e02ff */
[----:B-----5:R-:W-:Y:S02]  /*b190*/  IMAD R15, R14, UR9, RZ ;  /* 0x000000090e0f7c24 */ /* 0x020fe4000f8e02ff */
[----:B------:R-:W-:Y:S01]  /*b1a0*/  IMAD R14, R13, UR9, RZ ;  /* 0x000000090d0e7c24 */ /* 0x000fe2000f8e02ff */
[----:B------:R-:W-:Y:S01]  /*b1b0*/  STL [R1+0x78], R24 ;  /* 0x0000781801007387 */ /* 0x000fe20000100800 */
[----:B------:R-:W-:-:S02]  /*b1c0*/  IMAD R13, R12, UR9, RZ ;  /* 0x000000090c0d7c24 */ /* 0x000fc4000f8e02ff */
[----:B------:R-:W-:Y:S01]  /*b1d0*/  IMAD R12, R11, UR9, RZ ;  /* 0x000000090b0c7c24 */ /* 0x000fe2000f8e02ff */
[----:B------:R-:W-:Y:S01]  /*b1e0*/  STL [R1+0x7c], R16 ;  /* 0x00007c1001007387 */ /* 0x000fe20000100800 */
[----:B------:R-:W-:Y:S02]  /*b1f0*/  IMAD R11, R10, UR9, RZ ;  /* 0x000000090a0b7c24 */ /* 0x000fe4000f8e02ff */
[----:B------:R-:W-:Y:S01]  /*b200*/  IMAD R10, R9, UR9, RZ ;  /* 0x00000009090a7c24 */ /* 0x000fe2000f8e02ff */
[----:B------:R-:W-:Y:S01]  /*b210*/  STL [R1+0x84], R15 ;  /* 0x0000840f01007387 */ /* 0x000fe20000100800 */
[----:B------:R-:W-:Y:S02]  /*b220*/  IMAD R9, R8, UR9, RZ ;  /* 0x0000000908097c24 */ /* 0x000fe4000f8e02ff */
[----:B------:R-:W-:Y:S01]  /*b230*/  IMAD R8, R7, UR9, RZ ;  /* 0x0000000907087c24 */ /* 0x000fe2000f8e02ff */
[----:B------:R-:W-:Y:S01]  /*b240*/  STL [R1+0xbc], R14 ;  /* 0x0000bc0e01007387 */ /* 0x000fe20000100800 */
[----:B------:R-:W-:-:S03]  /*b250*/  IMAD R7, R6, UR9, RZ ;  /* 0x0000000906077c24 */ /* 0x000fc6000f8e02ff */
[----:B------:R-:W-:Y:S01]  /*b260*/  STL [R1+0xc0], R13 ;  /* 0x0000c00d01007387 */ /* 0x000fe20000100800 */
[----:B------:R-:W-:-:S03]  /*b270*/  IMAD R6, R5, UR9, RZ ;  /* 0x0000000905067c24 */ /* 0x000fc6000f8e02ff */
[----:B------:R-:W-:Y:S01]  /*b280*/  STL [R1+0xc4], R12 ;  /* 0x0000c40c01007387 */ /* 0x000fe20000100800 */
[----:B------:R-:W-:-:S03]  /*b290*/  IMAD R5, R4, UR9, RZ ;  /* 0x0000000904057c24 */ /* 0x000fc6000f8e02ff */
[----:B------:R-:W-:Y:S04]  /*b2a0*/  STL [R1+0xc8], R11 ;  /* 0x0000c80b01007387 */ /* 0x000fe80000100800 */
[----:B------:R-:W-:Y:S04]  /*b2b0*/  STL [R1+0xcc], R10 ;  /* 0x0000cc0a01007387 */ /* 0x000fe80000100800 */
[----:B------:R-:W-:Y:S01]  /*b2c0*/  STL [R1+0xd0], R9 ;  /* 0x0000d00901007387 */ /* 0x000fe20000100800 */
[----:B------:R-:W-:-:S03]  /*b2d0*/  IMAD R4, R0, UR9, RZ ;  /* 0x0000000900047c24 */ /* 0x000fc6000f8e02ff */
[----:B------:R-:W-:Y:S01]  /*b2e0*/  STL [R1+0xd4], R8 ;  /* 0x0000d40801007387 */ /* 0x000fe20000100800 */
[----:B------:R-:W-:-:S03]  /*b2f0*/  IMAD R0, R2, UR9, RZ ;  /* 0x0000000902007c24 */ /* 0x000fc6000f8e02ff */
[----:B------:R-:W-:Y:S04]  /*b300*/  STL [R1+0xd8], R7 ;  /* 0x0000d80701007387 */ /* 0x000fe80000100800 */
[----:B------:R-:W-:Y:S04]  /*b310*/  STL [R1+0xdc], R6 ;  /* 0x0000dc0601007387 */ /* 0x000fe80000100800 */
[----:B------:R-:W-:Y:S04]  /*b320*/  STL [R1+0xe0], R5 ;  /* 0x0000e00501007387 */ /* 0x000fe80000100800 */
[----:B------:R0:W-:Y:S01]  /*b330*/  STL [R1+0xe4], R3 ;  /* 0x0000e40301007387 */ /* 0x0001e20000100800 */
[----:B------:R-:W-:-:S03]  /*b340*/  IMAD R2, R25, UR9, RZ ;  /* 0x0000000919027c24 */ /* 0x000fc6000f8e02ff */
[----:B------:R-:W-:Y:S01]  /*b350*/  STL [R1+0xe8], R4 ;  /* 0x0000e80401007387 */ /* 0x000fe20000100800 */
[----:B0-----:R-:W-:-:S03]  /*b360*/  IMAD R3, R23, UR9, RZ ;  /* 0x0000000917037c24 */ /* 0x001fc6000f8e02ff */
[----:B------:R0:W-:Y:S04]  /*b370*/  STL [R1+0xf0], R0 ;  /* 0x0000f00001007387 */ /* 0x0001e80000100800 */
[----:B------:R1:W-:Y:S01]  /*b380*/  STL [R1+0xf4], R3 ;  /* 0x0000f40301007387 */ /* 0x0003e20000100800 */
[----:B0-----:R-:W-:-:S03]  /*b390*/  IMAD R0, R26, UR9, RZ ;  /* 0x000000091a007c24 */ /* 0x001fc6000f8e02ff */
[----:B------:R0:W-:Y:S01]  /*b3a0*/  STL [R1+0xf8], R2 ;  /* 0x0000f80201007387 */ /* 0x0001e20000100800 */
[----:B-1----:R-:W-:-:S03]  /*b3b0*/  IMAD R3, R22, UR9, RZ ;  /* 0x0000000916037c24 */ /* 0x002fc6000f8e02ff */
[----:B------:R1:W-:Y:S04]  /*b3c0*/  STL [R1+0xfc], R0 ;  /* 0x0000fc0001007387 */ /* 0x0003e80000100800 */
[----:B------:R2:W-:Y:S01]  /*b3d0*/  STL [R1+0x10c], R3 ;  /* 0x00010c0301007387 */ /* 0x0005e20000100800 */
[----:B0-----:R-:W-:Y:S02]  /*b3e0*/  IMAD R2, R21, UR9, RZ ;  /* 0x0000000915027c24 */ /* 0x001fe4000f8e02ff */
[----:B-1----:R-:W-:-:S03]  /*b3f0*/  IMAD R0, R19, UR9, RZ ;  /* 0x0000000913007c24 */ /* 0x002fc6000f8e02ff */
[----:B------:R0:W-:Y:S01]  /*b400*/  STL [R1+0x138], R2 ;  /* 0x0001380201007387 */ /* 0x0001e20000100800 */
[----:B--2---:R-:W-:-:S03]  /*b410*/  IMAD R3, R18, UR9, RZ ;  /* 0x0000000912037c24 */ /* 0x004fc6000f8e02ff */
[----:B------:R1:W-:Y:S04]  /*b420*/  STL [R1+0x13c], R0 ;  /* 0x00013c0001007387 */ /* 0x0003e80000100800 */
[----:B------:R2:W-:Y:S01]  /*b430*/  STL [R1+0x140], R3 ;  /* 0x0001400301007387 */ /* 0x0005e20000100800 */
[----:B0-----:R-:W-:Y:S02]  /*b440*/  IMAD R2, R17, UR9, RZ ;  /* 0x0000000911027c24 */ /* 0x001fe4000f8e02ff */
[----:B-1----:R-:W-:-:S03]  /*b450*/  IMAD R0, R27, UR9, RZ ;  /* 0x000000091b007c24 */ /* 0x002fc6000f8e02ff */
[----:B------:R0:W-:Y:S01]  /*b460*/  STL [R1+0x158], R2 ;  /* 0x0001580201007387 */ /* 0x0001e20000100800 */
[----:B--2---:R-:W-:-:S03]  /*b470*/  IMAD R3, R28, UR9, RZ ;  /* 0x000000091c037c24 */ /* 0x004fc6000f8e02ff */
        /* <DEDUP_REMOVED lines=143> */
[----:B----4-:R-:W-:Y:S02]  /*bd70*/  IMAD R15, R15, UR9, RZ ;  /* 0x000000090f0f7c24 */ /* 0x010fe4000f8e02ff */
[----:B-----5:R-:W-:Y:S02]  /*bd80*/  IMAD R14, R14, UR9, RZ ;  /* 0x000000090e0e7c24 */ /* 0x020fe4000f8e02ff */
[----:B------:R-:W-:-:S02]  /*bd90*/  IMAD R13, R13, UR9, RZ ;  /* 0x000000090d0d7c24 */ /* 0x000fc4000f8e02ff */
[----:B------:R-:W-:Y:S02]  /*bda0*/  IMAD R12, R12, UR9, RZ ;  /* 0x000000090c0c7c24 */ /* 0x000fe4000f8e02ff */
[----:B------:R-:W-:Y:S02]  /*bdb0*/  IMAD R11, R11, UR9, RZ ;  /* 0x000000090b0b7c24 */ /* 0x000fe4000f8e02ff */
[----:B------:R-:W-:Y:S02]  /*bdc0*/  IMAD R10, R10, UR9, RZ ;  /* 0x000000090a0a7c24 */ /* 0x000fe4000f8e02ff */
[----:B------:R-:W-:Y:S02]  /*bdd0*/  IMAD R9, R9, UR9, RZ ;  /* 0x0000000909097c24 */ /* 0x000fe4000f8e02ff */
[----:B------:R-:W-:Y:S02]  /*bde0*/  IMAD R8, R8, UR9, RZ ;  /* 0x0000000908087c24 */ /* 0x000fe4000f8e02ff */
        /* <DEDUP_REMOVED lines=18> */
[----:B--2---:R-:W-:-:S05]  /*bf10*/  IMAD R24, R24, UR9, RZ ;  /* 0x0000000918187c24 */ /* 0x004fca000f8e02ff */
        /* <DEDUP_REMOVED lines=55> */
[----:B0-----:R-:W4:Y:S01]  /*c290*/  LDL.LU R20, [R1+0x1780] ;  /* 0x0017800001147983 */ /* 0x001f220000300800 */
[----:B------:R-:W-:-:S05]  /*c2a0*/  IMAD R0, R0, UR9, RZ ;  /* 0x0000000900007c24 */ /* 0x000fca000f8e02ff */
[----:B------:R4:W-:Y:S02]  /*c2b0*/  STL [R1+0x8], R0 ;  /* 0x0000080001007387 */ /* 0x0009e40000100800 */
[----:B----4-:R-:W-:Y:S02]  /*c2c0*/  IMAD R0, R20, UR9, RZ ;  /* 0x0000000914007c24 */ /* 0x010fe4000f8e02ff */
[----:B------:R-:W4:Y:S04]  /*c2d0*/  LDL.LU R20, [R1+0x177c] ;  /* 0x00177c0001147983 */ /* 0x000f280000300800 */
[----:B------:R0:W-:Y:S04]  /*c2e0*/  STL [R1+0x1764], R0 ;  /* 0x0017640001007387 */ /* 0x0001e80000100800 */
[----:B0-----:R-:W4:Y:S01]  /*c2f0*/  LDL.LU R0, [R1+0x1dc] ;  /* 0x0001dc0001007983 */ /* 0x001f220000300800 */
[----:B---3--:R-:W-:-:S02]  /*c300*/  IMAD R29, R29, UR9, RZ ;  /* 0x000000091d1d7c24 */ /* 0x008fc4000f8e02ff */
[----:B--2---:R-:W-:Y:S02]  /*c310*/  IMAD R28, R28, UR9, RZ ;  /* 0x000000091c1c7c24 */ /* 0x004fe4000f8e02ff */
[----:B-----5:R-:W-:Y:S02]  /*c320*/  IMAD R27, R27, UR9, RZ ;  /* 0x000000091b1b7c24 */ /* 0x020fe4000f8e02ff */
[----:B------:R-:W-:Y:S01]  /*c330*/  IMAD R18, R18, UR9, RZ ;  /* 0x0000000912127c24 */ /* 0x000fe2000f8e02ff */
[----:B------:R-:W-:Y:S01]  /*c340*/  STL [R1+0x1768], R29 ;  /* 0x0017681d01007387 */ /* 0x000fe20000100800 */
[----:B------:R-:W-:-:S03]  /*c350*/  IMAD R17, R17, UR9, RZ ;  /* 0x0000000911117c24 */ /* 0x000fc6000f8e02ff */
[----:B------:R-:W-:Y:S01]  /*c360*/  STL [R1+0x176c], R28 ;  /* 0x00176c1c01007387 */ /* 0x000fe20000100800 */
[----:B------:R-:W-:-:S03]  /*c370*/  IMAD R19, R19, UR9, RZ ;  /* 0x0000000913137c24 */ /* 0x000fc6000f8e02ff */
[----:B------:R-:W-:Y:S04]  /*c380*/  STL [R1+0x1770], R27 ;  /* 0x0017701b01007387 */ /* 0x000fe80000100800 */
[----:B------:R4:W-:Y:S04]  /*c390*/  STL [R1+0x1774], R18 ;  /* 0x0017741201007387 */ /* 0x0009e80000100800 */
[----:B------:R0:W-:Y:S04]  /*c3a0*/  STL [R1+0x194], R17 ;  /* 0x0001941101007387 */ /* 0x0001e80000100800 */
[----:B------:R1:W-:Y:S01]  /*c3b0*/  STL [R1+0x1778], R19 ;  /* 0x0017781301007387 */ /* 0x0003e20000100800 */
[-C--:B----4-:R-:W-:Y:S01]  /*c3c0*/  IADD3 R18, P4, R3, R20.reuse, RZ ;  /* 0x0000001403127210 */ /* 0x090fe20007f9e0ff */
[----:B0-----:R-:W-:Y:S01]  /*c3d0*/  IMAD R17, R0, UR9, RZ ;  /* 0x0000000900117c24 */ /* 0x001fe2000f8e02ff */
[----:B------:R-:W-:-:S04]  /*c3e0*/  IADD3 R0, P3, R4, R20, RZ ;  /* 0x0000001404007210 */ /* 0x000fc80007f7e0ff */
[----:B-1----:R-:W-:-:S05]  /*c3f0*/  IADD3 R19, P0, R17, R20, RZ ;  /* 0x0000001411137210 */ /* 0x002fca0007f1e0ff */
[----:B------:R0:W-:Y:S04]  /*c400*/  STL [R1+0x1058], R19 ;  /* 0x0010581301007387 */ /* 0x0001e80000100800 */
[----:B------:R1:W-:Y:S01]  /*c410*/  STL [R1+0x1038], R18 ;  /* 0x0010381201007387 */ /* 0x0003e20000100800 */
[----:B0-----:R-:W-:-:S03]  /*c420*/  IADD3 R19, P2, R5, R20, RZ ;  /* 0x0000001405137210 */ /* 0x001fc60007f5e0ff */
[----:B------:R0:W-:Y:S01]  /*c430*/  STL [R1+0x103c], R0 ;  /* 0x00103c0001007387 */ /* 0x0001e20000100800 */
[-C--:B-1----:R-:W-:Y:S02]  /*c440*/  IADD3 R18, P1, R6, R20.reuse, RZ ;  /* 0x0000001406127210 */ /* 0x082fe40007f3e0ff */
[-C--:B------:R-:W-:Y:S01]  /*c450*/  IADD3 R27, P5, R8, R20.reuse, RZ ;  /* 0x00000014081b7210 */ /* 0x080fe20007fbe0ff */
[----:B0-----:R-:W2:Y:S04]  /*c460*/  LDL.LU R0, [R1+0x4] ;  /* 0x0000040001007983 */ /* 0x001ea80000300800 */
[----:B------:R0:W-:Y:S04]  /*c470*/  STL [R1+0x1048], R19 ;  /* 0x0010481301007387 */ /* 0x0001e80000100800 */
[----:B------:R1:W-:Y:S01]  /*c480*/  STL [R1+0x104c], R18 ;  /* 0x00104c1201007387 */ /* 0x0003e20000100800 */
[----:B0-----:R-:W-:-:S02]  /*c490*/  IADD3 R19, P6, R7, R20, RZ ;  /* 0x0000001407137210 */ /* 0x001fc40007fde0ff */
[----:B-1----:R-:W-:-:S03]  /*c4a0*/  LEA.HI.X.SX32 R18, R17, R2, 0x1, P0 ;  /* 0x0000000211127211 */ /* 0x002fc600000f0eff */
[----:B------:R0:W-:Y:S01]  /*c4b0*/  STL [R1+0x1050], R19 ;  /* 0x0010501301007387 */ /* 0x0001e20000100800 */
[----:B------:R-:W-:-:S03]  /*c4c0*/  LEA.HI.X.SX32 R17, R3, R2, 0x1, P4 ;  /* 0x0000000203117211 */ /* 0x000fc600020f0eff */
[----:B------:R-:W-:Y:S04]  /*c4d0*/  STL [R1+0x1054], R27 ;  /* 0x0010541b01007387 */ /* 0x000fe80000100800 */
[----:B------:R1:W-:Y:S01]  /*c4e0*/  STL [R1+0x1044], R18 ;  /* 0x0010441201007387 */ /* 0x0003e20000100800 */
[----:B0-----:R-:W-:Y:S02]  /*c4f0*/  IADD3 R19, P0, R9, R20, RZ ;  /* 0x0000001409137210 */ /* 0x001fe40007f1e0ff */
[----:B------:R-:W-:-:S03]  /*c500*/  LEA.HI.X.SX32 R3, R4, R2, 0x1, P3 ;  /* 0x0000000204037211 */ /* 0x000fc600018f0eff */
[----:B------:R-:W-:Y:S01]  /*c510*/  STL [R1+0x1040], R19 ;  /* 0x0010401301007387 */ /* 0x000fe20000100800 */
[----:B-1----:R-:W-:-:S03]  /*c520*/  IADD3 R18, P4, R10, R20, RZ ;  /* 0x000000140a127210 */ /* 0x002fc60007f9e0ff */
[----:B------:R0:W-:Y:S01]  /*c530*/  STL [R1+0x1030], R17 ;  /* 0x0010301101007387 */ /* 0x0001e20000100800 */
[-C--:B------:R-:W-:Y:S02]  /*c540*/  LEA.HI.X.SX32 R4, R5, R2.reuse, 0x1, P2 ;  /* 0x0000000205047211 */ /* 0x080fe400010f0eff */
[----:B------:R-:W-:Y:S01]  /*c550*/  LEA.HI.X.SX32 R5, R6, R2, 0x1, P1 ;  /* 0x0000000206057211 */ /* 0x000fe200008f0eff */
[----:B0-----:R-:W3:Y:S04]  /*c560*/  LDL.LU R17, [R1+0x24] ;  /* 0x0000240001117983 */ /* 0x001ee80000300800 */
[----:B------:R0:W-:Y:S04]  /*c570*/  STL [R1+0x1034], R18 ;  /* 0x0010341201007387 */ /* 0x0001e80000100800 */
[----:B------:R1:W-:Y:S01]  /*c580*/  STL [R1+0x1028], R3 ;  /* 0x0010280301007387 */ /* 0x0003e20000100800 */
[----:B0-----:R-:W-:-:S02]  /*c590*/  IADD3 R18, P3, R11, R20, RZ ;  /* 0x000000140b127210 */ /* 0x001fc40007f7e0ff */
[----:B-1----:R-:W-:-:S03]  /*c5a0*/  IADD3 R3, P2, R12, R20, RZ ;  /* 0x000000140c037210 */ /* 0x002fc60007f5e0ff */
[----:B------:R-:W-:Y:S04]  /*c5b0*/  STL [R1+0x102c], R18 ;  /* 0x00102c1201007387 */ /* 0x000fe80000100800 */
[----:B------:R0:W-:Y:S04]  /*c5c0*/  STL [R1+0x1020], R4 ;  /* 0x0010200401007387 */ /* 0x0001e80000100800 */
[----:B------:R1:W-:Y:S01]  /*c5d0*/  STL [R1+0x1024], R3 ;  /* 0x0010240301007387 */ /* 0x0003e20000100800 */
[----:B0-----:R-:W-:-:S03]  /*c5e0*/  IADD3 R4, P1, R13, R20, RZ ;  /* 0x000000140d047210 */ /* 0x001fc60007f3e0ff */
[----:B------:R-:W-:Y:S01]  /*c5f0*/  STL [R1+0x1018], R5 ;  /* 0x0010180501007387 */ /* 0x000fe20000100800 */
[----:B-1----:R-:W-:-:S03]  /*c600*/  LEA.HI.X.SX32 R3, R7, R2, 0x1, P6 ;  /* 0x0000000207037211 */ /* 0x002fc600030f0eff */
[----:B------:R-:W4:Y:S04]  /*c610*/  LDL.LU R7, [R1+0x3c] ;  /* 0x00003c0001077983 */ /* 0x000f280000300800 */
[----:B------:R0:W-:Y:S04]  /*c620*/  STL [R1+0x101c], R4 ;  /* 0x00101c0401007387 */ /* 0x0001e80000100800 */
[----:B------:R-:W5:Y:S04]  /*c630*/  LDL.LU R6, [R1+0x5c] ;  /* 0x00005c0001067983 */ /* 0x000f680000300800 */
[----:B------:R1:W-:Y:S01]  /*c640*/  STL [R1+0x1010], R3 ;  /* 0x0010100301007387 */ /* 0x0003e20000100800 */
[----:B0-----:R-:W-:-:S02]  /*c650*/  IADD3 R4, P6, R14, R20, RZ ;  /* 0x000000140e047210 */ /* 0x001fc40007fde0ff */
[-C--:B-1----:R-:W-:Y:S02]  /*c660*/  LEA.HI.X.SX32 R3, R8, R2.reuse, 0x1, P5 ;  /* 0x0000000208037211 */ /* 0x082fe400028f0eff */
[----:B------:R-:W3:Y:S04]  /*c670*/  LDL.LU R8, [R1+0x14] ;  /* 0x0000140001087983 */ /* 0x000ee80000300800 */
[----:B------:R-:W-:Y:S04]  /*c680*/  STL [R1+0x1014], R4 ;  /* 0x0010140401007387 */ /* 0x000fe80000100800 */
[----:B------:R-:W5:Y:S04]  /*c690*/  LDL.LU R5, [R1+0x64] ;  /* 0x0000640001057983 */ /* 0x000f680000300800 */
[----:B------:R0:W-:Y:S02]  /*c6a0*/  STL [R1+0x1008], R3 ;  /* 0x0010080301007387 */ /* 0x0001e40000100800 */
[----:B0-----:R-:W-:-:S02]  /*c6b0*/  LEA.HI.X.SX32 R3, R9, R2, 0x1, P0 ;  /* 0x0000000209037211 */ /* 0x001fc400000f0eff */
[----:B------:R-:W4:Y:S01]  /*c6c0*/  LDL.LU R9, [R1+0xc] ;  /* 0x00000c0001097983 */ /* 0x000f220000300800 */
[-C--:B------:R-:W-:Y:S02]  /*c6d0*/  IADD3 R4, P5, R15, R20.reuse, RZ ;  /* 0x000000140f047210 */ /* 0x080fe40007fbe0ff */
[----:B------:R-:W-:-:S03]  /*c6e0*/  IADD3 R18, P0, R16, R20, RZ ;  /* 0x0000001410127210 */ /* 0x000fc60007f1e0ff */
[----:B------:R0:W-:Y:S04]  /*c6f0*/  STL [R1+0x100c], R4 ;  /* 0x00100c0401007387 */ /* 0x0001e80000100800 */
[----:B0-----:R-:W5:Y:S04]  /*c700*/  LDL.LU R4, [R1+0x6c] ;  /* 0x00006c0001047983 */ /* 0x001f680000300800 */
[----:B------:R0:W-:Y:S04]  /*c710*/  STL [R1+0x1000], R3 ;  /* 0x0010000301007387 */ /* 0x0001e80000100800 */
[----:B------:R-:W5:Y:S01]  /*c720*/  LDL.LU R19, [R1+0x74] ;  /* 0x0000740001137983 */ /* 0x000f620000300800 */
[----:B0-----:R-:W-:-:S03]  /*c730*/  LEA.HI.X.SX32 R3, R10, R2, 0x1, P4 ;  /* 0x000000020a037211 */ /* 0x001fc600020f0eff */
[----:B------:R-:W-:Y:S01]  /*c740*/  STL [R1+0x1004], R18 ;  /* 0x0010041201007387 */ /* 0x000fe20000100800 */
[----:B------:R-:W-:-:S03]  /*c750*/  IADD3 R10, P4, R24, R20, RZ ;  /* 0x00000014180a7210 */ /* 0x000fc60007f9e0ff */
[----:B------:R0:W-:Y:S02]  /*c760*/  STL [R1+0xff8], R3 ;  /* 0x000ff80301007387 */ /* 0x0001e40000100800 */
[-C--:B0-----:R-:W-:Y:S02]  /*c770*/  LEA.HI.X.SX32 R3, R11, R2.reuse, 0x1, P3 ;  /* 0x000000020b037211 */ /* 0x081fe400018f0eff */
[----:B------:R-:W5:Y:S04]  /*c780*/  LDL.LU R11, [R1+0x78] ;  /* 0x00007800010b7983 */ /* 0x000f680000300800 */
[----:B------:R-:W-:Y:S04]  /*c790*/  STL [R1+0xffc], R10 ;  /* 0x000ffc0a01007387 */ /* 0x000fe80000100800 */
[----:B------:R0:W-:Y:S02]  /*c7a0*/  STL [R1+0xff0], R3 ;  /* 0x000ff00301007387 */ /* 0x0001e40000100800 */
[----:B0-----:R-:W-:-:S02]  /*c7b0*/  LEA.HI.X.SX32 R3, R12, R2, 0x1, P2 ;  /* 0x000000020c037211 */ /* 0x001fc400010f0eff */
[----:B------:R-:W5:Y:S01]  /*c7c0*/  LDL.LU R12, [R1+0x44] ;  /* 0x00004400010c7983 */ /* 0x000f620000300800 */
[----:B--2---:R-:W-:-:S05]  /*c7d0*/  IADD3 R10, P3, R0, R20, RZ ;  /* 0x00000014000a7210 */ /* 0x004fca0007f7e0ff */
[----:B------:R-:W-:Y:S04]  /*c7e0*/  STL [R1+0xff4], R10 ;  /* 0x000ff40a01007387 */ /* 0x000fe80000100800 */
[----:B------:R-:W2:Y:S04]  /*c7f0*/  LDL.LU R18, [R1+0x7c] ;  /* 0x00007c0001127983 */ /* 0x000ea80000300800 */
[----:B------:R0:W-:Y:S04]  /*c800*/  STL [R1+0xfe8], R3 ;  /* 0x000fe80301007387 */ /* 0x0001e80000100800 */
[----:B------:R-:W2:Y:S01]  /*c810*/  LDL.LU R27, [R1+0x84] ;  /* 0x00008400011b7983 */ /* 0x000ea20000300800 */
[----:B0-----:R-:W-:-:S02]  /*c820*/  LEA.HI.X.SX32 R3, R13, R2, 0x1, P1 ;  /* 0x000000020d037211 */ /* 0x001fc400008f0eff */
[----:B----4-:R-:W-:-:S05]  /*c830*/  IADD3 R10, P2, R9, R20, RZ ;  /* 0x00000014090a7210 */ /* 0x010fca0007f5e0ff */
[----:B------:R3:W-:Y:S04]  /*c840*/  STL [R1+0xfec], R10 ;  /* 0x000fec0a01007387 */ /* 0x0007e80000100800 */
[----:B------:R0:W-:Y:S04]  /*c850*/  STL [R1+0xfe0], R3 ;  /* 0x000fe00301007387 */ /* 0x0001e80000100800 */
[----:B------:R-:W4:Y:S01]  /*c860*/  LDL.LU R28, [R1+0xbc] ;  /* 0x0000bc00011c7983 */ /* 0x000f220000300800 */
[----:B---3--:R-:W-:Y:S02]  /*c870*/  IADD3 R10, P1, R8, R20, RZ ;  /* 0x00000014080a7210 */ /* 0x008fe40007f3e0ff */
[----:B0-----:R-:W-:-:S03]  /*c880*/  LEA.HI.X.SX32 R3, R14, R2, 0x1, P6 ;  /* 0x000000020e037211 */ /* 0x001fc600030f0eff */
[----:B------:R0:W-:Y:S04]  /*c890*/  STL [R1+0xfe4], R10 ;  /* 0x000fe40a01007387 */ /* 0x0001e80000100800 */
[----:B------:R1:W-:Y:S01]  /*c8a0*/  STL [R1+0xfd8], R3 ;  /* 0x000fd80301007387 */ /* 0x0003e20000100800 */
[----:B------:R-:W-:-:S03]  /*c8b0*/  IADD3 R13, P6, R17, R20, RZ ;  /* 0x00000014110d7210 */ /* 0x000fc60007fde0ff */
[----:B0-----:R-:W3:Y:S01]  /*c8c0*/  LDL.LU R10, [R1+0xc0] ;  /* 0x0000c000010a7983 */ /* 0x001ee20000300800 */
[----:B-1----:R-:W-:-:S03]  /*c8d0*/  LEA.HI.X.SX32 R3, R15, R2, 0x1, P5 ;  /* 0x000000020f037211 */ /* 0x002fc600028f0eff */
[----:B------:R0:W-:Y:S01]  /*c8e0*/  STL [R1+0xfdc], R13 ;  /* 0x000fdc0d01007387 */ /* 0x0001e20000100800 */
[----:B------:R-:W-:-:S03]  /*c8f0*/  IADD3 R14, P5, R7, R20, RZ ;  /* 0x00000014070e7210 */ /* 0x000fc60007fbe0ff */
[----:B------:R1:W-:Y:S01]  /*c900*/  STL [R1+0xfd0], R3 ;  /* 0x000fd00301007387 */ /* 0x0003e20000100800 */
[----:B0-----:R-:W-:-:S03]  /*c910*/  LEA.HI.X.SX32 R13, R16, R2, 0x1, P0 ;  /* 0x00000002100d7211 */ /* 0x001fc600000f0eff */
[----:B-1----:R-:W3:Y:S04]  /*c920*/  LDL.LU R3, [R1+0xc4] ;  /* 0x0000c40001037983 */ /* 0x002ee80000300800 */
[----:B------:R5:W-:Y:S04]  /*c930*/  STL [R1+0xfd4], R14 ;  /* 0x000fd40e01007387 */ /* 0x000be80000100800 */
[----:B------:R0:W-:Y:S04]  /*c940*/  STL [R1+0xc7c], R13 ;  /* 0x000c7c0d01007387 */ /* 0x0001e80000100800 */
[----:B------:R-:W3:Y:S01]  /*c950*/  LDL.LU R29, [R1+0xc8] ;  /* 0x0000c800011d7983 */ /* 0x000ee20000300800 */
[----:B-----5:R-:W-:-:S02]  /*c960*/  IADD3 R14, P0, R12, R20, RZ ;  /* 0x000000140c0e7210 */ /* 0x020fc40007f1e0ff */
[----:B0-----:R-:W-:-:S03]  /*c970*/  LEA.HI.X.SX32 R13, R24, R2, 0x1, P4 ;  /* 0x00000002180d7211 */ /* 0x001fc600020f0eff */
[----:B------:R-:W-:Y:S04]  /*c980*/  STL [R1+0xc9c], R14 ;  /* 0x000c9c0e01007387 */ /* 0x000fe80000100800 */
[----:B------:R0:W-:Y:S02]  /*c990*/  STL [R1+0xc80], R13 ;  /* 0x000c800d01007387 */ /* 0x0001e40000100800 */
[----:B0-----:R-:W-:Y:S02]  /*c9a0*/  LEA.HI.X.SX32 R13, R0, R2, 0x1, P3 ;  /* 0x00000002000d7211 */ /* 0x001fe400018f0eff */
[----:B------:R-:W5:Y:S01]  /*c9b0*/  LDL.LU R0, [R1+0xcc] ;  /* 0x0000cc0001007983 */ /* 0x000f620000300800 */
[----:B------:R-:W-:-:S05]  /*c9c0*/  IADD3 R14, P4, R6, R20, RZ ;  /* 0x00000014060e7210 */ /* 0x000fca0007f9e0ff */
[----:B------:R0:W-:Y:S04]  /*c9d0*/  STL [R1+0xca4], R14 ;  /* 0x000ca40e01007387 */ /* 0x0001e80000100800 */
[----:B------:R1:W-:Y:S01]  /*c9e0*/  STL [R1+0xc84], R13 ;  /* 0x000c840d01007387 */ /* 0x0003e20000100800 */
[----:B0-----:R-:W-:Y:S02]  /*c9f0*/  IADD3 R14, P3, R5, R20, RZ ;  /* 0x00000014050e7210 */ /* 0x001fe40007f7e0ff */
[-C--:B-1----:R-:W-:Y:S02]  /*ca00*/  LEA.HI.X.SX32 R13, R9, R2.reuse, 0x1, P2 ;  /* 0x00000002090d7211 */ /* 0x082fe400010f0eff */
[----:B------:R-:W5:Y:S04]  /*ca10*/  LDL.LU R9, [R1+0xd0] ;  /* 0x0000d00001097983 */ /* 0x000f680000300800 */
[----:B------:R-:W-:Y:S04]  /*ca20*/  STL [R1+0xcac], R14 ;  /* 0x000cac0e01007387 */ /* 0x000fe80000100800 */
[----:B------:R0:W-:Y:S02]  /*ca30*/  STL [R1+0xc88], R13 ;  /* 0x000c880d01007387 */ /* 0x0001e40000100800 */
[----:B0-----:R-:W-:-:S02]  /*ca40*/  LEA.HI.X.SX32 R13, R8, R2, 0x1, P1 ;  /* 0x00000002080d7211 */ /* 0x001fc400008f0eff */
[----:B------:R-:W5:Y:S01]  /*ca50*/  LDL.LU R8, [R1+0xd4] ;  /* 0x0000d40001087983 */ /* 0x000f620000300800 */
[----:B------:R-:W-:-:S05]  /*ca60*/  IADD3 R14, P2, R4, R20, RZ ;  /* 0x00000014040e7210 */ /* 0x000fca0007f5e0ff */
        /* <DEDUP_REMOVED lines=8> */
[----:B-1----:R-:W-:Y:S02]  /*caf0*/  LEA.HI.X.SX32 R13, R7, R2, 0x1, P5 ;  /* 0x00000002070d7211 */ /* 0x002fe400028f0eff */
[----:B------:R-:W5:Y:S04]  /*cb00*/  LDL.LU R7, [R1+0xdc] ;  /* 0x0000dc0001077983 */ /* 0x000f680000300800 */
[----:B------:R2:W-:Y:S04]  /*cb10*/  STL [R1+0xcc4], R14 ;  /* 0x000cc40e01007387 */ /* 0x0005e80000100800 */
[----:B------:R0:W-:Y:S01]  /*cb20*/  STL [R1+0xc94], R13 ;  /* 0x000c940d01007387 */ /* 0x0001e20000100800 */
[----:B--2---:R-:W-:-:S02]  /*cb30*/  IADD3 R14, P5, R18, R20, RZ ;  /* 0x00000014120e7210 */ /* 0x004fc40007fbe0ff */
[----:B0-----:R-:W-:Y:S02]  /*cb40*/  LEA.HI.X.SX32 R13, R12, R2, 0x1, P0 ;  /* 0x000000020c0d7211 */ /* 0x001fe400000f0eff */
[----:B------:R-:W2:Y:S04]  /*cb50*/  LDL.LU R12, [R1+0xe0] ;  /* 0x0000e000010c7983 */ /* 0x000ea80000300800 */
[----:B------:R0:W-:Y:S04]  /*cb60*/  STL [R1+0xccc], R14 ;  /* 0x000ccc0e01007387 */ /* 0x0001e80000100800 */
[----:B------:R1:W-:Y:S01]  /*cb70*/  STL [R1+0xc98], R13 ;  /* 0x000c980d01007387 */ /* 0x0003e20000100800 */
[----:B0-----:R-:W-:-:S02]  /*cb80*/  IADD3 R14, P0, R27, R20, RZ ;  /* 0x000000141b0e7210 */ /* 0x001fc40007f1e0ff */
[-C--:B-1----:R-:W-:Y:S02]  /*cb90*/  LEA.HI.X.SX32 R13, R6, R2.reuse, 0x1, P4 ;  /* 0x00000002060d7211 */ /* 0x082fe400020f0eff */
[----:B------:R-:W2:Y:S04]  /*cba0*/  LDL.LU R6, [R1+0xe4] ;  /* 0x0000e40001067983 */ /* 0x000ea80000300800 */
[----:B------:R-:W-:Y:S04]  /*cbb0*/  STL [R1+0xcd4], R14 ;  /* 0x000cd40e01007387 */ /* 0x000fe80000100800 */
[----:B------:R0:W-:Y:S02]  /*cbc0*/  STL [R1+0xca0], R13 ;  /* 0x000ca00d01007387 */ /* 0x0001e40000100800 */
[----:B0-----:R-:W-:-:S02]  /*cbd0*/  LEA.HI.X.SX32 R13, R5, R2, 0x1, P3 ;  /* 0x00000002050d7211 */ /* 0x001fc400018f0eff */
[----:B------:R-:W2:Y:S01]  /*cbe0*/  LDL.LU R5, [R1+0xe8] ;  /* 0x0000e80001057983 */ /* 0x000ea20000300800 */
[----:B----4-:R-:W-:-:S05]  /*cbf0*/  IADD3 R14, P4, R28, R20, RZ ;  /* 0x000000141c0e7210 */ /* 0x010fca0007f9e0ff */
[----:B------:R3:W-:Y:S04]  /*cc00*/  STL [R1+0xcdc], R14 ;  /* 0x000cdc0e01007387 */ /* 0x0007e80000100800 */
[----:B------:R0:W-:Y:S01]  /*cc10*/  STL [R1+0xca8], R13 ;  /* 0x000ca80d01007387 */ /* 0x0001e20000100800 */
[----:B---3--:R-:W-:Y:S02]  /*cc20*/  IADD3 R14, P3, R10, R20, RZ ;  /* 0x000000140a0e7210 */ /* 0x008fe40007f7e0ff */
[----:B0-----:R-:W-:Y:S02]  /*cc30*/  LEA.HI.X.SX32 R13, R4, R2, 0x1, P2 ;  /* 0x00000002040d7211 */ /* 0x001fe400010f0eff */
[----:B------:R-:W3:Y:S04]  /*cc40*/  LDL.LU R4, [R1+0xf0] ;  /* 0x0000f00001047983 */ /* 0x000ee80000300800 */
[----:B------:R0:W-:Y:S04]  /*cc50*/  STL [R1+0xce4], R14 ;  /* 0x000ce40e01007387 */ /* 0x0001e80000100800 */
[----:B------:R1:W-:Y:S01]  /*cc60*/  STL [R1+0xcb0], R13 ;  /* 0x000cb00d01007387 */ /* 0x0003e20000100800 */
[----:B0-----:R-:W-:-:S02]  /*cc70*/  IADD3 R14, P2, R3, R20, RZ ;  /* 0x00000014030e7210 */ /* 0x001fc40007f5e0ff */
[----:B-1----:R-:W-:Y:S02]  /*cc80*/  LEA.HI.X.SX32 R13, R19, R2, 0x1, P1 ;  /* 0x00000002130d7211 */ /* 0x002fe400008f0eff */
[----:B------:R-:W4:Y:S04]  /*cc90*/  LDL.LU R19, [R1+0xf4] ;  /* 0x0000f40001137983 */ /* 0x000f280000300800 */
[----:B------:R0:W-:Y:S04]  /*cca0*/  STL [R1+0xcec], R14 ;  /* 0x000cec0e01007387 */ /* 0x0001e80000100800 */
[----:B------:R1:W-:Y:S01]  /*ccb0*/  STL [R1+0xcb8], R13 ;  /* 0x000cb80d01007387 */ /* 0x0003e20000100800 */
[----:B0-----:R-:W-:-:S02]  /*ccc0*/  IADD3 R14, P1, R29, R20, RZ ;  /* 0x000000141d0e7210 */ /* 0x001fc40007f3e0ff */
[----:B-1----:R-:W-:Y:S02]  /*ccd0*/  LEA.HI.X.SX32 R13, R11, R2, 0x1, P6 ;  /* 0x000000020b0d7211 */ /* 0x002fe400030f0eff */
[----:B------:R-:W4:Y:S04]  /*cce0*/  LDL.LU R11, [R1+0xf8] ;  /* 0x0000f800010b7983 */ /* 0x000f280000300800 */
[----:B------:R5:W-:Y:S04]  /*ccf0*/  STL [R1+0xcf4], R14 ;  /* 0x000cf40e01007387 */ /* 0x000be80000100800 */
[----:B------:R0:W-:Y:S01]  /*cd00*/  STL [R1+0xcc0], R13 ;  /* 0x000cc00d01007387 */ /* 0x0001e20000100800 */
[----:B-----5:R-:W-:-:S02]  /*cd10*/  IADD3 R14, P6, R0, R20, RZ ;  /* 0x00000014000e7210 */ /* 0x020fc40007fde0ff */
[-C--:B0-----:R-:W-:Y:S02]  /*cd20*/  LEA.HI.X.SX32 R13, R18, R2.reuse, 0x1, P5 ;  /* 0x00000002120d7211 */ /* 0x081fe400028f0eff */
[----:B------:R-:W5:Y:S04]  /*cd30*/  LDL.LU R18, [R1+0xfc] ;  /* 0x0000fc0001127983 */ /* 0x000f680000300800 */
[----:B------:R-:W-:Y:S04]  /*cd40*/  STL [R1+0xcfc], R14 ;  /* 0x000cfc0e01007387 */ /* 0x000fe80000100800 */
[----:B------:R0:W-:Y:S02]  /*cd50*/  STL [R1+0xcc8], R13 ;  /* 0x000cc80d01007387 */ /* 0x0001e40000100800 */
[----:B0-----:R-:W-:-:S02]  /*cd60*/  LEA.HI.X.SX32 R13, R27, R2, 0x1, P0 ;  /* 0x000000021b0d7211 */ /* 0x001fc400000f0eff */
        /* <DEDUP_REMOVED lines=19> */
[----:B--2---:R-:W-:Y:S02]  /*cea0*/  IADD3 R14, P2, R12, R20, RZ ;  /* 0x000000140c0e7210 */ /* 0x004fe40007f5e0ff */
[----:B0-----:R-:W-:Y:S02]  /*ceb0*/  LEA.HI.X.SX32 R13, R29, R2, 0x1, P1 ;  /* 0x000000021d0d7211 */ /* 0x001fe400008f0eff */
[----:B------:R-:W2:Y:S04]  /*cec0*/  LDL.LU R29, [R1+0x158] ;  /* 0x00015800011d7983 */ /* 0x000ea80000300800 */
[----:B------:R0:W-:Y:S04]  /*ced0*/  STL [R1+0xd24], R14 ;  /* 0x000d240e01007387 */ /* 0x0001e80000100800 */
[----:B------:R1:W-:Y:S01]  /*cee0*/  STL [R1+0xcf0], R13 ;  /* 0x000cf00d01007387 */ /* 0x0003e20000100800 */
[----:B0-----:R-:W-:-:S02]  /*cef0*/  IADD3 R14, P1, R6, R20, RZ ;  /* 0x00000014060e7210 */ /* 0x001fc40007f3e0ff */
[----:B-1----:R-:W-:Y:S02]  /*cf00*/  LEA.HI.X.SX32 R13, R0, R2, 0x1, P6 ;  /* 0x00000002000d7211 */ /* 0x002fe400030f0eff */
        /* <DEDUP_REMOVED lines=10> */
[----:B------:R-:W-:Y:S02]  /*cfb0*/  LEA.HI.X.SX32 R12, R12, R2, 0x1, P2 ;  /* 0x000000020c0c7211 */ /* 0x000fe400010f0eff */
[----:B---3--:R-:W-:-:S05]  /*cfc0*/  IADD3 R14, P5, R4, R20, RZ ;  /* 0x00000014040e7210 */ /* 0x008fca0007fbe0ff */
[----:B------:R-:W-:Y:S04]  /*cfd0*/  STL [R1+0xd3c], R14 ;  /* 0x000d3c0e01007387 */ /* 0x000fe80000100800 */
[----:B------:R0:W-:Y:S02]  /*cfe0*/  STL [R1+0xd08], R13 ;  /* 0x000d080d01007387 */ /* 0x0001e40000100800 */
[----:B0-----:R-:W-:Y:S02]  /*cff0*/  LEA.HI.X.SX32 R13, R17, R2, 0x1, P4 ;  /* 0x00000002110d7211 */ /* 0x001fe400020f0eff */
[----:B----4-:R-:W-:Y:S01]  /*d000*/  IADD3 R14, P0, R19, R20, RZ ;  /* 0x00000014130e7210 */ /* 0x010fe20007f1e0ff */
[----:B------:R-:W3:Y:S04]  /*d010*/  LDL.LU R17, [R1+0x168] ;  /* 0x0001680001117983 */ /* 0x000ee80000300800 */
[----:B------:R-:W-:Y:S04]  /*d020*/  STL [R1+0xd44], R14 ;  /* 0x000d440e01007387 */ /* 0x000fe80000100800 */
[----:B------:R0:W-:Y:S02]  /*d030*/  STL [R1+0xd10], R13 ;  /* 0x000d100d01007387 */ /* 0x0001e40000100800 */
[----:B0-----:R-:W-:-:S02]  /*d040*/  LEA.HI.X.SX32 R13, R7, R2, 0x1, P3 ;  /* 0x00000002070d7211 */ /* 0x001fc400018f0eff */
[----:B------:R-:W4:Y:S01]  /*d050*/  LDL.LU R7, [R1+0x16c] ;  /* 0x00016c0001077983 */ /* 0x000f220000300800 */
[----:B------:R-:W-:-:S05]  /*d060*/  IADD3 R14, P4, R11, R20, RZ ;  /* 0x000000140b0e7210 */ /* 0x000fca0007f9e0ff */
[----:B------:R5:W-:Y:S04]  /*d070*/  STL [R1+0xd4c], R14 ;  /* 0x000d4c0e01007387 */ /* 0x000be80000100800 */
[----:B------:R0:W-:Y:S01]  /*d080*/  STL [R1+0xd18], R13 ;  /* 0x000d180d01007387 */ /* 0x0001e20000100800 */
[----:B-----5:R-:W-:-:S03]  /*d090*/  IADD3 R14, P3, R18, R20, RZ ;  /* 0x00000014120e7210 */ /* 0x020fc60007f7e0ff */
[----:B0-----:R-:W5:Y:S04]  /*d0a0*/  LDL.LU R13, [R1+0x170] ;  /* 0x00017000010d7983 */ /* 0x001f680000300800 */
        /* <DEDUP_REMOVED lines=21> */
[----:B------:R0:W-:Y:S04]  /*d200*/  STL [R1+0xd40], R12 ;  /* 0x000d400c01007387 */ /* 0x0001e80000100800 */
[----:B0-----:R-:W5:Y:S01]  /*d210*/  LDL.LU R12, [R1+0x18c] ;  /* 0x00018c00010c7983 */ /* 0x001f620000300800 */
[----:B--2---:R-:W-:Y:S02]  /*d220*/  IADD3 R14, P0, R29, R20, RZ ;  /* 0x000000141d0e7210 */ /* 0x004fe40007f1e0ff */
[----:B------:R-:W-:-:S03]  /*d230*/  LEA.HI.X.SX32 R11, R11, R2, 0x1, P4 ;  /* 0x000000020b0b7211 */ /* 0x000fc600020f0eff */
[----:B------:R0:W-:Y:S04]  /*d240*/  STL [R1+0xd7c], R14 ;  /* 0x000d7c0e01007387 */ /* 0x0001e80000100800 */
[----:B------:R1:W-:Y:S01]  /*d250*/  STL [R1+0xd48], R11 ;  /* 0x000d480b01007387 */ /* 0x0003e20000100800 */
[----:B0-----:R-:W-:Y:S02]  /*d260*/  IADD3 R14, P4, R0, R20, RZ ;  /* 0x00000014000e7210 */ /* 0x001fe40007f9e0ff */
[----:B-1----:R-:W-:Y:S02]  /*d270*/  LEA.HI.X.SX32 R11, R18, R2, 0x1, P3 ;  /* 0x00000002120b7211 */ /* 0x002fe400018f0eff */
[----:B------:R-:W2:Y:S04]  /*d280*/  LDL.LU R18, [R1+0x190] ;  /* 0x0001900001127983 */ /* 0x000ea80000300800 */
[----:B------:R0:W-:Y:S04]  /*d290*/  STL [R1+0xd84], R14 ;  /* 0x000d840e01007387 */ /* 0x0001e80000100800 */
[----:B------:R1:W-:Y:S01]  /*d2a0*/  STL [R1+0xd50], R11 ;  /* 0x000d500b01007387 */ /* 0x0003e20000100800 */
[----:B0-----:R-:W-:-:S02]  /*d2b0*/  IADD3 R14, P3, R9, R20, RZ ;  /* 0x00000014090e7210 */ /* 0x001fc40007f7e0ff */
[-C--:B-1----:R-:W-:Y:S02]  /*d2c0*/  LEA.HI.X.SX32 R11, R27, R2.reuse, 0x1, P2 ;  /* 0x000000021b0b7211 */ /* 0x082fe400010f0eff */
[----:B------:R-:W2:Y:S04]  /*d2d0*/  LDL.LU R27, [R1+0x188] ;  /* 0x00018800011b7983 */ /* 0x000ea80000300800 */
[----:B------:R0:W-:Y:S04]  /*d2e0*/  STL [R1+0xd8c], R14 ;  /* 0x000d8c0e01007387 */ /* 0x0001e80000100800 */
[----:B------:R1:W-:Y:S01]  /*d2f0*/  STL [R1+0xd58], R11 ;  /* 0x000d580b01007387 */ /* 0x0003e20000100800 */
[----:B------:R-:W-:-:S02]  /*d300*/  LEA.HI.X.SX32 R10, R10, R2, 0x1, P6 ;  /* 0x000000020a0a7211 */ /* 0x000fc400030f0eff */
[----:B0-----:R-:W-:Y:S02]  /*d310*/  IADD3 R14, P2, R8, R20, RZ ;  /* 0x00000014080e7210 */ /* 0x001fe40007f5e0ff */
[-C--:B-1----:R-:W-:Y:S02]  /*d320*/  LEA.HI.X.SX32 R11, R28, R2.reuse, 0x1, P1 ;  /* 0x000000021c0b7211 */ /* 0x082fe400008f0eff */
[----:B------:R-:W2:Y:S04]  /*d330*/  LDL.LU R28, [R1+0x180] ;  /* 0x00018000011c7983 */ /* 0x000ea80000300800 */
[----:B------:R-:W-:Y:S04]  /*d340*/  STL [R1+0xd94], R14 ;  /* 0x000d940e01007387 */ /* 0x000fe80000100800 */
[----:B------:R0:W-:Y:S04]  /*d350*/  STL [R1+0xd60], R11 ;  /* 0x000d600b01007387 */ /* 0x0001e80000100800 */
[----:B0-----:R-:W2:Y:S01]  /*d360*/  LDL.LU R11, [R1+0x154] ;  /* 0x00015400010b7983 */ /* 0x001ea20000300800 */
[----:B------:R-:W-:-:S02]  /*d370*/  LEA.HI.X.SX32 R9, R9, R2, 0x1, P3 ;  /* 0x0000000209097211 */ /* 0x000fc400018f0eff */
        /* <DEDUP_REMOVED lines=11> */
[----:B-----5:R-:W-:-:S05]  /*d430*/  IADD3 R14, P5, R13, R20, RZ ;  /* 0x000000140d0e7210 */ /* 0x020fca0007fbe0ff */
[----:B------:R0:W-:Y:S04]  /*d440*/  STL [R1+0xdac], R14 ;  /* 0x000dac0e01007387 */ /* 0x0001e80000100800 */
[----:B------:R1:W-:Y:S01]  /*d450*/  STL [R1+0xd78], R10 ;  /* 0x000d780a01007387 */ /* 0x0003e20000100800 */
[----:B0-----:R-:W-:Y:S02]  /*d460*/  IADD3 R14, P0, R6, R20, RZ ;  /* 0x00000014060e7210 */ /* 0x001fe40007f1e0ff */
[----:B-1----:R-:W-:Y:S02]  /*d470*/  LEA.HI.X.SX32 R10, R0, R2, 0x1, P4 ;  /* 0x00000002000a7211 */ /* 0x002fe400020f0eff */
[----:B------:R-:W5:Y:S04]  /*d480*/  LDL.LU R0, [R1+0x148] ;  /* 0x0001480001007983 */ /* 0x000f680000300800 */
[----:B------:R-:W-:Y:S04]  /*d490*/  STL [R1+0xdb4], R14 ;  /* 0x000db40e01007387 */ /* 0x000fe80000100800 */
[----:B------:R0:W-:Y:S04]  /*d4a0*/  STL [R1+0xd80], R10 ;  /* 0x000d800a01007387 */ /* 0x0001e80000100800 */
[----:B0-----:R-:W5:Y:S01]  /*d4b0*/  LDL.LU R10, [R1+0x144] ;  /* 0x00014400010a7983 */ /* 0x001f620000300800 */
[----:B------:R-:W-:-:S05]  /*d4c0*/  IADD3 R14, P4, R5, R20, RZ ;  /* 0x00000014050e7210 */ /* 0x000fca0007f9e0ff */
[----:B------:R-:W-:Y:S04]  /*d4d0*/  STL [R1+0xdbc], R14 ;  /* 0x000dbc0e01007387 */ /* 0x000fe80000100800 */
[----:B------:R0:W-:Y:S04]  /*d4e0*/  STL [R1+0xd88], R9 ;  /* 0x000d880901007387 */ /* 0x0001e80000100800 */
[----:B0-----:R-:W5:Y:S01]  /*d4f0*/  LDL.LU R9, [R1+0x134] ;  /* 0x0001340001097983 */ /* 0x001f620000300800 */
[----:B------:R-:W-:-:S05]  /*d500*/  IADD3 R14, P3, R4, R20, RZ ;  /* 0x00000014040e7210 */ /* 0x000fca0007f7e0ff */
[----:B------:R0:W-:Y:S04]  /*d510*/  STL [R1+0xdc4], R14 ;  /* 0x000dc40e01007387 */ /* 0x0001e80000100800 */
[----:B------:R-:W5:Y:S04]  /*d520*/  LDL.LU R8, [R1+0x130] ;  /* 0x0001300001087983 */ /* 0x000f680000300800 */
[----:B------:R1:W-:Y:S01]  /*d530*/  STL [R1+0xd90], R15 ;  /* 0x000d900f01007387 */ /* 0x0003e20000100800 */
[----:B0-----:R-:W-:Y:S02]  /*d540*/  IADD3 R14, P2, R19, R20, RZ ;  /* 0x00000014130e7210 */ /* 0x001fe40007f5e0ff */
[----:B-1----:R-:W-:-:S03]  /*d550*/  LEA.HI.X.SX32 R15, R17, R2, 0x1, P1 ;  /* 0x00000002110f7211 */ /* 0x002fc600008f0eff */
        /* <DEDUP_REMOVED lines=8> */
[----:B--2---:R-:W-:Y:S02]  /*d5e0*/  IADD3 R14, P6, R18, R20, RZ ;  /* 0x00000014120e7210 */ /* 0x004fe40007fde0ff */
[----:B0-----:R-:W-:-:S03]  /*d5f0*/  LEA.HI.X.SX32 R15, R13, R2, 0x1, P5 ;  /* 0x000000020d0f7211 */ /* 0x001fc600028f0eff */
[----:B------:R0:W-:Y:S01]  /*d600*/  STL [R1+0xddc], R14 ;  /* 0x000ddc0e01007387 */ /* 0x0001e20000100800 */
[----:B------:R-:W-:-:S03]  /*d610*/  LEA.HI.X.SX32 R13, R6, R2, 0x1, P0 ;  /* 0x00000002060d7211 */ /* 0x000fc600000f0eff */
[----:B------:R-:W-:Y:S04]  /*d620*/  STL [R1+0xda8], R15 ;  /* 0x000da80f01007387 */ /* 0x000fe80000100800 */
[----:B------:R-:W2:Y:S01]  /*d630*/  LDL.LU R6, [R1+0x124] ;  /* 0x0001240001067983 */ /* 0x000ea20000300800 */
[----:B0-----:R-:W-:-:S05]  /*d640*/  IADD3 R14, P5, R27, R20, RZ ;  /* 0x000000141b0e7210 */ /* 0x001fca0007fbe0ff */
[----:B------:R-:W-:Y:S04]  /*d650*/  STL [R1+0xde4], R14 ;  /* 0x000de40e01007387 */ /* 0x000fe80000100800 */
[----:B------:R0:W-:Y:S02]  /*d660*/  STL [R1+0xdb0], R13 ;  /* 0x000db00d01007387 */ /* 0x0001e40000100800 */
[----:B0-----:R-:W-:Y:S02]  /*d670*/  LEA.HI.X.SX32 R13, R5, R2, 0x1, P4 ;  /* 0x00000002050d7211 */ /* 0x001fe400020f0eff */
[-C--:B------:R-:W-:Y:S01]  /*d680*/  IADD3 R14, P0, R28, R20.reuse, RZ ;  /* 0x000000141c0e7210 */ /* 0x080fe20007f1e0ff */
[----:B------:R-:W2:Y:S04]  /*d690*/  LDL.LU R5, [R1+0x120] ;  /* 0x0001200001057983 */ /* 0x000ea80000300800 */
[----:B------:R0:W-:Y:S04]  /*d6a0*/  STL [R1+0xdec], R14 ;  /* 0x000dec0e01007387 */ /* 0x0001e80000100800 */
[----:B------:R1:W-:Y:S01]  /*d6b0*/  STL [R1+0xdb8], R13 ;  /* 0x000db80d01007387 */ /* 0x0003e20000100800 */
[----:B0-----:R-:W-:-:S02]  /*d6c0*/  IADD3 R14, P4, R11, R20, RZ ;  /* 0x000000140b0e7210 */ /* 0x001fc40007f9e0ff */
[-C--:B-1----:R-:W-:Y:S02]  /*d6d0*/  LEA.HI.X.SX32 R13, R4, R2.reuse, 0x1, P3 ;  /* 0x00000002040d7211 */ /* 0x082fe400018f0eff */
[----:B------:R-:W2:Y:S04]  /*d6e0*/  LDL.LU R4, [R1+0x11c] ;  /* 0x00011c0001047983 */ /* 0x000ea80000300800 */
[----:B------:R-:W-:Y:S04]  /*d6f0*/  STL [R1+0xdf4], R14 ;  /* 0x000df40e01007387 */ /* 0x000fe80000100800 */
[----:B------:R0:W-:Y:S01]  /*d700*/  STL [R1+0xdc0], R13 ;  /* 0x000dc00d01007387 */ /* 0x0001e20000100800 */
[----:B------:R-:W-:-:S02]  /*d710*/  LEA.HI.X.SX32 R12, R12, R2, 0x1, P1 ;  /* 0x000000020c0c7211 */ /* 0x000fc400008f0eff */
[-C--:B0-----:R-:W-:Y:S02]  /*d720*/  LEA.HI.X.SX32 R13, R19, R2.reuse, 0x1, P2 ;  /* 0x00000002130d7211 */ /* 0x081fe400010f0eff */
[----:B------:R-:W2:Y:S01]  /*d730*/  LDL.LU R19, [R1+0x118] ;  /* 0x0001180001137983 */ /* 0x000ea20000300800 */
[----:B------:R-:W-:Y:S02]  /*d740*/  LEA.HI.X.SX32 R11, R11, R2, 0x1, P4 ;  /* 0x000000020b0b7211 */ /* 0x000fe400020f0eff */
[----:B---3--:R-:W-:-:S05]  /*d750*/  IADD3 R14, P3, R3, R20, RZ ;  /* 0x00000014030e7210 */ /* 0x008fca0007f7e0ff */
[----:B------:R-:W-:Y:S04]  /*d760*/  STL [R1+0xdfc], R14 ;  /* 0x000dfc0e01007387 */ /* 0x000fe80000100800 */
[----:B------:R0:W-:Y:S04]  /*d770*/  STL [R1+0xdc8], R13 ;  /* 0x000dc80d01007387 */ /* 0x0001e80000100800 */
[----:B0-----:R-:W3:Y:S01]  /*d780*/  LDL.LU R13, [R1+0x114] ;  /* 0x00011400010d7983 */ /* 0x001ee20000300800 */
[----:B----4-:R-:W-:-:S05]  /*d790*/  IADD3 R14, P2, R29, R20, RZ ;  /* 0x000000141d0e7210 */ /* 0x010fca0007f5e0ff */
[----:B------:R-:W-:Y:S04]  /*d7a0*/  STL [R1+0xe04], R14 ;  /* 0x000e040e01007387 */ /* 0x000fe80000100800 */
[----:B------:R0:W-:Y:S02]  /*d7b0*/  STL [R1+0xdd0], R12 ;  /* 0x000dd00c01007387 */ /* 0x0001e40000100800 */
[----:B0-----:R-:W-:Y:S02]  /*d7c0*/  LEA.HI.X.SX32 R12, R18, R2, 0x1, P6 ;  /* 0x00000002120c7211 */ /* 0x001fe400030f0eff */
[----:B------:R-:W4:Y:S01]  /*d7d0*/  LDL.LU R18, [R1+0x110] ;  /* 0x0001100001127983 */ /* 0x000f220000300800 */
[----:B-----5:R-:W-:-:S05]  /*d7e0*/  IADD3 R14, P1, R0, R20, RZ ;  /* 0x00000014000e7210 */ /* 0x020fca0007f3e0ff */
[----:B------:R0:W-:Y:S04]  /*d7f0*/  STL [R1+0xe0c], R14 ;  /* 0x000e0c0e01007387 */ /* 0x0001e80000100800 */
[----:B------:R1:W-:Y:S01]  /*d800*/  STL [R1+0xdd8], R12 ;  /* 0x000dd80c01007387 */ /* 0x0003e20000100800 */
[----:B------:R-:W-:Y:S02]  /*d810*/  IADD3 R15, P6, R10, R20, RZ ;  /* 0x000000140a0f7210 */ /* 0x000fe40007fde0ff */
[----:B0-----:R-:W-:-:S03]  /*d820*/  LEA.HI.X.SX32 R14, R27, R2, 0x1, P5 ;  /* 0x000000021b0e7211 */ /* 0x001fc600028f0eff */
[----:B------:R-:W-:Y:S04]  /*d830*/  STL [R1+0xe14], R15 ;  /* 0x000e140f01007387 */ /* 0x000fe80000100800 */
[----:B------:R-:W5:Y:S04]  /*d840*/  LDL.LU R27, [R1+0x108] ;  /* 0x00010800011b7983 */ /* 0x000f680000300800 */
[----:B------:R0:W-:Y:S01]  /*d850*/  STL [R1+0xde0], R14 ;  /* 0x000de00e01007387 */ /* 0x0001e20000100800 */
[----:B-1----:R-:W-:Y:S02]  /*d860*/  IADD3 R12, P5, R9, R20, RZ ;  /* 0x00000014090c7210 */ /* 0x002fe40007fbe0ff */
[----:B0-----:R-:W-:-:S03]  /*d870*/  LEA.HI.X.SX32 R14, R28, R2, 0x1, P0 ;  /* 0x000000021c0e7211 */ /* 0x001fc600000f0eff */
[----:B------:R0:W-:Y:S04]  /*d880*/  STL [R1+0xe1c], R12 ;  /* 0x000e1c0c01007387 */ /* 0x0001e80000100800 */
[----:B------:R-:W5:Y:S04]  /*d890*/  LDL.LU R28, [R1+0x104] ;  /* 0x00010400011c7983 */ /* 0x000f680000300800 */
[----:B------:R-:W-:Y:S01]  /*d8a0*/  STL [R1+0xde8], R14 ;  /* 0x000de80e01007387 */ /* 0x000fe20000100800 */
[----:B0-----:R-:W-:-:S05]  /*d8b0*/  IADD3 R12, P0, R8, R20, RZ ;  /* 0x00000014080c7210 */ /* 0x001fca0007f1e0ff */
[----:B------:R0:W-:Y:S04]  /*d8c0*/  STL [R1+0xe24], R12 ;  /* 0x000e240c01007387 */ /* 0x0001e80000100800 */
[----:B0-----:R-:W5:Y:S01]  /*d8d0*/  LDL.LU R12, [R1+0x100] ;  /* 0x00010000010c7983 */ /* 0x001f620000300800 */
[----:B------:R-:W-:-:S03]  /*d8e0*/  IADD3 R14, P4, R17, R20, RZ ;  /* 0x00000014110e7210 */ /* 0x000fc60007f9e0ff */
[----:B------:R0:W-:Y:S04]  /*d8f0*/  STL [R1+0xdf0], R11 ;  /* 0x000df00b01007387 */ /* 0x0001e80000100800 */
[----:B------:R1:W-:Y:S01]  /*d900*/  STL [R1+0xe2c], R14 ;  /* 0x000e2c0e01007387 */ /* 0x0003e20000100800 */
[----:B0-----:R-:W-:-:S03]  /*d910*/  LEA.HI.X.SX32 R11, R3, R2, 0x1, P3 ;  /* 0x00000002030b7211 */ /* 0x001fc600018f0eff */
[----:B------:R-:W5:Y:S01]  /*d920*/  LDL.LU R3, [R1+0xec] ;  /* 0x0000ec0001037983 */ /* 0x000f620000300800 */
[----:B-1----:R-:W-:-:S03]  /*d930*/  IADD3 R14, P3, R7, R20, RZ ;  /* 0x00000014070e7210 */ /* 0x002fc60007f7e0ff */
[----:B------:R0:W-:Y:S04]  /*d940*/  STL [R1+0xdf8], R11 ;  /* 0x000df80b01007387 */ /* 0x0001e80000100800 */
[----:B------:R2:W-:Y:S01]  /*d950*/  STL [R1+0xe34], R14 ;  /* 0x000e340e01007387 */ /* 0x0005e20000100800 */
[----:B0-----:R-:W-:-:S03]  /*d960*/  LEA.HI.X.SX32 R11, R29, R2, 0x1, P2 ;  /* 0x000000021d0b7211 */ /* 0x001fc600010f0eff */
[----:B------:R-:W5:Y:S04]  /*d970*/  LDL.LU R29, [R1+0xb8] ;  /* 0x0000b800011d7983 */ /* 0x000f680000300800 */
[----:B------:R0:W-:Y:S01]  /*d980*/  STL [R1+0xe00], R11 ;  /* 0x000e000b01007387 */ /* 0x0001e20000100800 */
[----:B------:R-:W-:Y:S02]  /*d990*/  LEA.HI.X.SX32 R10, R10, R2, 0x1, P6 ;  /* 0x000000020a0a7211 */ /* 0x000fe400030f0eff */
[----:B--2---:R-:W-:Y:S02]  /*d9a0*/  IADD3 R14, P2, R6, R20, RZ ;  /* 0x00000014060e7210 */ /* 0x004fe40007f5e0ff */
[-C--:B0-----:R-:W-:Y:S02]  /*d9b0*/  LEA.HI.X.SX32 R11, R0, R2.reuse, 0x1, P1 ;  /* 0x00000002000b7211 */ /* 0x081fe400008f0eff */
[----:B------:R-:W2:Y:S04]  /*d9c0*/  LDL.LU R0, [R1+0xb4] ;  /* 0x0000b40001007983 */ /* 0x000ea80000300800 */
[----:B------:R-:W-:Y:S04]  /*d9d0*/  STL [R1+0xe3c], R14 ;  /* 0x000e3c0e01007387 */ /* 0x000fe80000100800 */
[----:B------:R0:W-:Y:S01]  /*d9e0*/  STL [R1+0xe08], R11 ;  /* 0x000e080b01007387 */ /* 0x0001e20000100800 */
[----:B------:R-:W-:-:S03]  /*d9f0*/  LEA.HI.X.SX32 R9, R9, R2, 0x1, P5 ;  /* 0x0000000209097211 */ /* 0x000fc600028f0eff */
[----:B0-----:R-:W2:Y:S01]  /*da00*/  LDL.LU R11, [R1+0xb0] ;  /* 0x0000b000010b7983 */ /* 0x001ea20000300800 */
[----:B------:R-:W-:-:S05]  /*da10*/  IADD3 R14, P1, R5, R20, RZ ;  /* 0x00000014050e7210 */ /* 0x000fca0007f3e0ff */
[----:B------:R-:W-:Y:S04]  /*da20*/  STL [R1+0xe44], R14 ;  /* 0x000e440e01007387 */ /* 0x000fe80000100800 */
[----:B------:R0:W-:Y:S04]  /*da30*/  STL [R1+0xe10], R10 ;  /* 0x000e100a01007387 */ /* 0x0001e80000100800 */
[----:B0-----:R-:W2:Y:S01]  /*da40*/  LDL.LU R10, [R1+0xac] ;  /* 0x0000ac00010a7983 */ /* 0x001ea20000300800 */
[----:B------:R-:W-:-:S05]  /*da50*/  IADD3 R14, P6, R4, R20, RZ ;  /* 0x00000014040e7210 */ /* 0x000fca0007fde0ff */
[----:B------:R0:W-:Y:S04]  /*da60*/  STL [R1+0xe4c], R14 ;  /* 0x000e4c0e01007387 */ /* 0x0001e80000100800 */
[----:B------:R1:W-:Y:S01]  /*da70*/  STL [R1+0xe18], R9 ;  /* 0x000e180901007387 */ /* 0x0003e20000100800 */
[----:B0-----:R-:W-:-:S03]  /*da80*/  LEA.HI.X.SX32 R14, R8, R2, 0x1, P0 ;  /* 0x00000002080e7211 */ /* 0x001fc600000f0eff */
[----:B-1----:R-:W2:Y:S01]  /*da90*/  LDL.LU R9, [R1+0xa8] ;  /* 0x0000a80001097983 */ /* 0x002ea20000300800 */
[----:B------:R-:W-:-:S05]  /*daa0*/  IADD3 R15, P5, R19, R20, RZ ;  /* 0x00000014130f7210 */ /* 0x000fca0007fbe0ff */
[----:B------:R-:W-:Y:S04]  /*dab0*/  STL [R1+0xe54], R15 ;  /* 0x000e540f01007387 */ /* 0x000fe80000100800 */
[----:B------:R-:W2:Y:S04]  /*dac0*/  LDL.LU R8, [R1+0xa4] ;  /* 0x0000a40001087983 */ /* 0x000ea80000300800 */
[----:B------:R0:W-:Y:S02]  /*dad0*/  STL [R1+0xe20], R14 ;  /* 0x000e200e01007387 */ /* 0x0001e40000100800 */
[----:B0-----:R-:W-:-:S02]  /*dae0*/  LEA.HI.X.SX32 R14, R17, R2, 0x1, P4 ;  /* 0x00000002110e7211 */ /* 0x001fc400020f0eff */
[----:B---3--:R-:W-:-:S05]  /*daf0*/  IADD3 R15, P0, R13, R20, RZ ;  /* 0x000000140d0f7210 */ /* 0x008fca0007f1e0ff */
[----:B------:R4:W-:Y:S04]  /*db00*/  STL [R1+0xe5c], R15 ;  /* 0x000e5c0f01007387 */ /* 0x0009e80000100800 */
[----:B------:R-:W3:Y:S04]  /*db10*/  LDL.LU R17, [R1+0xa0] ;  /* 0x0000a00001117983 */ /* 0x000ee80000300800 */
[----:B------:R0:W-:Y:S01]  /*db20*/  STL [R1+0xe28], R14 ;  /* 0x000e280e01007387 */ /* 0x0001e20000100800 */
[----:B----4-:R-:W-:Y:S02]  /*db30*/  IADD3 R15, P4, R18, R20, RZ ;  /* 0x00000014120f7210 */ /* 0x010fe40007f9e0ff */
[----:B0-----:R-:W-:-:S03]  /*db40*/  LEA.HI.X.SX32 R14, R7, R2, 0x1, P3 ;  /* 0x00000002070e7211 */ /* 0x001fc600018f0eff */
[----:B------:R-:W-:Y:S04]  /*db50*/  STL [R1+0xe64], R15 ;  /* 0x000e640f01007387 */ /* 0x000fe80000100800 */
[----:B------:R-:W4:Y:S04]  /*db60*/  LDL.LU R7, [R1+0x9c] ;  /* 0x00009c0001077983 */ /* 0x000f280000300800 */
[----:B------:R0:W-:Y:S02]  /*db70*/  STL [R1+0xe30], R14 ;  /* 0x000e300e01007387 */ /* 0x0001e40000100800 */
[----:B0-----:R-:W-:-:S02]  /*db80*/  LEA.HI.X.SX32 R14, R6, R2, 0x1, P2 ;  /* 0x00000002060e7211 */ /* 0x001fc400010f0eff */
[----:B------:R-:W4:Y:S01]  /*db90*/  LDL.LU R6, [R1+0x98] ;  /* 0x0000980001067983 */ /* 0x000f220000300800 */
[----:B-----5:R-:W-:-:S05]  /*dba0*/  IADD3 R15, P3, R27, R20, RZ ;  /* 0x000000141b0f7210 */ /* 0x020fca0007f7e0ff */
[----:B------:R-:W-:Y:S04]  /*dbb0*/  STL [R1+0xe6c], R15 ;  /* 0x000e6c0f01007387 */ /* 0x000fe80000100800 */
[----:B------:R0:W-:Y:S02]  /*dbc0*/  STL [R1+0xe38], R14 ;  /* 0x000e380e01007387 */ /* 0x0001e40000100800 */
[----:B0-----:R-:W-:Y:S02]  /*dbd0*/  LEA.HI.X.SX32 R14, R5, R2, 0x1, P1 ;  /* 0x00000002050e7211 */ /* 0x001fe400008f0eff */
        /* <DEDUP_REMOVED lines=16> */
[----:B------:R2:W-:Y:S01]  /*dce0*/  STL [R1+0xe8c], R14 ;  /* 0x000e8c0e01007387 */ /* 0x0005e20000100800 */
[----:B------:R-:W-:-:S03]  /*dcf0*/  LEA.HI.X.SX32 R13, R18, R2, 0x1, P4 ;  /* 0x00000002120d7211 */ /* 0x000fc600020f0eff */
[----:B------:R-:W-:Y:S04]  /*dd00*/  STL [R1+0xe58], R15 ;  /* 0x000e580f01007387 */ /* 0x000fe80000100800 */
[----:B------:R-:W5:Y:S01]  /*dd10*/  LDL.LU R18, [R1+0x88] ;  /* 0x0000880001127983 */ /* 0x000f620000300800 */
[----:B--2---:R-:W-:-:S05]  /*dd20*/  IADD3 R14, P0, R0, R20, RZ ;  /* 0x00000014000e7210 */ /* 0x004fca0007f1e0ff */
[----:B------:R0:W-:Y:S04]  /*dd30*/  STL [R1+0xe94], R14 ;  /* 0x000e940e01007387 */ /* 0x0001e80000100800 */
[----:B------:R1:W-:Y:S01]  /*dd40*/  STL [R1+0xe60], R13 ;  /* 0x000e600d01007387 */ /* 0x0003e20000100800 */
[----:B0-----:R-:W-:Y:S02]  /*dd50*/  IADD3 R14, P4, R11, R20, RZ ;  /* 0x000000140b0e7210 */ /* 0x001fe40007f9e0ff */
[-C--:B-1----:R-:W-:Y:S02]  /*dd60*/  LEA.HI.X.SX32 R13, R27, R2.reuse, 0x1, P3 ;  /* 0x000000021b0d7211 */ /* 0x082fe400018f0eff */
[----:B------:R-:W2:Y:S04]  /*dd70*/  LDL.LU R27, [R1+0x80] ;  /* 0x00008000011b7983 */ /* 0x000ea80000300800 */
[----:B------:R0:W-:Y:S04]  /*dd80*/  STL [R1+0xe9c], R14 ;  /* 0x000e9c0e01007387 */ /* 0x0001e80000100800 */
[----:B------:R1:W-:Y:S01]  /*dd90*/  STL [R1+0xe68], R13 ;  /* 0x000e680d01007387 */ /* 0x0003e20000100800 */
[----:B0-----:R-:W-:-:S02]  /*dda0*/  LEA.HI.X.SX32 R14, R28, R2, 0x1, P2 ;  /* 0x000000021c0e7211 */ /* 0x001fc400010f0eff */
[----:B------:R-:W-:-:S05]  /*ddb0*/  IADD3 R15, P3, R10, R20, RZ ;  /* 0x000000140a0f7210 */ /* 0x000fca0007f7e0ff */
[----:B------:R-:W-:Y:S04]  /*ddc0*/  STL [R1+0xea4], R15 ;  /* 0x000ea40f01007387 */ /* 0x000fe80000100800 */
[----:B------:R-:W2:Y:S04]  /*ddd0*/  LDL.LU R28, [R1+0x70] ;  /* 0x00007000011c7983 */ /* 0x000ea80000300800 */
[----:B------:R0:W-:Y:S01]  /*dde0*/  STL [R1+0xe70], R14 ;  /* 0x000e700e01007387 */ /* 0x0001e20000100800 */
[----:B-1----:R-:W-:Y:S02]  /*ddf0*/  IADD3 R13, P2, R9, R20, RZ ;  /* 0x00000014090d7210 */ /* 0x002fe40007f5e0ff */
[----:B0-----:R-:W-:-:S03]  /*de00*/  LEA.HI.X.SX32 R14, R12, R2, 0x1, P1 ;  /* 0x000000020c0e7211 */ /* 0x001fc600008f0eff */
[----:B------:R0:W-:Y:S01]  /*de10*/  STL [R1+0xeac], R13 ;  /* 0x000eac0d01007387 */ /* 0x0001e20000100800 */
[----:B------:R-:W-:-:S03]  /*de20*/  LEA.HI.X.SX32 R12, R3, R2, 0x1, P6 ;  /* 0x00000002030c7211 */ /* 0x000fc600030f0eff */
[----:B------:R-:W-:Y:S04]  /*de30*/  STL [R1+0xe78], R14 ;  /* 0x000e780e01007387 */ /* 0x000fe80000100800 */
[----:B------:R-:W2:Y:S01]  /*de40*/  LDL.LU R3, [R1+0x68] ;  /* 0x0000680001037983 */ /* 0x000ea20000300800 */
[----:B0-----:R-:W-:-:S05]  /*de50*/  IADD3 R13, P1, R8, R20, RZ ;  /* 0x00000014080d7210 */ /* 0x001fca0007f3e0ff */
[----:B------:R0:W-:Y:S04]  /*de60*/  STL [R1+0xeb4], R13 ;  /* 0x000eb40d01007387 */ /* 0x0001e80000100800 */
[----:B------:R4:W-:Y:S01]  /*de70*/  STL [R1+0xe80], R12 ;  /* 0x000e800c01007387 */ /* 0x0009e20000100800 */
[-C--:B0-----:R-:W-:Y:S02]  /*de80*/  LEA.HI.X.SX32 R13, R29, R2.reuse, 0x1, P5 ;  /* 0x000000021d0d7211 */ /* 0x081fe400028f0eff */
[----:B------:R-:W-:Y:S02]  /*de90*/  LEA.HI.X.SX32 R9, R9, R2, 0x1, P2 ;  /* 0x0000000209097211 */ /* 0x000fe400010f0eff */
[----:B---3--:R-:W-:-:S05]  /*dea0*/  IADD3 R14, P6, R17, R20, RZ ;  /* 0x00000014110e7210 */ /* 0x008fca0007fde0ff */
[----:B------:R-:W-:Y:S04]  /*deb0*/  STL [R1+0xebc], R14 ;  /* 0x000ebc0e01007387 */ /* 0x000fe80000100800 */
[----:B------:R-:W3:Y:S04]  /*dec0*/  LDL.LU R29, [R1+0x60] ;  /* 0x00006000011d7983 */ /* 0x000ee80000300800 */
[----:B------:R0:W-:Y:S01]  /*ded0*/  STL [R1+0xe88], R13 ;  /* 0x000e880d01007387 */ /* 0x0001e20000100800 */
[----:B----4-:R-:W-:Y:S02]  /*dee0*/  IADD3 R12, P5, R7, R20, RZ ;  /* 0x00000014070c7210 */ /* 0x010fe40007fbe0ff */
[----:B0-----:R-:W-:-:S03]  /*def0*/  LEA.HI.X.SX32 R13, R0, R2, 0x1, P0 ;  /* 0x00000002000d7211 */ /* 0x001fc600000f0eff */
[----:B------:R0:W-:Y:S04]  /*df00*/  STL [R1+0xec4], R12 ;  /* 0x000ec40c01007387 */ /* 0x0001e80000100800 */
[----:B------:R-:W4:Y:S04]  /*df10*/  LDL.LU R0, [R1+0x58] ;  /* 0x0000580001007983 */ /* 0x000f280000300800 */
[----:B------:R1:W-:Y:S01]  /*df20*/  STL [R1+0xe90], R13 ;  /* 0x000e900d01007387 */ /* 0x0003e20000100800 */
[----:B0-----:R-:W-:Y:S02]  /*df30*/  IADD3 R12, P0, R6, R20, RZ ;  /* 0x00000014060c7210 */ /* 0x001fe40007f1e0ff */
[----:B-1----:R-:W-:-:S03]  /*df40*/  LEA.HI.X.SX32 R13, R11, R2, 0x1, P4 ;  /* 0x000000020b0d7211 */ /* 0x002fc600020f0eff */
[----:B------:R5:W-:Y:S01]  /*df50*/  STL [R1+0xecc], R12 ;  /* 0x000ecc0c01007387 */ /* 0x000be20000100800 */
[----:B------:R-:W-:-:S03]  /*df60*/  LEA.HI.X.SX32 R11, R10, R2, 0x1, P3 ;  /* 0x000000020a0b7211 */ /* 0x000fc600018f0eff */
[----:B------:R-:W-:Y:S04]  /*df70*/  STL [R1+0xe98], R13 ;  /* 0x000e980d01007387 */ /* 0x000fe80000100800 */
[----:B------:R-:W4:Y:S01]  /*df80*/  LDL.LU R24, [R1+0x54] ;  /* 0x0000540001187983 */ /* 0x000f220000300800 */
[----:B-----5:R-:W-:-:S05]  /*df90*/  IADD3 R12, P4, R5, R20, RZ ;  /* 0x00000014050c7210 */ /* 0x020fca0007f9e0ff */
[----:B------:R-:W-:Y:S04]  /*dfa0*/  STL [R1+0xed4], R12 ;  /* 0x000ed40c01007387 */ /* 0x000fe80000100800 */
[----:B------:R-:W-:Y:S04]  /*dfb0*/  STL [R1+0xea0], R11 ;  /* 0x000ea00b01007387 */ /* 0x000fe80000100800 */
[----:B------:R-:W5:Y:S01]  /*dfc0*/  LDL.LU R16, [R1+0x50] ;  /* 0x0000500001107983 */ /* 0x000f620000300800 */
[----:B------:R-:W-:-:S05]  /*dfd0*/  IADD3 R10, P3, R4, R20, RZ ;  /* 0x00000014040a7210 */ /* 0x000fca0007f7e0ff */
[----:B------:R0:W-:Y:S04]  /*dfe0*/  STL [R1+0xedc], R10 ;  /* 0x000edc0a01007387 */ /* 0x0001e80000100800 */
[----:B------:R-:W5:Y:S04]  /*dff0*/  LDL.LU R15, [R1+0x4c] ;  /* 0x00004c00010f7983 */ /* 0x000f680000300800 */
[----:B------:R1:W-:Y:S04]  /*e000*/  STL [R1+0xea8], R9 ;  /* 0x000ea80901007387 */ /* 0x0003e80000100800 */
[----:B------:R-:W5:Y:S01]  /*e010*/  LDL.LU R14, [R1+0x48] ;  /* 0x00004800010e7983 */ /* 0x000f620000300800 */
[----:B0-----:R-:W-:-:S02]  /*e020*/  IADD3 R10, P2, R19, R20, RZ ;  /* 0x00000014130a7210 */ /* 0x001fc40007f5e0ff */
[----:B-1----:R-:W-:-:S03]  /*e030*/  LEA.HI.X.SX32 R9, R8, R2, 0x1, P1 ;  /* 0x0000000208097211 */ /* 0x002fc600008f0eff */
[----:B------:R-:W-:Y:S04]  /*e040*/  STL [R1+0xee4], R10 ;  /* 0x000ee40a01007387 */ /* 0x000fe80000100800 */
[----:B------:R-:W5:Y:S04]  /*e050*/  LDL.LU R13, [R1+0x40] ;  /* 0x00004000010d7983 */ /* 0x000f680000300800 */
[----:B------:R0:W-:Y:S02]  /*e060*/  STL [R1+0xeb0], R9 ;  /* 0x000eb00901007387 */ /* 0x0001e40000100800 */
[----:B0-----:R-:W-:-:S02]  /*e070*/  LEA.HI.X.SX32 R9, R17, R2, 0x1, P6 ;  /* 0x0000000211097211 */ /* 0x001fc400030f0eff */
[----:B------:R-:W5:Y:S01]  /*e080*/  LDL.LU R17, [R1+0x38] ;  /* 0x0000380001117983 */ /* 0x000f620000300800 */
[----:B------:R-:W-:-:S05]  /*e090*/  IADD3 R8, P1, R18, R20, RZ ;  /* 0x0000001412087210 */ /* 0x000fca0007f3e0ff */
[----:B------:R2:W-:Y:S04]  /*e0a0*/  STL [R1+0xeec], R8 ;  /* 0x000eec0801007387 */ /* 0x0005e80000100800 */
[----:B------:R-:W-:Y:S04]  /*e0b0*/  STL [R1+0xeb8], R9 ;  /* 0x000eb80901007387 */ /* 0x000fe80000100800 */
[----:B------:R-:W5:Y:S01]  /*e0c0*/  LDL.LU R12, [R1+0x34] ;  /* 0x00003400010c7983 */ /* 0x000f620000300800 */
[----:B------:R-:W-:Y:S02]  /*e0d0*/  LEA.HI.X.SX32 R7, R7, R2, 0x1, P5 ;  /* 0x0000000207077211 */ /* 0x000fe400028f0eff */
[----:B--2---:R-:W-:-:S05]  /*e0e0*/  IADD3 R8, P6, R27, R20, RZ ;  /* 0x000000141b087210 */ /* 0x004fca0007fde0ff */
[----:B------:R-:W-:Y:S04]  /*e0f0*/  STL [R1+0xef4], R8 ;  /* 0x000ef40801007387 */ /* 0x000fe80000100800 */
[----:B------:R-:W2:Y:S04]  /*e100*/  LDL.LU R11, [R1+0x30] ;  /* 0x00003000010b7983 */ /* 0x000ea80000300800 */
[----:B------:R0:W-:Y:S01]  /*e110*/  STL [R1+0xec0], R7 ;  /* 0x000ec00701007387 */ /* 0x0001e20000100800 */
[----:B------:R-:W-:-:S03]  /*e120*/  LEA.HI.X.SX32 R5, R5, R2, 0x1, P4 ;  /* 0x0000000205057211 */ /* 0x000fc600020f0eff */
[----:B------:R-:W2:Y:S01]  /*e130*/  LDL.LU R10, [R1+0x2c] ;  /* 0x00002c00010a7983 */ /* 0x000ea20000300800 */
[----:B0-----:R-:W-:Y:S02]  /*e140*/  LEA.HI.X.SX32 R7, R6, R2, 0x1, P0 ;  /* 0x0000000206077211 */ /* 0x001fe400000f0eff */
[----:B------:R-:W-:-:S05]  /*e150*/  IADD3 R8, P5, R28, R20, RZ ;  /* 0x000000141c087210 */ /* 0x000fca0007fbe0ff */
[----:B------:R0:W-:Y:S04]  /*e160*/  STL [R1+0xefc], R8 ;  /* 0x000efc0801007387 */ /* 0x0001e80000100800 */
[----:B------:R-:W2:Y:S04]  /*e170*/  LDL.LU R9, [R1+0x28] ;  /* 0x0000280001097983 */ /* 0x000ea80000300800 */
[----:B------:R1:W-:Y:S04]  /*e180*/  STL [R1+0xec8], R7 ;  /* 0x000ec80701007387 */ /* 0x0003e80000100800 */
[----:B0-----:R-:W2:Y:S01]  /*e190*/  LDL.LU R8, [R1+0x20] ;  /* 0x0000200001087983 */ /* 0x001ea20000300800 */
[----:B------:R-:W-:-:S05]  /*e1a0*/  IADD3 R6, P0, R3, R20, RZ ;  /* 0x0000001403067210 */ /* 0x000fca0007f1e0ff */
[----:B------:R-:W-:Y:S04]  /*e1b0*/  STL [R1+0xf04], R6 ;  /* 0x000f040601007387 */ /* 0x000fe80000100800 */
[----:B-1----:R-:W2:Y:S04]  /*e1c0*/  LDL.LU R7, [R1+0x1c] ;  /* 0x00001c0001077983 */ /* 0x002ea80000300800 */
[----:B------:R0:W-:Y:S01]  /*e1d0*/  STL [R1+0xed0], R5 ;  /* 0x000ed00501007387 */ /* 0x0001e20000100800 */
[-C--:B------:R-:W-:Y:S02]  /*e1e0*/  LEA.HI.X.SX32 R19, R19, R2.reuse, 0x1, P2 ;  /* 0x0000000213137211 */ /* 0x080fe400010f0eff */
[----:B0-----:R-:W-:-:S02]  /*e1f0*/  LEA.HI.X.SX32 R5, R4, R2, 0x1, P3 ;  /* 0x0000000204057211 */ /* 0x001fc400018f0eff */
[-C--:B------:R-:W-:Y:S02]  /*e200*/  LEA.HI.X.SX32 R18, R18, R2.reuse, 0x1, P1 ;  /* 0x0000000212127211 */ /* 0x080fe400008f0eff */
[-C--:B------:R-:W-:Y:S02]  /*e210*/  LEA.HI.X.SX32 R27, R27, R2.reuse, 0x1, P6 ;  /* 0x000000021b1b7211 */ /* 0x080fe400030f0eff */
[-C--:B------:R-:W-:Y:S02]  /*e220*/  LEA.HI.X.SX32 R28, R28, R2.reuse, 0x1, P5 ;  /* 0x000000021c1c7211 */ /* 0x080fe400028f0eff */
[----:B------:R-:W-:Y:S02]  /*e230*/  LEA.HI.X.SX32 R3, R3, R2, 0x1, P0 ;  /* 0x0000000203037211 */ /* 0x000fe400000f0eff */
[----:B---3--:R-:W-:-:S05]  /*e240*/  IADD3 R6, P4, R29, R20, RZ ;  /* 0x000000141d067210 */ /* 0x008fca0007f9e0ff */
[----:B------:R0:W-:Y:S04]  /*e250*/  STL [R1+0xf0c], R6 ;  /* 0x000f0c0601007387 */ /* 0x0001e80000100800 */
[----:B0-----:R-:W3:Y:S04]  /*e260*/  LDL.LU R6, [R1+0x18] ;  /* 0x0000180001067983 */ /* 0x001ee80000300800 */
[----:B------:R0:W-:Y:S01]  /*e270*/  STL [R1+0xed8], R5 ;  /* 0x000ed80501007387 */ /* 0x0001e20000100800 */
[----:B----4-:R-:W-:-:S03]  /*e280*/  IADD3 R4, P3, R0, R20, RZ ;  /* 0x0000001400047210 */ /* 0x010fc60007f7e0ff */
[----:B0-----:R-:W4:Y:S04]  /*e290*/  LDL.LU R5, [R1+0x10] ;  /* 0x0000100001057983 */ /* 0x001f280000300800 */
[----:B------:R0:W-:Y:S04]  /*e2a0*/  STL [R1+0xf14], R4 ;  /* 0x000f140401007387 */ /* 0x0001e80000100800 */
[----:B0-----:R-:W4:Y:S04]  /*e2b0*/  LDL.LU R4, [R1+0x8] ;  /* 0x0000080001047983 */ /* 0x001f280000300800 */
[----:B------:R0:W-:Y:S02]  /*e2c0*/  STL [R1+0xee0], R19 ;  /* 0x000ee01301007387 */ /* 0x0001e40000100800 */
[----:B0-----:R-:W-:-:S05]  /*e2d0*/  IADD3 R19, P2, R24, R20, RZ ;  /* 0x0000001418137210 */ /* 0x001fca0007f5e0ff */
[----:B------:R0:W-:Y:S04]  /*e2e0*/  STL [R1+0xf1c], R19 ;  /* 0x000f1c1301007387 */ /* 0x0001e80000100800 */
[----:B0-----:R-:W4:Y:S04]  /*e2f0*/  LDL.LU R19, [R1+0x1778] ;  /* 0x0017780001137983 */ /* 0x001f280000300800 */
[----:B------:R5:W-:Y:S02]  /*e300*/  STL [R1+0xee8], R18 ;  /* 0x000ee81201007387 */ /* 0x000be40000100800 */
[----:B-----5:R-:W-:-:S05]  /*e310*/  IADD3 R18, P1, R16, R20, RZ ;  /* 0x0000001410127210 */ /* 0x020fca0007f3e0ff */
[----:B------:R0:W-:Y:S04]  /*e320*/  STL [R1+0xf24], R18 ;  /* 0x000f241201007387 */ /* 0x0001e80000100800 */
[----:B0-----:R-:W5:Y:S04]  /*e330*/  LDL.LU R18, [R1+0x1774] ;  /* 0x0017740001127983 */ /* 0x001f680000300800 */
[----:B------:R0:W-:Y:S02]  /*e340*/  STL [R1+0xef0], R27 ;  /* 0x000ef01b01007387 */ /* 0x0001e40000100800 */
[----:B0-----:R-:W-:-:S05]  /*e350*/  IADD3 R27, P6, R15, R20, RZ ;  /* 0x000000140f1b7210 */ /* 0x001fca0007fde0ff */
[----:B------:R0:W-:Y:S04]  /*e360*/  STL [R1+0xf2c], R27 ;  /* 0x000f2c1b01007387 */ /* 0x0001e80000100800 */
[----:B0-----:R-:W5:Y:S04]  /*e370*/  LDL.LU R27, [R1+0x1770] ;  /* 0x00177000011b7983 */ /* 0x001f680000300800 */
[----:B------:R0:W-:Y:S02]  /*e380*/  STL [R1+0xef8], R28 ;  /* 0x000ef81c01007387 */ /* 0x0001e40000100800 */
[----:B0-----:R-:W-:-:S05]  /*e390*/  IADD3 R28, P5, R14, R20, RZ ;  /* 0x000000140e1c7210 */ /* 0x001fca0007fbe0ff */
[----:B------:R0:W-:Y:S01]  /*e3a0*/  STL [R1+0xf34], R28 ;  /* 0x000f341c01007387 */ /* 0x0001e20000100800 */
[----:B------:R-:W-:-:S03]  /*e3b0*/  LEA.HI.X.SX32 R29, R29, R2, 0x1, P4 ;  /* 0x000000021d1d7211 */ /* 0x000fc600020f0eff */
        /* <DEDUP_REMOVED lines=8> */
[----:B------:R0:W-:Y:S04]  /*e440*/  STL [R1+0xf44], R29 ;  /* 0x000f441d01007387 */ /* 0x0001e80000100800 */
[----:B0-----:R-:W5:Y:S04]  /*e450*/  LDL.LU R29, [R1+0x1768] ;  /* 0x00176800011d7983 */ /* 0x001f680000300800 */
[----:B------:R0:W-:Y:S02]  /*e460*/  STL [R1+0xf10], R0 ;  /* 0x000f100001007387 */ /* 0x0001e40000100800 */
[----:B0-----:R-:W-:-:S05]  /*e470*/  IADD3 R0, P3, R12, R20, RZ ;  /* 0x000000140c007210 */ /* 0x001fca0007f7e0ff */
[----:B------:R0:W-:Y:S04]  /*e480*/  STL [R1+0xf4c], R0 ;  /* 0x000f4c0001007387 */ /* 0x0001e80000100800 */
[----:B0-----:R-:W5:Y:S01]  /*e490*/  LDL.LU R0, [R1+0x1764] ;  /* 0x0017640001007983 */ /* 0x001f620000300800 */
[----:B------:R-:W-:-:S05]  /*e4a0*/  LEA.HI.X.SX32 R24, R24, R2, 0x1, P2 ;  /* 0x0000000218187211 */ /* 0x000fca00010f0eff */
[----:B------:R2:W-:Y:S02]  /*e4b0*/  STL [R1+0xf18], R24 ;  /* 0x000f181801007387 */ /* 0x0005e40000100800 */
[----:B--2---:R-:W-:-:S05]  /*e4c0*/  IADD3 R24, P2, R11, R20, RZ ;  /* 0x000000140b187210 */ /* 0x004fca0007f5e0ff */
[----:B------:R0:W-:Y:S02]  /*e4d0*/  STL [R1+0xf54], R24 ;  /* 0x000f541801007387 */ /* 0x0001e40000100800 */
[----:B0-----:R-:W-:Y:S02]  /*e4e0*/  LEA.HI.X.SX32 R24, R16, R2, 0x1, P1 ;  /* 0x0000000210187211 */ /* 0x001fe400008f0eff */
[----:B------:R-:W-:-:S03]  /*e4f0*/  IADD3 R16, P1, R10, R20, RZ ;  /* 0x000000140a107210 */ /* 0x000fc60007f3e0ff */
[----:B------:R0:W-:Y:S04]  /*e500*/  STL [R1+0xf20], R24 ;  /* 0x000f201801007387 */ /* 0x0001e80000100800 */
[----:B------:R1:W-:Y:S01]  /*e510*/  STL [R1+0xf5c], R16 ;  /* 0x000f5c1001007387 */ /* 0x0003e20000100800 */
[----:B0-----:R-:W-:Y:S02]  /*e520*/  LEA.HI.X.SX32 R24, R15, R2, 0x1, P6 ;  /* 0x000000020f187211 */ /* 0x001fe400030f0eff */
[----:B------:R-:W-:Y:S02]  /*e530*/  IADD3 R15, P6, R9, R20, RZ ;  /* 0x00000014090f7210 */ /* 0x000fe40007fde0ff */
[----:B-1----:R-:W-:Y:S01]  /*e540*/  LEA.HI.X.SX32 R16, R14, R2, 0x1, P5 ;  /* 0x000000020e107211 */ /* 0x002fe200028f0eff */
[----:B------:R-:W-:Y:S01]  /*e550*/  STL [R1+0xf28], R24 ;  /* 0x000f281801007387 */ /* 0x000fe20000100800 */
[----:B------:R-:W-:-:S03]  /*e560*/  IADD3 R14, P5, R8, R20, RZ ;  /* 0x00000014080e7210 */ /* 0x000fc60007fbe0ff */
[----:B------:R0:W-:Y:S04]  /*e570*/  STL [R1+0xf64], R15 ;  /* 0x000f640f01007387 */ /* 0x0001e80000100800 */
[----:B------:R-:W-:Y:S01]  /*e580*/  STL [R1+0xf30], R16 ;  /* 0x000f301001007387 */ /* 0x000fe20000100800 */
[----:B0-----:R-:W-:Y:S02]  /*e590*/  LEA.HI.X.SX32 R15, R13, R2, 0x1, P0 ;  /* 0x000000020d0f7211 */ /* 0x001fe400000f0eff */
[----:B------:R-:W-:Y:S01]  /*e5a0*/  IADD3 R13, P0, R7, R20, RZ ;  /* 0x00000014070d7210 */ /* 0x000fe20007f1e0ff */
[----:B------:R0:W-:Y:S04]  /*e5b0*/  STL [R1+0xf6c], R14 ;  /* 0x000f6c0e01007387 */ /* 0x0001e80000100800 */
[----:B------:R-:W-:Y:S01]  /*e5c0*/  STL [R1+0xf38], R15 ;  /* 0x000f380f01007387 */ /* 0x000fe20000100800 */
[----:B------:R-:W-:-:S02]  /*e5d0*/  LEA.HI.X.SX32 R12, R12, R2, 0x1, P3 ;  /* 0x000000020c0c7211 */ /* 0x000fc400018f0eff */
[----:B0-----:R-:W-:Y:S02]  /*e5e0*/  LEA.HI.X.SX32 R14, R17, R2, 0x1, P4 ;  /* 0x00000002110e7211 */ /* 0x001fe400020f0eff */
[----:B------:R-:W2:Y:S04]  /*e5f0*/  LDL.LU R17, [R1+0x1e0] ;  /* 0x0001e00001117983 */ /* 0x000ea80000300800 */
[----:B------:R3:W-:Y:S04]  /*e600*/  STL [R1+0xf74], R13 ;  /* 0x000f740d01007387 */ /* 0x0007e80000100800 */
[----:B------:R4:W-:Y:S01]  /*e610*/  STL [R1+0xf40], R14 ;  /* 0x000f400e01007387 */ /* 0x0009e20000100800 */
[----:B---3--:R-:W-:-:S02]  /*e620*/  IADD3 R13, P4, R6, R20, RZ ;  /* 0x00000014060d7210 */ /* 0x008fc40007f9e0ff */
[----:B----4-:R-:W-:-:S03]  /*e630*/  IADD3 R14, P3, R5, R20, RZ ;  /* 0x00000014050e7210 */ /* 0x010fc60007f7e0ff */
[----:B------:R0:W-:Y:S04]  /*e640*/  STL [R1+0xf7c], R13 ;  /* 0x000f7c0d01007387 */ /* 0x0001e80000100800 */
[----:B------:R1:W-:Y:S01]  /*e650*/  STL [R1+0xf48], R12 ;  /* 0x000f480c01007387 */ /* 0x0003e20000100800 */
[-C--:B------:R-:W-:Y:S02]  /*e660*/  LEA.HI.X.SX32 R9, R9, R2.reuse, 0x1, P6 ;  /* 0x0000000209097211 */ /* 0x080fe400030f0eff */
[-C--:B0-----:R-:W-:Y:S02]  /*e670*/  LEA.HI.X.SX32 R13, R11, R2.reuse, 0x1, P2 ;  /* 0x000000020b0d7211 */ /* 0x081fe400010f0eff */
[----:B------:R-:W-:Y:S02]  /*e680*/  LEA.HI.X.SX32 R11, R10, R2, 0x1, P1 ;  /* 0x000000020a0b7211 */ /* 0x000fe400008f0eff */
[----:B-1----:R-:W-:Y:S01]  /*e690*/  IADD3 R12, P2, R4, R20, RZ ;  /* 0x00000014040c7210 */ /* 0x002fe20007f5e0ff */
[----:B------:R-:W-:Y:S04]  /*e6a0*/  STL [R1+0xf84], R14 ;  /* 0x000f840e01007387 */ /* 0x000fe80000100800 */
[----:B------:R-:W-:Y:S04]  /*e6b0*/  STL [R1+0xf50], R13 ;  /* 0x000f500d01007387 */ /* 0x000fe80000100800 */
[----:B------:R-:W-:Y:S04]  /*e6c0*/  STL [R1+0xf8c], R12 ;  /* 0x000f8c0c01007387 */ /* 0x000fe80000100800 */
[----:B------:R5:W-:Y:S01]  /*e6d0*/  STL [R1+0xf58], R11 ;  /* 0x000f580b01007387 */ /* 0x000be20000100800 */
[----:B------:R-:W-:-:S02]  /*e6e0*/  LEA.HI.X.SX32 R6, R6, R2, 0x1, P4 ;  /* 0x0000000206067211 */ /* 0x000fc400020f0eff */
[-C--:B-----5:R-:W-:Y:S02]  /*e6f0*/  IADD3 R11, P6, R29, R20.reuse, RZ ;  /* 0x000000141d0b7210 */ /* 0x0a0fe40007fde0ff */
[----:B------:R-:W-:-:S05]  /*e700*/  IADD3 R10, P1, R0, R20, RZ ;  /* 0x00000014000a7210 */ /* 0x000fca0007f3e0ff */
[----:B------:R0:W-:Y:S04]  /*e710*/  STL [R1+0xf94], R10 ;  /* 0x000f940a01007387 */ /* 0x0001e80000100800 */
[----:B------:R1:W-:Y:S01]  /*e720*/  STL [R1+0xf60], R9 ;  /* 0x000f600901007387 */ /* 0x0003e20000100800 */
[-C--:B0-----:R-:W-:Y:S02]  /*e730*/  LEA.HI.X.SX32 R10, R8, R2.reuse, 0x1, P5 ;  /* 0x00000002080a7211 */ /* 0x081fe400028f0eff */
[----:B------:R-:W-:Y:S02]  /*e740*/  LEA.HI.X.SX32 R8, R7, R2, 0x1, P0 ;  /* 0x0000000207087211 */ /* 0x000fe400000f0eff */
[-C--:B-1----:R-:W-:Y:S01]  /*e750*/  IADD3 R9, P5, R28, R20.reuse, RZ ;  /* 0x000000141c097210 */ /* 0x082fe20007fbe0ff */
[----:B------:R-:W-:Y:S01]  /*e760*/  STL [R1+0xf9c], R11 ;  /* 0x000f9c0b01007387 */ /* 0x000fe20000100800 */
[----:B------:R-:W-:-:S03]  /*e770*/  IADD3 R7, P0, R27, R20, RZ ;  /* 0x000000141b077210 */ /* 0x000fc60007f1e0ff */
[----:B------:R-:W-:Y:S04]  /*e780*/  STL [R1+0xf68], R10 ;  /* 0x000f680a01007387 */ /* 0x000fe80000100800 */
[----:B------:R-:W-:Y:S04]  /*e790*/  STL [R1+0xfa4], R9 ;  /* 0x000fa40901007387 */ /* 0x000fe80000100800 */
[----:B------:R0:W-:Y:S04]  /*e7a0*/  STL [R1+0xf70], R8 ;  /* 0x000f700801007387 */ /* 0x0001e80000100800 */
[----:B------:R1:W-:Y:S04]  /*e7b0*/  STL [R1+0xfac], R7 ;  /* 0x000fac0701007387 */ /* 0x0003e80000100800 */
[----:B------:R3:W-:Y:S01]  /*e7c0*/  STL [R1+0xf78], R6 ;  /* 0x000f780601007387 */ /* 0x0007e20000100800 */
[----:B0-----:R-:W-:-:S02]  /*e7d0*/  IADD3 R8, P4, R3, R20, RZ ;  /* 0x0000001403087210 */ /* 0x001fc40007f9e0ff */
[-C--:B-1----:R-:W-:Y:S02]  /*e7e0*/  LEA.HI.X.SX32 R7, R5, R2.reuse, 0x1, P3 ;  /* 0x0000000205077211 */ /* 0x082fe400018f0eff */
[----:B------:R-:W-:Y:S02]  /*e7f0*/  LEA.HI.X.SX32 R5, R4, R2, 0x1, P2 ;  /* 0x0000000204057211 */ /* 0x000fe400010f0eff */
[----:B---3--:R-:W-:Y:S01]  /*e800*/  IADD3 R6, P3, R18, R20, RZ ;  /* 0x0000001412067210 */ /* 0x008fe20007f7e0ff */
[----:B------:R-:W-:Y:S04]  /*e810*/  STL [R1+0xfb4], R8 ;  /* 0x000fb40801007387 */ /* 0x000fe80000100800 */
[----:B------:R-:W-:Y:S04]  /*e820*/  STL [R1+0xf80], R7 ;  /* 0x000f800701007387 */ /* 0x000fe80000100800 */
[----:B------:R0:W-:Y:S04]  /*e830*/  STL [R1+0xfb8], R6 ;  /* 0x000fb80601007387 */ /* 0x0001e80000100800 */
[----:B------:R1:W-:Y:S01]  /*e840*/  STL [R1+0xf88], R5 ;  /* 0x000f880501007387 */ /* 0x0003e20000100800 */
[----:B0-----:R-:W-:-:S03]  /*e850*/  LEA.HI.X.SX32 R6, R0, R2, 0x1, P1 ;  /* 0x0000000200067211 */ /* 0x001fc600008f0eff */
[----:B------:R-:W3:Y:S01]  /*e860*/  LDL.LU R0, [R1+0x1760] ;  /* 0x0017600001007983 */ /* 0x000ee20000300800 */
[----:B------:R-:W-:Y:S01]  /*e870*/  IADD3 R4, P2, R19, R20, RZ ;  /* 0x0000001413047210 */ /* 0x000fe20007f5e0ff */
[----:B------:R-:W-:Y:S01]  /*e880*/  IMAD R21, R21, UR9, RZ ;  /* 0x0000000915157c24 */ /* 0x000fe2000f8e02ff */
[----:B-1----:R-:W-:Y:S01]  /*e890*/  LEA.HI.X.SX32 R5, R29, R2, 0x1, P6 ;  /* 0x000000021d057211 */ /* 0x002fe200030f0eff */
[----:B------:R-:W-:Y:S02]  /*e8a0*/  IMAD R22, R22, UR9, RZ ;  /* 0x0000000916167c24 */ /* 0x000fe4000f8e02ff */
[----:B------:R0:W-:Y:S01]  /*e8b0*/  STL [R1+0xfbc], R4 ;  /* 0x000fbc0401007387 */ /* 0x0001e20000100800 */
[----:B------:R-:W-:-:S03]  /*e8c0*/  IMAD R26, R26, UR9, RZ ;  /* 0x000000091a1a7c24 */ /* 0x000fc6000f8e02ff */
[----:B------:R1:W-:Y:S01]  /*e8d0*/  STL [R1+0xf90], R6 ;  /* 0x000f900601007387 */ /* 0x0003e20000100800 */
[-C--:B0-----:R-:W-:Y:S01]  /*e8e0*/  IADD3 R4, P1, R21, R20.reuse, RZ ;  /* 0x0000001415047210 */ /* 0x081fe20007f3e0ff */
[----:B------:R-:W-:Y:S01]  /*e8f0*/  IMAD R25, R25, UR9, RZ ;  /* 0x0000000919197c24 */ /* 0x000fe2000f8e02ff */
[----:B-1----:R-:W-:-:S03]  /*e900*/  IADD3 R6, P6, R22, R20, RZ ;  /* 0x0000001416067210 */ /* 0x002fc60007fde0ff */
[----:B------:R0:W-:Y:S01]  /*e910*/  STL [R1+0xfc0], R4 ;  /* 0x000fc00401007387 */ /* 0x0001e20000100800 */
[----:B------:R-:W-:-:S03]  /*e920*/  IMAD R23, R23, UR9, RZ ;  /* 0x0000000917177c24 */ /* 0x000fc6000f8e02ff */
[----:B------:R1:W-:Y:S01]  /*e930*/  STL [R1+0xf98], R5 ;  /* 0x000f980501007387 */ /* 0x0003e20000100800 */
[----:B0-----:R-:W-:-:S03]  /*e940*/  LEA.HI.X.SX32 R4, R28, R2, 0x1, P5 ;  /* 0x000000021c047211 */ /* 0x001fc600028f0eff */
[----:B------:R0:W-:Y:S01]  /*e950*/  STL [R1+0xfc4], R6 ;  /* 0x000fc40601007387 */ /* 0x0001e20000100800 */
[----:B-1----:R-:W-:-:S03]  /*e960*/  IADD3 R5, P5, R26, R20, RZ ;  /* 0x000000141a057210 */ /* 0x002fc60007fbe0ff */
[----:B------:R1:W-:Y:S04]  /*e970*/  STL [R1+0xfa0], R4 ;  /* 0x000fa00401007387 */ /* 0x0003e80000100800 */
[----:B------:R4:W-:Y:S01]  /*e980*/  STL [R1+0xfc8], R5 ;  /* 0x000fc80501007387 */ /* 0x0009e20000100800 */
[----:B0-----:R-:W-:Y:S02]  /*e990*/  LEA.HI.X.SX32 R6, R27, R2, 0x1, P0 ;  /* 0x000000021b067211 */ /* 0x001fe400000f0eff */
[----:B-1----:R-:W-:-:S03]  /*e9a0*/  IADD3 R4, P0, R25, R20, RZ ;  /* 0x0000001419047210 */ /* 0x002fc60007f1e0ff */
[----:B------:R-:W-:Y:S01]  /*e9b0*/  STL [R1+0xfa8], R6 ;  /* 0x000fa80601007387 */ /* 0x000fe20000100800 */
[----:B----4-:R-:W-:Y:S02]  /*e9c0*/  LEA.HI.X.SX32 R5, R3, R2, 0x1, P4 ;  /* 0x0000000203057211 */ /* 0x010fe400020f0eff */
[----:B------:R-:W-:Y:S01]  /*e9d0*/  IADD3 R3, P4, R23, R20, RZ ;  /* 0x0000001417037210 */ /* 0x000fe20007f9e0ff */
[----:B------:R0:W-:Y:S04]  /*e9e0*/  STL [R1+0xfcc], R4 ;  /* 0x000fcc0401007387 */ /* 0x0001e80000100800 */
[----:B------:R2:W-:Y:S04]  /*e9f0*/  STL [R1+0xfb0], R5 ;  /* 0x000fb00501007387 */ /* 0x0005e80000100800 */
[----:B------:R1:W-:Y:S01]  /*ea00*/  STL [R1+0xc78], R3 ;  /* 0x000c780301007387 */ /* 0x0003e20000100800 */
[----:B0-----:R-:W-:-:S02]  /*ea10*/  LEA.HI.X.SX32 R4, R18, R2, 0x1, P3 ;  /* 0x0000000212047211 */ /* 0x001fc400018f0eff */
[-C--:B------:R-:W-:Y:S02]  /*ea20*/  LEA.HI.X.SX32 R6, R21, R2.reuse, 0x1, P1 ;  /* 0x0000000215067211 */ /* 0x080fe400008f0eff */
[----:B--2---:R-:W-:Y:S02]  /*ea30*/  IADD3 R5, P3, R17, UR12, RZ ;  /* 0x0000000c11057c10 */ /* 0x004fe4000ff7e0ff */
[-C--:B-1----:R-:W-:Y:S01]  /*ea40*/  LEA.HI.X.SX32 R3, R19, R2.reuse, 0x1, P2 ;  /* 0x0000000213037211 */ /* 0x082fe200010f0eff */
[----:B------:R-:W-:Y:S04]  /*ea50*/  STL [R1+0xc60], R4 ;  /* 0x000c600401007387 */ /* 0x000fe80000100800 */
[----:B------:R0:W-:Y:S04]  /*ea60*/  STL [R1+0xc64], R3 ;  /* 0x000c640301007387 */ /* 0x0001e80000100800 */
[----:B------:R-:W-:Y:S01]  /*ea70*/  STL [R1+0x9cc], R5 ;  /* 0x0009cc0501007387 */ /* 0x000fe20000100800 */
[----:B0-----:R-:W-:-:S03]  /*ea80*/  LEA.HI.X.SX32 R3, R22, R2, 0x1, P6 ;  /* 0x0000000216037211 */ /* 0x001fc600030f0eff */
[----:B------:R0:W-:Y:S02]  /*ea90*/  STL [R1+0xc68], R6 ;  /* 0x000c680601007387 */ /* 0x0001e40000100800 */
[----:B0-----:R-:W-:Y:S02]  /*eaa0*/  LEA.HI.X.SX32 R6, R26, R2, 0x1, P5 ;  /* 0x000000021a067211 */ /* 0x001fe400028f0eff */
[----:B---3--:R-:W-:-:S05]  /*eab0*/  IADD3 R4, P2, R0, UR12, RZ ;  /* 0x0000000c00047c10 */ /* 0x008fca000ff5e0ff */
[----:B------:R-:W-:Y:S04]  /*eac0*/  STL [R1+0x9d0], R4 ;  /* 0x0009d00401007387 */ /* 0x000fe80000100800 */
[----:B------:R0:W-:Y:S04]  /*ead0*/  STL [R1+0xc6c], R3 ;  /* 0x000c6c0301007387 */ /* 0x0001e80000100800 */
[----:B------:R-:W-:Y:S01]  /*eae0*/  STL [R1+0xc70], R6 ;  /* 0x000c700601007387 */ /* 0x000fe20000100800 */
[-C--:B0-----:R-:W-:Y:S02]  /*eaf0*/  LEA.HI.X.SX32 R3, R25, R2.reuse, 0x1, P0 ;  /* 0x0000000219037211 */ /* 0x081fe400000f0eff */
[----:B------:R-:W-:-:S03]  /*eb00*/  LEA.HI.X.SX32 R2, R23, R2, 0x1, P4 ;  /* 0x0000000217027211 */ /* 0x000fc600020f0eff */
[----:B------:R0:W-:Y:S04]  /*eb10*/  STL [R1+0xc74], R3 ;  /* 0x000c740301007387 */ /* 0x0001e80000100800 */
[----:B------:R1:W-:Y:S01]  /*eb20*/  STL [R1+0xa6c], R2 ;  /* 0x000a6c0201007387 */ /* 0x0003e20000100800 */
[----:B0-----:R-:W-:Y:S02]  /*eb30*/  LEA.HI.X.SX32 R3, R17, UR13, 0x1, P3 ;  /* 0x0000000d11037c11 */ /* 0x001fe400098f0eff */
[----:B-1----:R-:W-:Y:S02]  /*eb40*/  LEA.HI.X.SX32 R2, R0, UR13, 0x1, P2 ;  /* 0x0000000d00027c11 */ /* 0x002fe400090f0eff */
[----:B------:R-:W2:Y:S04]  /*eb50*/  LDL.LU R0, [R1+0x175c] ;  /* 0x00175c0001007983 */ /* 0x000ea80000300800 */
[----:B------:R-:W-:Y:S04]  /*eb60*/  STL [R1+0x9c4], R3 ;  /* 0x0009c40301007387 */ /* 0x000fe80000100800 */
[----:B------:R-:W-:Y:S04]  /*eb70*/  STL [R1+0x9c8], R2 ;  /* 0x0009c80201007387 */ /* 0x000fe80000100800 */
[----:B------:R-:W-:Y:S04]  /*eb80*/  STL [R1+0xa18], RZ ;  /* 0x000a18ff01007387 */ /* 0x000fe80000100800 */
        /* <DEDUP_REMOVED lines=492> */
[----:B------:R-:W-:Y:S01]  /*10a50*/  STL [R1+0x110], RZ ;  /* 0x000110ff01007387 */ /* 0x000fe20000100800 */
[----:B------:R-:W-:-:S03]  /*10a60*/  UIMAD UR31, UR10, 0x1f, URZ ;  /* 0x0000001f0a1f78a4 */ /* 0x000fc6000f8e023f */
[----:B------:R-:W-:Y:S04]  /*10a70*/  STL [R1+0x114], RZ ;  /* 0x000114ff01007387 */ /* 0x000fe80000100800 */
[----:B------:R-:W-:Y:S04]  /*10a80*/  STL [R1+0x118], RZ ;  /* 0x000118ff01007387 */ /* 0x000fe80000100800 */
[----:B------:R-:W-:Y:S04]  /*10a90*/  STL [R1+0x11c], RZ ;  /* 0x00011cff01007387 */ /* 0x000fe80000100800 */
[----:B------:R-:W-:Y:S04]  /*10aa0*/  STL [R1+0xf0], RZ ;  /* 0x0000f0ff01007387 */ /* 0x000fe80000100800 */
[----:B------:R-:W-:Y:S04]  /*10ab0*/  STL [R1+0xf4], RZ ;  /* 0x0000f4ff01007387 */ /* 0x000fe80000100800 */
[----:B------:R-:W-:Y:S01]  /*10ac0*/  STL [R1+0xf8], RZ ;  /* 0x0000f8ff01007387 */ /* 0x000fe20000100800 */
[----:B------:R-:W-:-:S03]  /*10ad0*/  IADD3 R7, P0, R5, UR31, RZ ;  /* 0x0000001f05077c10 */ /* 0x000fc6000ff1e0ff */
[----:B------:R-:W-:Y:S01]  /*10ae0*/  STL [R1+0xfc], RZ ;  /* 0x0000fcff01007387 */ /* 0x000fe20000100800 */
[----:B------:R-:W-:-:S03]  /*10af0*/  USHF.R.S32.HI UR29, URZ, 0x1f, UR31 ;  /* 0x0000001f3f1d7899 */ /* 0x000fc6000801141f */
[----:B------:R-:W-:Y:S01]  /*10b00*/  STL [R1+0xd0], RZ ;  /* 0x0000d0ff01007387 */ /* 0x000fe20000100800 */
[----:B------:R-:W-:-:S03]  /*10b10*/  IADD3 R6, P1, R4, UR31, RZ ;  /* 0x0000001f04067c10 */ /* 0x000fc6000ff3e0ff */
[----:B------:R-:W-:Y:S04]  /*10b20*/  STL [R1+0xd4], RZ ;  /* 0x0000d4ff01007387 */ /* 0x000fe80000100800 */
[----:B------:R-:W-:Y:S04]  /*10b30*/  STL [R1+0xd8], RZ ;  /* 0x0000d8ff01007387 */ /* 0x000fe80000100800 */
[----:B------:R-:W-:Y:S04]  /*10b40*/  STL [R1+0xdc], RZ ;  /* 0x0000dcff01007387 */ /* 0x000fe80000100800 */
[----:B------:R-:W-:Y:S04]  /*10b50*/  STL [R1+0xc0], RZ ;  /* 0x0000c0ff01007387 */ /* 0x000fe80000100800 */
[----:B------:R-:W-:Y:S04]  /*10b60*/  STL [R1+0xc4], RZ ;  /* 0x0000c4ff01007387 */ /* 0x000fe80000100800 */
[----:B------:R-:W-:Y:S04]  /*10b70*/  STL [R1+0xc8], RZ ;  /* 0x0000c8ff01007387 */ /* 0x000fe80000100800 */
[----:B------:R0:W-:Y:S04]  /*10b80*/  STL [R1+0xa74], R7 ;  /* 0x000a740701007387 */ /* 0x0001e80000100800 */
[----:B------:R-:W-:Y:S04]  /*10b90*/  STL [R1+0xcc], RZ ;  /* 0x0000ccff01007387 */ /* 0x000fe80000100800 */
[----:B------:R1:W-:Y:S01]  /*10ba0*/  STL [R1+0xa7c], R6 ;  /* 0x000a7c0601007387 */ /* 0x0003e20000100800 */
[----:B0-----:R-:W-:-:S02]  /*10bb0*/  IADD3.X R7, R3, UR29, RZ, P0, !PT ;  /* 0x0000001d03077c10 */ /* 0x001fc400087fe4ff */
[----:B-1----:R-:W-:-:S03]  /*10bc0*/  IADD3.X R6, R2, UR29, RZ, P1, !PT ;  /* 0x0000001d02067c10 */ /* 0x002fc60008ffe4ff */
[----:B------:R0:W-:Y:S04]  /*10bd0*/  STL [R1+0xa70], R7 ;  /* 0x000a700701007387 */ /* 0x0001e80000100800 */
[----:B------:R1:W-:Y:S04]  /*10be0*/  STL [R1+0xa78], R6 ;  /* 0x000a780601007387 */ /* 0x0003e80000100800 */
[----:B------:R-:W3:Y:S01]  /*10bf0*/  LDL.LU R17, [R1+0x8c4] ;  /* 0x0008c40001117983 */ /* 0x000ee20000300800 */
[----:B------:R-:W-:-:S04]  /*10c00*/  UIMAD UR27, UR10, 0x1e, URZ ;  /* 0x0000001e0a1b78a4 */ /* 0x000fc8000f8e023f */
[----:B------:R-:W-:Y:S02]  /*10c10*/  USHF.R.S32.HI UR25, URZ, 0x1f, UR27 ;  /* 0x0000001f3f197899 */ /* 0x000fe4000801141b */
[----:B0-----:R-:W-:Y:S02]  /*10c20*/  IADD3 R7, P0, R5, UR27, RZ ;  /* 0x0000001b05077c10 */ /* 0x001fe4000ff1e0ff */
[----:B-1----:R-:W-:Y:S01]  /*10c30*/  IADD3 R6, P1, R4, UR27, RZ ;  /* 0x0000001b04067c10 */ /* 0x002fe2000ff3e0ff */
[----:B------:R-:W-:Y:S02]  /*10c40*/  UIMAD UR23, UR10, 0x1d, URZ ;  /* 0x0000001d0a1778a4 */ /* 0x000fe4000f8e023f */
[----:B------:R0:W-:Y:S04]  /*10c50*/  STL [R1+0xa84], R7 ;  /* 0x000a840701007387 */ /* 0x0001e80000100800 */
[----:B------:R-:W-:Y:S04]  /*10c60*/  STL [R1+0xa0], RZ ;  /* 0x0000a0ff01007387 */ /* 0x000fe80000100800 */
[----:B------:R1:W-:Y:S01]  /*10c70*/  STL [R1+0xa8c], R6 ;  /* 0x000a8c0601007387 */ /* 0x0003e20000100800 */
[----:B0-----:R-:W-:Y:S01]  /*10c80*/  IADD3.X R7, R3, UR25, RZ, P0, !PT ;  /* 0x0000001903077c10 */ /* 0x001fe200087fe4ff */
[----:B------:R-:W-:-:S04]  /*10c90*/  USHF.R.S32.HI UR21, URZ, 0x1f, UR23 ;  /* 0x0000001f3f157899 */ /* 0x000fc80008011417 */
[----:B------:R0:W-:Y:S01]  /*10ca0*/  STL [R1+0xa80], R7 ;  /* 0x000a800701007387 */ /* 0x0001e20000100800 */
[----:B-1----:R-:W-:-:S05]  /*10cb0*/  IADD3.X R6, R2, UR25, RZ, P1, !PT ;  /* 0x0000001902067c10 */ /* 0x002fca0008ffe4ff */
[----:B------:R1:W-:Y:S01]  /*10cc0*/  STL [R1+0xa88], R6 ;  /* 0x000a880601007387 */ /* 0x0003e20000100800 */
[----:B0-----:R-:W-:Y:S01]  /*10cd0*/  IADD3 R7, P0, R5, UR23, RZ ;  /* 0x0000001705077c10 */ /* 0x001fe2000ff1e0ff */
[----:B------:R-:W-:-:S04]  /*10ce0*/  UIMAD UR61, UR10, 0x1c, URZ ;  /* 0x0000001c0a3d78a4 */ /* 0x000fc8000f8e023f */
[----:B------:R0:W-:Y:S01]  /*10cf0*/  STL [R1+0xa94], R7 ;  /* 0x000a940701007387 */ /* 0x0001e20000100800 */
[----:B-1----:R-:W-:-:S03]  /*10d00*/  IADD3 R6, P1, R4, UR23, RZ ;  /* 0x0000001704067c10 */ /* 0x002fc6000ff3e0ff */
        /* <DEDUP_REMOVED lines=25> */
[----:B------:R-:W-:Y:S01]  /*10ea0*/  UIMAD UR15, UR10, 0x19, URZ ;  /* 0x000000190a0f78a4 */ /* 0x000fe2000f8e023f */
[----:B-1----:R-:W-:-:S03]  /*10eb0*/  IADD3.X R6, R2, UR17, RZ, P1, !PT ;  /* 0x0000001102067c10 */ /* 0x002fc60008ffe4ff */
[----:B------:R0:W-:Y:S04]  /*10ec0*/  STL [R1+0xab0], R7 ;  /* 0x000ab00701007387 */ /* 0x0001e80000100800 */
[----:B------:R1:W-:Y:S01]  /*10ed0*/  STL [R1+0xab8], R6 ;  /* 0x000ab80601007387 */ /* 0x0003e20000100800 */
[----:B0-----:R-:W-:Y:S02]  /*10ee0*/  IADD3 R7, P4, R5, UR16, RZ ;  /* 0x0000001005077c10 */ /* 0x001fe4000ff9e0ff */
[----:B-1----:R-:W-:-:S03]  /*10ef0*/  IADD3 R6, P6, R4, UR16, RZ ;  /* 0x0000001004067c10 */ /* 0x002fc6000ffde0ff */
[----:B------:R-:W-:Y:S01]  /*10f00*/  STL [R1+0xac4], R7 ;  /* 0x000ac40701007387 */ /* 0x000fe20000100800 */
[----:B------:R-:W-:-:S03]  /*10f10*/  UIMAD UR12, UR10, 0x18, URZ ;  /* 0x000000180a0c78a4 */ /* 0x000fc6000f8e023f */
[----:B------:R0:W-:Y:S01]  /*10f20*/  STL [R1+0xacc], R6 ;  /* 0x000acc0601007387 */ /* 0x0001e20000100800 */
[----:B------:R-:W-:Y:S01]  /*10f30*/  UIMAD UR13, UR10, 0x17, URZ ;  /* 0x000000170a0d78a4 */ /* 0x000fe2000f8e023f */
[----:B0-----:R-:W-:Y:S02]  /*10f40*/  IADD3 R6, P5, R5, UR15, RZ ;  /* 0x0000000f05067c10 */ /* 0x001fe4000ffbe0ff */
[----:B------:R-:W-:Y:S01]  /*10f50*/  IADD3 R7, P3, R4, UR15, RZ ;  /* 0x0000000f04077c10 */ /* 0x000fe2000ff7e0ff */
[----:B------:R-:W-:Y:S02]  /*10f60*/  USHF.R.S32.HI UR59, URZ, 0x1f, UR16 ;  /* 0x0000001f3f3b7899 */ /* 0x000fe40008011410 */
[----:B------:R-:W-:Y:S02]  /*10f70*/  UIMAD UR58, UR10, 0x16, URZ ;  /* 0x000000160a3a78a4 */ /* 0x000fe4000f8e023f */
[----:B------:R-:W-:Y:S02]  /*10f80*/  USHF.R.S32.HI UR57, URZ, 0x1f, UR15 ;  /* 0x0000001f3f397899 */ /* 0x000fe4000801140f */
[----:B------:R-:W-:-:S02]  /*10f90*/  UIMAD UR56, UR10, 0x15, URZ ;  /* 0x000000150a3878a4 */ /* 0x000fc4000f8e023f */
[----:B------:R-:W-:Y:S02]  /*10fa0*/  USHF.R.S32.HI UR55, URZ, 0x1f, UR12 ;  /* 0x0000001f3f377899 */ /* 0x000fe4000801140c */
[----:B------:R-:W-:Y:S02]  /*10fb0*/  UIMAD UR54, UR10, 0x14, URZ ;  /* 0x000000140a3678a4 */ /* 0x000fe4000f8e023f */
[----:B------:R-:W-:Y:S02]  /*10fc0*/  USHF.R.S32.HI UR53, URZ, 0x1f, UR13 ;  /* 0x0000001f3f357899 */ /* 0x000fe4000801140d */
[----:B------:R-:W-:Y:S02]  /*10fd0*/  UIMAD UR52, UR10, 0x13, URZ ;  /* 0x000000130a3478a4 */ /* 0x000fe4000f8e023f */
[----:B------:R-:W-:Y:S02]  /*10fe0*/  USHF.R.S32.HI UR51, URZ, 0x1f, UR58 ;  /* 0x0000001f3f337899 */ /* 0x000fe4000801143a */
[----:B------:R-:W-:-:S02]  /*10ff0*/  UIMAD UR50, UR10, 0x12, URZ ;  /* 0x000000120a3278a4 */ /* 0x000fc4000f8e023f */
[----:B------:R-:W-:Y:S02]  /*11000*/  USHF.R.S32.HI UR49, URZ, 0x1f, UR56 ;  /* 0x0000001f3f317899 */ /* 0x000fe40008011438 */
[----:B------:R-:W-:Y:S02]  /*11010*/  UIMAD UR48, UR10, 0x11, URZ ;  /* 0x000000110a3078a4 */ /* 0x000fe4000f8e023f */
[----:B------:R-:W-:Y:S02]  /*11020*/  USHF.R.S32.HI UR47, URZ, 0x1f, UR54 ;  /* 0x0000001f3f2f7899 */ /* 0x000fe40008011436 */
[----:B------:R-:W-:Y:S02]  /*11030*/  USHF.L.U32 UR46, UR10, 0x4, URZ ;  /* 0x000000040a2e7899 */ /* 0x000fe4000800063f */
        /* <DEDUP_REMOVED lines=8> */
[----:B------:R-:W-:Y:S01]  /*110c0*/  USHF.R.S32.HI UR37, URZ, 0x1f, UR44 ;  /* 0x0000001f3f257899 */ /* 0x000fe2000801142c */
[----:B---3--:R-:W-:-:S05]  /*110d0*/  SHF.R.S32.HI R8, RZ, 0x5, R17 ;  /* 0x00000005ff087819 */ /* 0x008fca0000011411 */
[----:B------:R-:W-:Y:S04]  /*110e0*/  STL [R1+0x11b8], R8 ;  /* 0x0011b80801007387 */ /* 0x000fe80000100800 */
[----:B------:R0:W-:Y:S04]  /*110f0*/  STL [R1+0xad4], R6 ;  /* 0x000ad40601007387 */ /* 0x0001e80000100800 */
[----:B------:R1:W-:Y:S01]  /*11100*/  STL [R1+0xadc], R7 ;  /* 0x000adc0701007387 */ /* 0x0003e20000100800 */
[----:B0-----:R-:W-:Y:S02]  /*11110*/  IADD3 R6, P2, R5, UR12, RZ ;  /* 0x0000000c05067c10 */ /* 0x001fe4000ff5e0ff */
[----:B-1----:R-:W-:-:S03]  /*11120*/  IADD3 R7, P1, R4, UR12, RZ ;  /* 0x0000000c04077c10 */ /* 0x002fc6000ff3e0ff */
[----:B------:R0:W-:Y:S01]  /*11130*/  STL [R1+0xae4], R6 ;  /* 0x000ae40601007387 */ /* 0x0001e20000100800 */
[C---:B--2---:R-:W-:Y:S02]  /*11140*/  LOP3.LUT R8, R0.reuse, 0x40, RZ, 0x3c, !PT ;  /* 0x0000004000087812 */ /* 0x044fe400078e3cff */
[----:B------:R-:W-:Y:S01]  /*11150*/  IADD3.X R8, R3, UR59, RZ, P4, !PT ;  /* 0x0000003b03087c10 */ /* 0x000fe2000a7fe4ff */
[----:B------:R1:W-:Y:S01]  /*11160*/  STL [R1+0xaec], R7 ;  /* 0x000aec0701007387 */ /* 0x0003e20000100800 */
[C---:B0-----:R-:W-:Y:S02]  /*11170*/  LOP3.LUT R6, R0.reuse, 0x20, RZ, 0x3c, !PT ;  /* 0x0000002000067812 */ /* 0x041fe400078e3cff */
[----:B------:R-:W-:Y:S02]  /*11180*/  IADD3 R6, P0, R5, UR13, RZ ;  /* 0x0000000d05067c10 */ /* 0x000fe4000ff1e0ff */
[----:B-1----:R-:W-:Y:S02]  /*11190*/  LOP3.LUT R7, R0, 0x60, RZ, 0x3c, !PT ;  /* 0x0000006000077812 */ /* 0x002fe400078e3cff */
[----:B------:R-:W-:Y:S01]  /*111a0*/  IADD3 R7, P4, R4, UR13, RZ ;  /* 0x0000000d04077c10 */ /* 0x000fe2000ff9e0ff */
[----:B------:R0:W-:Y:S04]  /*111b0*/  STL [R1+0xaf4], R6 ;  /* 0x000af40601007387 */ /* 0x0001e80000100800 */
[----:B------:R1:W-:Y:S01]  /*111c0*/  STL [R1+0xac0], R8 ;  /* 0x000ac00801007387 */ /* 0x0003e20000100800 */
[----:B0-----:R-:W-:-:S03]  /*111d0*/  IADD3.X R6, R2, UR59, RZ, P6, !PT ;  /* 0x0000003b02067c10 */ /* 0x001fc6000b7fe4ff */
[----:B------:R0:W-:Y:S01]  /*111e0*/  STL [R1+0xafc], R7 ;  /* 0x000afc0701007387 */ /* 0x0001e20000100800 */
[----:B-1----:R-:W-:-:S03]  /*111f0*/  IADD3 R8, P6, R5, UR58, RZ ;  /* 0x0000003a05087c10 */ /* 0x002fc6000ffde0ff */
[----:B------:R1:W-:Y:S01]  /*11200*/  STL [R1+0xac8], R6 ;  /* 0x000ac80601007387 */ /* 0x0003e20000100800 */
[----:B0-----:R-:W-:-:S03]  /*11210*/  IADD3.X R7, R3, UR57, RZ, P5, !PT ;  /* 0x0000003903077c10 */ /* 0x001fc6000affe4ff */
[----:B------:R0:W-:Y:S01]  /*11220*/  STL [R1+0xb04], R8 ;  /* 0x000b040801007387 */ /* 0x0001e20000100800 */
[----:B-1----:R-:W-:-:S03]  /*11230*/  IADD3 R6, P5, R4, UR58, RZ ;  /* 0x0000003a04067c10 */ /* 0x002fc6000ffbe0ff */
[----:B------:R1:W-:Y:S04]  /*11240*/  STL [R1+0xad0], R7 ;  /* 0x000ad00701007387 */ /* 0x0003e80000100800 */
[----:B------:R2:W-:Y:S01]  /*11250*/  STL [R1+0xb0c], R6 ;  /* 0x000b0c0601007387 */ /* 0x0005e20000100800 */
[----:B0-----:R-:W-:Y:S02]  /*11260*/  IADD3.X R8, R2, UR57, RZ, P3, !PT ;  /* 0x0000003902087c10 */ /* 0x001fe40009ffe4ff */
[----:B-1----:R-:W-:-:S03]  /*11270*/  IADD3 R7, P3, R5, UR56, RZ ;  /* 0x0000003805077c10 */ /* 0x002fc6000ff7e0ff */
[----:B------:R0:W-:Y:S01]  /*11280*/  STL [R1+0xad8], R8 ;  /* 0x000ad80801007387 */ /* 0x0001e20000100800 */
[----:B--2---:R-:W-:-:S03]  /*11290*/  IADD3.X R6, R3, UR55, RZ, P2, !PT ;  /* 0x0000003703067c10 */ /* 0x004fc600097fe4ff */
[----:B------:R1:W-:Y:S04]  /*112a0*/  STL [R1+0xb14], R7 ;  /* 0x000b140701007387 */ /* 0x0003e80000100800 */
[----:B------:R2:W-:Y:S01]  /*112b0*/  STL [R1+0xae0], R6 ;  /* 0x000ae00601007387 */ /* 0x0005e20000100800 */
[----:B0-----:R-:W-:Y:S02]  /*112c0*/  IADD3 R8, P2, R4, UR56, RZ ;  /* 0x0000003804087c10 */ /* 0x001fe4000ff5e0ff */
[----:B-1----:R-:W-:-:S03]  /*112d0*/  IADD3.X R7, R2, UR55, RZ, P1, !PT ;  /* 0x0000003702077c10 */ /* 0x002fc60008ffe4ff */
[----:B------:R0:W-:Y:S01]  /*112e0*/  STL [R1+0xb1c], R8 ;  /* 0x000b1c0801007387 */ /* 0x0001e20000100800 */
[----:B--2---:R-:W-:-:S03]  /*112f0*/  IADD3 R6, P1, R5, UR54, RZ ;  /* 0x0000003605067c10 */ /* 0x004fc6000ff3e0ff */
        /* <DEDUP_REMOVED lines=60> */
[----:B------:R1:W-:Y:S01]  /*116c0*/  STL [R1+0xb60], R7 ;  /* 0x000b600701007387 */ /* 0x0003e20000100800 */
[----:B------:R-:W-:-:S03]  /*116d0*/  UIMAD UR36, UR10, 0xb, URZ ;  /* 0x0000000b0a2478a4 */ /* 0x000fc6000f8e023f */
[----:B------:R2:W-:Y:S01]  /*116e0*/  STL [R1+0xb9c], R6 ;  /* 0x000b9c0601007387 */ /* 0x0005e20000100800 */
[----:B0-----:R-:W-:Y:S02]  /*116f0*/  IADD3.X R8, R2, UR39, RZ, P4, !PT ;  /* 0x0000002702087c10 */ /* 0x001fe4000a7fe4ff */
[----:B-1----:R-:W-:-:S03]  /*11700*/  IADD3 R7, P4, R5, UR38, RZ ;  /* 0x0000002605077c10 */ /* 0x002fc6000ff9e0ff */
[----:B------:R0:W-:Y:S01]  /*11710*/  STL [R1+0xb68], R8 ;  /* 0x000b680801007387 */ /* 0x0001e20000100800 */
[----:B--2---:R-:W-:Y:S01]  /*11720*/  IADD3.X R6, R3, UR37, RZ, P6, !PT ;  /* 0x0000002503067c10 */ /* 0x004fe2000b7fe4ff */
[----:B------:R-:W-:Y:S02]  /*11730*/  USHF.R.S32.HI UR35, URZ, 0x1f, UR42 ;  /* 0x0000001f3f237899 */ /* 0x000fe4000801142a */
[----:B------:R1:W-:Y:S04]  /*11740*/  STL [R1+0xba4], R7 ;  /* 0x000ba40701007387 */ /* 0x0003e80000100800 */
[----:B------:R2:W-:Y:S01]  /*11750*/  STL [R1+0xb70], R6 ;  /* 0x000b700601007387 */ /* 0x0005e20000100800 */
[----:B0-----:R-:W-:Y:S02]  /*11760*/  IADD3 R8, P6, R4, UR38, RZ ;  /* 0x0000002604087c10 */ /* 0x001fe4000ffde0ff */
[----:B-1----:R-:W-:-:S03]  /*11770*/  IADD3.X R7, R2, UR37, RZ, P5, !PT ;  /* 0x0000002502077c10 */ /* 0x002fc6000affe4ff */
[----:B------:R0:W-:Y:S01]  /*11780*/  STL [R1+0xbac], R8 ;  /* 0x000bac0801007387 */ /* 0x0001e20000100800 */
[----:B--2---:R-:W-:Y:S01]  /*11790*/  IADD3 R6, P5, R5, UR36, RZ ;  /* 0x0000002405067c10 */ /* 0x004fe2000ffbe0ff */
[----:B------:R-:W-:Y:S02]  /*117a0*/  UIMAD UR34, UR10, 0xa, URZ ;  /* 0x0000000a0a2278a4 */ /* 0x000fe4000f8e023f */
[----:B------:R1:W-:Y:S01]  /*117b0*/  STL [R1+0xb78], R7 ;  /* 0x000b780701007387 */ /* 0x0003e20000100800 */
[----:B------:R-:W-:-:S03]  /*117c0*/  USHF.R.S32.HI UR33, URZ, 0x1f, UR40 ;  /* 0x0000001f3f217899 */ /* 0x000fc60008011428 */
[----:B------:R2:W-:Y:S01]  /*117d0*/  STL [R1+0xbb4], R6 ;  /* 0x000bb40601007387 */ /* 0x0005e20000100800 */
[----:B0-----:R-:W-:Y:S02]  /*117e0*/  IADD3.X R8, R3, UR35, RZ, P3, !PT ;  /* 0x0000002303087c10 */ /* 0x001fe40009ffe4ff */
[----:B-1----:R-:W-:-:S03]  /*117f0*/  IADD3 R7, P3, R4, UR36, RZ ;  /* 0x0000002404077c10 */ /* 0x002fc6000ff7e0ff */
[----:B------:R0:W-:Y:S01]  /*11800*/  STL [R1+0xb80], R8 ;  /* 0x000b800801007387 */ /* 0x0001e20000100800 */
[----:B--2---:R-:W-:-:S03]  /*11810*/  IADD3.X R6, R2, UR35, RZ, P2, !PT ;  /* 0x0000002302067c10 */ /* 0x004fc600097fe4ff */
[----:B------:R1:W-:Y:S01]  /*11820*/  STL [R1+0xbbc], R7 ;  /* 0x000bbc0701007387 */ /* 0x0003e20000100800 */
[----:B------:R-:W-:Y:S02]  /*11830*/  UIMAD UR32, UR10, 0x9, URZ ;  /* 0x000000090a2078a4 */ /* 0x000fe4000f8e023f */
[----:B------:R-:W-:Y:S01]  /*11840*/  USHF.R.S32.HI UR31, URZ, 0x1f, UR38 ;  /* 0x0000001f3f1f7899 */ /* 0x000fe20008011426 */
[----:B------:R2:W-:Y:S01]  /*11850*/  STL [R1+0xb88], R6 ;  /* 0x000b880601007387 */ /* 0x0005e20000100800 */
[----:B0-----:R-:W-:Y:S02]  /*11860*/  IADD3 R8, P2, R5, UR34, RZ ;  /* 0x0000002205087c10 */ /* 0x001fe4000ff5e0ff */
[----:B-1----:R-:W-:-:S03]  /*11870*/  IADD3.X R7, R3, UR33, RZ, P1, !PT ;  /* 0x0000002103077c10 */ /* 0x002fc60008ffe4ff */
[----:B------:R0:W-:Y:S01]  /*11880*/  STL [R1+0xbc4], R8 ;  /* 0x000bc40801007387 */ /* 0x0001e20000100800 */
[----:B--2---:R-:W-:-:S03]  /*11890*/  IADD3 R6, P1, R4, UR34, RZ ;  /* 0x0000002204067c10 */ /* 0x004fc6000ff3e0ff */
[----:B------:R1:W-:Y:S01]  /*118a0*/  STL [R1+0xb90], R7 ;  /* 0x000b900701007387 */ /* 0x0003e20000100800 */
[----:B------:R-:W-:-:S03]  /*118b0*/  USHF.L.U32 UR30, UR10, 0x3, URZ ;  /* 0x000000030a1e7899 */ /* 0x000fc6000800063f */
        /* <DEDUP_REMOVED lines=42> */
[----:B------:R-:W-:Y:S02]  /*11b60*/  USHF.L.U32 UR22, UR10, 0x2, URZ ;  /* 0x000000020a167899 */ /* 0x000fe4000800063f */
        /* <DEDUP_REMOVED lines=28> */
[----:B--2---:R-:W-:-:S03]  /*11d30*/  IADD3 R6, P0, R5, UR19, RZ ;  /* 0x0000001305067c10 */ /* 0x004fc6000ff1e0ff */
[----:B------:R1:W-:Y:S01]  /*11d40*/  STL [R1+0xc08], R7 ;  /* 0x000c080701007387 */ /* 0x0003e20000100800 */
[----:B------:R-:W-:-:S03]  /*11d50*/  USHF.R.S32.HI UR18, URZ, 0x1f, UR22 ;  /* 0x0000001f3f127899 */ /* 0x000fc60008011416 */
[----:B------:R2:W-:Y:S01]  /*11d60*/  STL [R1+0xc44], R6 ;  /* 0x000c440601007387 */ /* 0x0005e20000100800 */
[----:B0-----:R-:W-:Y:S01]  /*11d70*/  IADD3.X R8, R3, UR60, RZ, P4, !PT ;  /* 0x0000003c03087c10 */ /* 0x001fe2000a7fe4ff */
[----:B------:R-:W-:Y:S01]  /*11d80*/  USHF.R.S32.HI UR17, URZ, 0x1f, UR20 ;  /* 0x0000001f3f117899 */ /* 0x000fe20008011414 */
[----:B-1----:R-:W-:-:S03]  /*11d90*/  IADD3 R7, P4, R4, UR19, RZ ;  /* 0x0000001304077c10 */ /* 0x002fc6000ff9e0ff */
[----:B------:R-:W-:Y:S01]  /*11da0*/  STL [R1+0xc10], R8 ;  /* 0x000c100801007387 */ /* 0x000fe20000100800 */
[----:B--2---:R-:W-:Y:S02]  /*11db0*/  IADD3.X R6, R2, UR60, RZ, P6, !PT ;  /* 0x0000003c02067c10 */ /* 0x004fe4000b7fe4ff */
[----:B------:R-:W-:Y:S01]  /*11dc0*/  IADD3 R5, P6, R5, UR10, RZ ;  /* 0x0000000a05057c10 */ /* 0x000fe2000ffde0ff */
[----:B------:R0:W-:Y:S01]  /*11dd0*/  STL [R1+0xc4c], R7 ;  /* 0x000c4c0701007387 */ /* 0x0001e20000100800 */
[----:B------:R-:W-:-:S03]  /*11de0*/  USHF.R.S32.HI UR16, URZ, 0x1f, UR19 ;  /* 0x0000001f3f107899 */ /* 0x000fc60008011413 */
[----:B------:R1:W-:Y:S01]  /*11df0*/  STL [R1+0xc18], R6 ;  /* 0x000c180601007387 */ /* 0x0003e20000100800 */
[----:B------:R-:W-:-:S03]  /*11e00*/  USHF.R.S32.HI UR14, URZ, 0x1f, UR10 ;  /* 0x0000001f3f0e7899 */ /* 0x000fc6000801140a */
[----:B------:R2:W-:Y:S01]  /*11e10*/  STL [R1+0xc54], R5 ;  /* 0x000c540501007387 */ /* 0x0005e20000100800 */
[C---:B0-----:R-:W-:Y:S02]  /*11e20*/  IADD3.X R7, R3.reuse, UR18, RZ, P5, !PT ;  /* 0x0000001203077c10 */ /* 0x041fe4000affe4ff */
[----:B-1----:R-:W-:Y:S02]  /*11e30*/  IADD3 R6, P5, R4, UR10, RZ ;  /* 0x0000000a04067c10 */ /* 0x002fe4000ffbe0ff */
[----:B------:R-:W-:Y:S02]  /*11e40*/  IADD3.X R4, R3, UR17, RZ, P2, !PT ;  /* 0x0000001103047c10 */ /* 0x000fe400097fe4ff */
[C---:B--2---:R-:W-:Y:S01]  /*11e50*/  IADD3.X R5, R2.reuse, UR18, RZ, P3, !PT ;  /* 0x0000001202057c10 */ /* 0x044fe20009ffe4ff */
[----:B------:R-:W-:Y:S04]  /*11e60*/  STL [R1+0xc20], R7 ;  /* 0x000c200701007387 */ /* 0x000fe80000100800 */
[----:B------:R0:W-:Y:S04]  /*11e70*/  STL [R1+0xc5c], R6 ;  /* 0x000c5c0601007387 */ /* 0x0001e80000100800 */
[----:B------:R1:W-:Y:S04]  /*11e80*/  STL [R1+0xc28], R5 ;  /* 0x000c280501007387 */ /* 0x0003e80000100800 */
[----:B------:R2:W-:Y:S01]  /*11e90*/  STL [R1+0xc30], R4 ;  /* 0x000c300401007387 */ /* 0x0005e20000100800 */
[----:B0-----:R-:W-:-:S02]  /*11ea0*/  IADD3.X R6, R2, UR17, RZ, P1, !PT ;  /* 0x0000001102067c10 */ /* 0x001fc40008ffe4ff */
[----:B-1----:R-:W-:-:S03]  /*11eb0*/  IADD3.X R5, R3, UR16, RZ, P0, !PT ;  /* 0x0000001003057c10 */ /* 0x002fc600087fe4ff */
[----:B------:R0:W-:Y:S01]  /*11ec0*/  STL [R1+0xc38], R6 ;  /* 0x000c380601007387 */ /* 0x0001e20000100800 */
[----:B------:R-:W-:Y:S02]  /*11ed0*/  IADD3.X R3, R3, UR14, RZ, P6, !PT ;  /* 0x0000000e03037c10 */ /* 0x000fe4000b7fe4ff */
[C---:B--2---:R-:W-:Y:S02]  /*11ee0*/  IADD3.X R4, R2.reuse, UR16, RZ, P4, !PT ;  /* 0x0000001002047c10 */ /* 0x044fe4000a7fe4ff */
[----:B------:R-:W-:Y:S01]  /*11ef0*/  IADD3.X R2, R2, UR14, RZ, P5, !PT ;  /* 0x0000000e02027c10 */ /* 0x000fe2000affe4ff */
[----:B------:R0:W-:Y:S04]  /*11f00*/  STL [R1+0xc40], R5 ;  /* 0x000c400501007387 */ /* 0x0001e80000100800 */
[----:B------:R0:W-:Y:S04]  /*11f10*/  STL [R1+0xc48], R4 ;  /* 0x000c480401007387 */ /* 0x0001e80000100800 */
[----:B------:R0:W-:Y:S04]  /*11f20*/  STL [R1+0xc58], R2 ;  /* 0x000c580201007387 */ /* 0x0001e80000100800 */
[----:B------:R0:W-:Y:S01]  /*11f30*/  STL [R1+0xc50], R3 ;  /* 0x000c500301007387 */ /* 0x0001e20000100800 */
[----:B------:R-:W-:-:S02]  /*11f40*/  USHF.L.U32 UR8, UR8, 0x5, URZ ;  /* 0x0000000508087899 */ /* 0x000fc4000800063f */
[----:B------:R-:W-:Y:S02]  /*11f50*/  USHF.L.U32 UR11, UR10, 0x5, URZ ;  /* 0x000000050a0b7899 */ /* 0x000fe4000800063f */
[----:B------:R-:W-:Y:S02]  /*11f60*/  ULEA UR9, UR5, UR4, 0x3 ;  /* 0x0000000405097291 */ /* 0x000fe4000f8e183f */
[----:B------:R-:W-:Y:S02]  /*11f70*/  USHF.R.S32.HI UR15, URZ, 0x1f, UR11 ;  /* 0x0000001f3f0f7899 */ /* 0x000fe4000801140b */
[----:B------:R-:W-:-:S12]  /*11f80*/  USHF.R.S32.HI UR12, URZ, 0x1f, UR8 ;  /* 0x0000001f3f0c7899 */ /* 0x000fd80008011408 */
.L_x_1:
[----:B01----:R-:W2:Y:S01]  /*11f90*/  LDL R5, [R1+0x9c8] ;  /* 0x0009c80001057983 */ /* 0x003ea20000100800 */
[----:B------:R-:W0:Y:S03]  /*11fa0*/  LDC R2, c[0x0][0x230] ;  /* 0x00008c00ff027b82 */ /* 0x000e260000000800 */
[----:B--2---:R1:W-:Y:S04]  /*11fb0*/  STL [R1+0x28d4], R5 ;  /* 0x0028d40501007387 */ /* 0x0043e80000100800 */
[----:B------:R-:W2:Y:S04]  /*11fc0*/  LDL R4, [R1+0x9d0] ;  /* 0x0009d00001047983 */ /* 0x000ea80000100800 */
[----:B-1----:R-:W0:Y:S04]  /*11fd0*/  LDL R5, [R1+0xa18] ;  /* 0x000a180001057983 */ /* 0x002e280000100800 */
[----:B------:R-:W-:Y:S04]  /*11fe0*/  STL [R1+0x289c], R29 ;  /* 0x00289c1d01007387 */ /* 0x000fe80000100800 */
        /* <DEDUP_REMOVED lines=13> */
[----:B------:R1:W-:Y:S04]  /*120c0*/  STL [R1+0x28d0], R28 ;  /* 0x0028d01c01007387 */ /* 0x0003e80000100800 */
        /* <DEDUP_REMOVED lines=23> */
[----:B-----5:R-:W-:Y:S04]  /*12240*/  STL [R1+0x2658], R0 ;  /* 0x0026580001007387 */ /* 0x020fe80000100800 */
        /* <DEDUP_REMOVED lines=46> */
[----:B------:R-:W-:Y:S01]  /*12530*/  STL [R1+0x27d0], R0 ;  /* 0x0027d00001007387 */ /* 0x000fe20000100800 */
[----:B0-----:R-:W-:-:S03]  /*12540*/  IMAD R2, R5, -0x20, R2 ;  /* 0xffffffe005027824 */ /* 0x001fc600078e0202 */
[----:B------:R-:W-:Y:S04]  /*12550*/  STL [R1+0x27d8], R0 ;  /* 0x0027d80001007387 */ /* 0x000fe80000100800 */
[----:B------:R-:W-:Y:S04]  /*12560*/  STL [R1+0x27e0], R0 ;  /* 0x0027e00001007387 */ /* 0x000fe80000100800 */
[----:B------:R-:W-:Y:S04]  /*12570*/  STL [R1+0x27e8], R0 ;  /* 0x0027e80001007387 */ /* 0x000fe80000100800 */
[----:B------:R-:W-:Y:S04]  /*12580*/  STL [R1+0x27f0], R0 ;  /* 0x0027f00001007387 */ /* 0x000fe80000100800 */
[----:B------:R-:W2:Y:S01]  /*12590*/  LDL.LU R5, [R1+0x28d4] ;  /* 0x0028d40001057983 */ /* 0x000ea20000300800 */
[----:B------:R-:W-:-:S02]  /*125a0*/  ISETP.GT.AND P0, PT, R2, RZ, PT ;  /* 0x000000ff0200720c */ /* 0x000fc40003f04270 */
[----:B-1----:R-:W-:-:S11]  /*125b0*/  PRMT R28, RZ, 0x7610, R28 ;  /* 0x00007610ff1c7816 */ /* 0x002fd6000000001c */
[----:B--2---:R-:W2:Y:S04]  /*125c0*/  @P0 LDG.E.U8 R28, desc[UR6][R4.64] ;  /* 0x00000006041c0981 */ /* 0x004ea8000c1e1100 */
[----:B--2---:R0:W-:Y:S04]  /*125d0*/  STL [R1+0x98], R28 ;  /* 0x0000981c01007387 */ /* 0x0041e80000100800 */
[----:B0-----:R-:W2:Y:S04]  /*125e0*/  LDL.LU R28, [R1+0x28d0] ;  /* 0x0028d000011c7983 */ /* 0x001ea80000300800 */
[----:B------:R-:W3:Y:S04]  /*125f0*/  LDL R4, [R1+0x9c4] ;  /* 0x0009c40001047983 */ /* 0x000ee80000100800 */
[----:B------:R-:W3:Y:S01]  /*12600*/  LDL R5, [R1+0x9cc] ;  /* 0x0009cc0001057983 */ /* 0x000ee20000100800 */
[----:B------:R-:W-:-:S02]  /*12610*/  PRMT R29, RZ, 0x7610, R29 ;  /* 0x00007610ff1d7816 */ /* 0x000fc4000000001d */
[----:B---3--:R-:W-:-:S04]  /*12620*/  @P0 LOP3.LUT R5, R5, R4, RZ, 0x3c, !PT ;  /* 0x0000000405050212 */ /* 0x008fc800078e3cff */
[----:B------:R-:W-:-:S04]  /*12630*/  @P0 LOP3.LUT R4, R5, R4, RZ, 0x3c, !PT ;  /* 0x0000000405040212 */ /* 0x000fc800078e3cff */
[----:B------:R-:W-:-:S05]  /*12640*/  @P0 LOP3.LUT R5, R5, R4, RZ, 0x3c, !PT ;  /* 0x0000000405050212 */ /* 0x000fca00078e3cff */
[----:B------:R-:W3:Y:S01]  /*12650*/  @P0 LDG.E.U8 R29, desc[UR6][R4.64] ;  /* 0x00000006041d0981 */ /* 0x000ee2000c1e1100 */
[----:B------:R-:W-:-:S03]  /*12660*/  ISETP.GT.AND P1, PT, R2, 0x1, PT ;  /* 0x000000010200780c */ /* 0x000fc60003f24270 */
[----:B---3--:R0:W-:Y:S04]  /*12670*/  STL [R1+0x94], R29 ;  /* 0x0000941d01007387 */ /* 0x0081e80000100800 */
[----:B0-----:R-:W3:Y:S04]  /*12680*/  LDL.LU R29, [R1+0x28cc] ;  /* 0x0028cc00011d7983 */ /* 0x001ee80000300800 */
[----:B------:R-:W4:Y:S04]  /*12690*/  LDL R4, [R1+0xc58] ;  /* 0x000c580001047983 */ /* 0x000f280000100800 */
[----:B------:R-:W4:Y:S01]  /*126a0*/  LDL R5, [R1+0xc5c] ;  /* 0x000c5c0001057983 */ /* 0x000f220000100800 */
[----:B--2---:R-:W-:-:S02]  /*126b0*/  PRMT R28, RZ, 0x7610, R28 ;  /* 0x00007610ff1c7816 */ /* 0x004fc4000000001c */
[----:B----4-:R-:W-:-:S04]  /*126c0*/  @P1 LOP3.LUT R5, R5, R4, RZ, 0x3c, !PT ;  /* 0x0000000405051212 */ /* 0x010fc800078e3cff */
[----:B------:R-:W-:-:S04]  /*126d0*/  @P1 LOP3.LUT R4, R5, R4, RZ, 0x3c, !PT ;  /* 0x0000000405041212 */ /* 0x000fc800078e3cff */
[----:B------:R-:W-:-:S05]  /*126e0*/  @P1 LOP3.LUT R5, R5, R4, RZ, 0x3c, !PT ;  /* 0x0000000405051212 */ /* 0x000fca00078e3cff */
[----:B------:R-:W2:Y:S04]  /*126f0*/  @P1 LDG.E.U8 R28, desc[UR6][R4.64] ;  /* 0x00000006041c1981 */ /* 0x000ea8000c1e1100 */
[----:B--2---:R0:W-:Y:S04]  /*12700*/  STL [R1+0x90], R28 ;  /* 0x0000901c01007387 */ /* 0x0041e80000100800 */
[----:B0-----:R-:W2:Y:S04]  /*12710*/  LDL.LU R28, [R1+0x28c8] ;  /* 0x0028c800011c7983 */ /* 0x001ea80000300800 */
[----:B------:R-:W4:Y:S04]  /*12720*/  LDL R4, [R1+0xc50] ;  /* 0x000c500001047983 */ /* 0x000f280000100800 */
[----:B------:R-:W4:Y:S01]  /*12730*/  LDL R5, [R1+0xc54] ;  /* 0x000c540001057983 */ /* 0x000f220000100800 */
[----:B---3--:R-:W-:-:S02]  /*12740*/  PRMT R29, RZ, 0x7610, R29 ;  /* 0x00007610ff1d7816 */ /* 0x008fc4000000001d */
[----:B----4-:R-:W-:-:S04]  /*12750*/  @P1 LOP3.LUT R5, R5, R4, RZ, 0x3c, !PT ;  /* 0x0000000405051212 */ /* 0x010fc800078e3cff */
        /* <DEDUP_REMOVED lines=112> */
[----:B------:R-:W-:-:S02]  /*12e60*/  PRMT R27, RZ, 0x7610, R27 ;  /* 0x00007610ff1b7816 */ /* 0x000fc4000000001b */
[----:B----4-:R-:W-:-:S04]  /*12e70*/  @P1 LOP3.LUT R5, R5, R4, RZ, 0x3c, !PT ;  /* 0x0000000405051212 */ /* 0x010fc800078e3cff */
[----:B------:R-:W-:-:S04]  /*12e80*/  @P1 LOP3.LUT R4, R5, R4, RZ, 0x3c, !PT ;  /* 0x0000000405041212 */ /* 0x000fc800078e3cff */
[----:B------:R-:W-:-:S05]  /*12e90*/  @P1 LOP3.LUT R5, R5, R4, RZ, 0x3c, !PT ;  /* 0x0000000405051212 */ /* 0x000fca00078e3cff */
[----:B------:R-:W4:Y:S01]  /*12ea0*/  @P1 LDG.E.U8 R27, desc[UR6][R4.64] ;  /* 0x00000006041b1981 */ /* 0x000f22000c1e1100 */
[----:B------:R-:W-:-:S03]  /*12eb0*/  ISETP.GT.AND P2, PT, R2, 0x8, PT ;  /* 0x000000080200780c */ /* 0x000fc60003f44270 */
[----:B----4-:R0:W-:Y:S04]  /*12ec0*/  STL [R1+0x5c], R27 ;  /* 0x00005c1b01007387 */ /* 0x0101e80000100800 */
[----:B0-----:R-:W4:Y:S04]  /*12ed0*/  LDL.LU R27, [R1+0x2894] ;  /* 0x00289400011b7983 */ /* 0x001f280000300800 */
[----:B------:R-:W3:Y:S04]  /*12ee0*/  LDL R4, [R1+0xbe8] ;  /* 0x000be80001047983 */ /* 0x000ee80000100800 */
[----:B------:R-:W3:Y:S01]  /*12ef0*/  LDL R5, [R1+0xbec] ;  /* 0x000bec0001057983 */ /* 0x000ee20000100800 */
[----:B------:R-:W-:-:S02]  /*12f00*/  PRMT R26, RZ, 0x7610, R26 ;  /* 0x00007610ff1a7816 */ /* 0x000fc4000000001a */
[----:B---3--:R-:W-:-:S04]  /*12f10*/  @P2 LOP3.LUT R5, R5, R4, RZ, 0x3c, !PT ;  /* 0x0000000405052212 */ /* 0x008fc800078e3cff */
[----:B------:R-:W-:-:S04]  /*12f20*/  @P2 LOP3.LUT R4, R5, R4, RZ, 0x3c, !PT ;  /* 0x0000000405042212 */ /* 0x000fc800078e3cff */
[----:B------:R-:W-:-:S05]  /*12f30*/  @P2 LOP3.LUT R5, R5, R4, RZ, 0x3c, !PT ;  /* 0x0000000405052212 */ /* 0x000fca00078e3cff */
[----:B------:R-:W3:Y:S04]  /*12f40*/  @P2 LDG.E.U8 R26, desc[UR6][R4.64] ;  /* 0x00000006041a2981 */ /* 0x000ee8000c1e1100 */
[----:B---3--:R0:W-:Y:S04]  /*12f50*/  STL [R1+0x58], R26 ;  /* 0x0000581a01007387 */ /* 0x0081e80000100800 */
[----:B0-----:R-:W3:Y:S04]  /*12f60*/  LDL.LU R26, [R1+0x2890] ;  /* 0x00289000011a7983 */ /* 0x001ee80000300800 */
[----:B------:R-:W2:Y:S04]  /*12f70*/  LDL R4, [R1+0xbe0] ;  /* 0x000be00001047983 */ /* 0x000ea80000100800 */
[----:B------:R-:W2:Y:S01]  /*12f80*/  LDL R5, [R1+0xbe4] ;  /* 0x000be40001057983 */ /* 0x000ea20000100800 */
[----:B------:R-:W-:-:S02]  /*12f90*/  PRMT R25, RZ, 0x7610, R25 ;  /* 0x00007610ff197816 */ /* 0x000fc40000000019 */
[----:B--2---:R-:W-:-:S04]  /*12fa0*/  @P2 LOP3.LUT R5, R5, R4, RZ, 0x3c, !PT ;  /* 0x0000000405052212 */ /* 0x004fc800078e3cff */
[----:B------:R-:W-:-:S04]  /*12fb0*/  @P2 LOP3.LUT R4, R5, R4, RZ, 0x3c, !PT ;  /* 0x0000000405042212 */ /* 0x000fc800078e3cff */
[----:B------:R-:W-:-:S05]  /*12fc0*/  @P2 LOP3.LUT R5, R5, R4, RZ, 0x3c, !PT ;  /* 0x0000000405052212 */ /* 0x000fca00078e3cff */
[----:B------:R-:W2:Y:S01]  /*12fd0*/  @P2 LDG.E.U8 R25, desc[UR6][R4.64] ;  /* 0x0000000604192981 */ /* 0x000ea2000c1e1100 */
[----:B------:R-:W-:-:S03]  /*12fe0*/  ISETP.GT.AND P0, PT, R2, 0x9, PT ;  /* 0x000000090200780c */ /* 0x000fc60003f04270 */
        /* <DEDUP_REMOVED lines=8> */
[----:B------:R-:W4:Y:S04]  /*13070*/  @P0 LDG.E.U8 R24, desc[UR6][R4.64] ;  /* 0x0000000604180981 */ /* 0x000f28000c1e1100 */
        /* <DEDUP_REMOVED lines=151> */
[----:B------:R0:W3:Y:S04]  /*139f0*/  @P2 LDG.E.U8 R0, desc[UR6][R4.64] ;  /* 0x0000000604002981 */ /* 0x0000e8000c1e1100 */
[----:B------:R-:W0:Y:S04]  /*13a00*/  LDL R4, [R1+0xb50] ;  /* 0x000b500001047983 */ /* 0x000e280000100800 */
[----:B------:R-:W0:Y:S01]  /*13a10*/  LDL R5, [R1+0xb54] ;  /* 0x000b540001057983 */ /* 0x000e220000100800 */
[----:B------:R-:W-:Y:S02]  /*13a20*/  PRMT R8, RZ, 0x7610, R8 ;  /* 0x00007610ff087816 */ /* 0x000fe40000000008 */
[----:B0-----:R-:W-:-:S04]  /*13a30*/  @P2 LOP3.LUT R5, R5, R4, RZ, 0x3c, !PT ;  /* 0x0000000405052212 */ /* 0x001fc800078e3cff */
[----:B------:R-:W-:-:S04]  /*13a40*/  @P2 LOP3.LUT R4, R5, R4, RZ, 0x3c, !PT ;  /* 0x0000000405042212 */ /* 0x000fc800078e3cff */
[----:B------:R-:W-:-:S05]  /*13a50*/  @P2 LOP3.LUT R5, R5, R4, RZ, 0x3c, !PT ;  /* 0x0000000405052212 */ /* 0x000fca00078e3cff */
[----:B------:R-:W2:Y:S04]  /*13a60*/  @P2 LDG.E.U8 R8, desc[UR6][R4.64] ;  /* 0x0000000604082981 */ /* 0x000ea8000c1e1100 */
[----:B---3--:R0:W-:Y:S04]  /*13a70*/  STL [R1+0x10], R0 ;  /* 0x0000100001007387 */ /* 0x0081e80000100800 */
[----:B0-----:R-:W3:Y:S04]  /*13a80*/  LDL R0, [R1+0xb2c] ;  /* 0x000b2c0001007983 */ /* 0x001ee80000100800 */
[----:B--2---:R0:W-:Y:S04]  /*13a90*/  STL [R1+0xc], R8 ;  /* 0x00000c0801007387 */ /* 0x0041e80000100800 */
[----:B0-----:R-:W2:Y:S04]  /*13aa0*/  LDL.LU R8, [R1+0x2848] ;  /* 0x0028480001087983 */ /* 0x001ea80000300800 */
[----:B------:R-:W4:Y:S04]  /*13ab0*/  LDL R4, [R1+0xb48] ;  /* 0x000b480001047983 */ /* 0x000f280000100800 */
[----:B------:R-:W4:Y:S01]  /*13ac0*/  LDL R5, [R1+0xb4c] ;  /* 0x000b4c0001057983 */ /* 0x000f220000100800 */
[----:B------:R-:W-:-:S02]  /*13ad0*/  ISETP.GT.AND P0, PT, R2, 0x12, PT ;  /* 0x000000120200780c */ /* 0x000fc40003f04270 */
[----:B------:R-:W-:-:S11]  /*13ae0*/  PRMT R7, RZ, 0x7610, R7 ;  /* 0x00007610ff077816 */ /* 0x000fd60000000007 */
        /* <DEDUP_REMOVED lines=23> */
[----:B--2---:R0:W-:Y:S04]  /*13c60*/  STL [R1], R3 ;  /* 0x0000000301007387 */ /* 0x0041e80000100800 */
[----:B0-----:R-:W2:Y:S04]  /*13c70*/  LDL.LU R3, [R1+0x283c] ;  /* 0x00283c0001037983 */ /* 0x001ea80000300800 */
[----:B------:R-:W4:Y:S04]  /*13c80*/  LDL R4, [R1+0xb30] ;  /* 0x000b300001047983 */ /* 0x000f280000100800 */
[----:B------:R-:W4:Y:S01]  /*13c90*/  LDL R5, [R1+0xb34] ;  /* 0x000b340001057983 */ /* 0x000f220000100800 */
[----:B------:R-:W-:-:S02]  /*13ca0*/  PRMT R29, RZ, 0x7610, R29 ;  /* 0x00007610ff1d7816 */ /* 0x000fc4000000001d */
[----:B------:R-:W-:Y:S02]  /*13cb0*/  ISETP.GT.AND P2, PT, R2, 0x14, PT ;  /* 0x000000140200780c */ /* 0x000fe40003f44270 */
[----:B----4-:R-:W-:-:S04]  /*13cc0*/  @P1 LOP3.LUT R5, R5, R4, RZ, 0x3c, !PT ;  /* 0x0000000405051212 */ /* 0x010fc800078e3cff */
[----:B------:R-:W-:-:S04]  /*13cd0*/  @P1 LOP3.LUT R4, R5, R4, RZ, 0x3c, !PT ;  /* 0x0000000405041212 */ /* 0x000fc800078e3cff */
[----:B------:R-:W-:-:S05]  /*13ce0*/  @P1 LOP3.LUT R5, R5, R4, RZ, 0x3c, !PT ;  /* 0x0000000405051212 */ /* 0x000fca00078e3cff */
[----:B------:R0:W4:Y:S04]  /*13cf0*/  @P1 LDG.E.U8 R29, desc[UR6][R4.64] ;  /* 0x00000006041d1981 */ /* 0x000128000c1e1100 */
[----:B------:R-:W3:Y:S01]  /*13d00*/  LDL R5, [R1+0xb28] ;  /* 0x000b280001057983 */ /* 0x000ee20000100800 */
[----:B------:R-:W-:Y:S01]  /*13d10*/  PRMT R28, RZ, 0x7610, R28 ;  /* 0x00007610ff1c7816 */ /* 0x000fe2000000001c */
[----:B0-----:R-:W-:Y:S01]  /*13d20*/  @P2 IMAD.MOV.U32 R4, RZ, RZ, R0 ;  /* 0x000000ffff042224 */ /* 0x001fe200078e0000 */
[----:B------:R-:W-:Y:S01]  /*13d30*/  PRMT R27, RZ, 0x7610, R27 ;  /* 0x00007610ff1b7816 */ /* 0x000fe2000000001b */
[----:B------:R-:W2:Y:S04]  /*13d40*/  LDL R0, [R1+0xb14] ;  /* 0x000b140001007983 */ /* 0x000ea80000100800 */
[----:B---3--:R-:W3:Y:S04]  /*13d50*/  @P2 LDG.E.U8 R28, desc[UR6][R4.64] ;  /* 0x00000006041c2981 */ /* 0x008ee8000c1e1100 */
[----:B------:R-:W4:Y:S04]  /*13d60*/  LDL R4, [R1+0xb20] ;  /* 0x000b200001047983 */ /* 0x000f280000100800 */
[----:B------:R-:W4:Y:S04]  /*13d70*/  LDL R5, [R1+0xb24] ;  /* 0x000b240001057983 */ /* 0x000f280000100800 */
[----:B---3--:R0:W-:Y:S01]  /*13d80*/  STL [R1+0x2828], R28 ;  /* 0x0028281c01007387 */ /* 0x0081e20000100800 */
[----:B------:R-:W-:-:S02]  /*13d90*/  ISETP.GT.AND P0, PT, R2, 0x15, PT ;  /* 0x000000150200780c */ /* 0x000fc40003f04270 */
[----:B------:R-:W-:Y:S01]  /*13da0*/  PRMT R26, RZ, 0x7610, R26 ;  /* 0x00007610ff1a7816 */ /* 0x000fe2000000001a */
[----:B0-----:R-:W3:Y:S01]  /*13db0*/  LDL R28, [R1+0xb0c] ;  /* 0x000b0c00011c7983 */ /* 0x001ee20000100800 */
[----:B----4-:R-:W-:-:S04]  /*13dc0*/  @P2 LOP3.LUT R5, R5, R4, RZ, 0x3c, !PT ;  /* 0x0000000405052212 */ /* 0x010fc800078e3cff */
[----:B------:R-:W-:-:S04]  /*13dd0*/  @P2 LOP3.LUT R4, R5, R4, RZ, 0x3c, !PT ;  /* 0x0000000405042212 */ /* 0x000fc800078e3cff */
[----:B------:R-:W-:-:S05]  /*13de0*/  @P2 LOP3.LUT R5, R5, R4, RZ, 0x3c, !PT ;  /* 0x0000000405052212 */ /* 0x000fca00078e3cff */
[----:B------:R-:W4:Y:S04]  /*13df0*/  @P2 LDG.E.U8 R27, desc[UR6][R4.64] ;  /* 0x00000006041b2981 */ /* 0x000f28000c1e1100 */
[----:B------:R-:W2:Y:S04]  /*13e00*/  LDL R4, [R1+0xb18] ;  /* 0x000b180001047983 */ /* 0x000ea80000100800 */
[----:B------:R-:W2:Y:S04]  /*13e10*/  LDL R5, [R1+0xb1c] ;  /* 0x000b1c0001057983 */ /* 0x000ea80000100800 */
[----:B----4-:R0:W-:Y:S04]  /*13e20*/  STL [R1+0x282c], R27 ;  /* 0x00282c1b01007387 */ /* 0x0101e80000100800 */
[----:B0-----:R-:W4:Y:S01]  /*13e30*/  LDL R27, [R1+0xb10] ;  /* 0x000b1000011b7983 */ /* 0x001f220000100800 */
[----:B--2---:R-:W-:-:S04]  /*13e40*/  @P0 LOP3.LUT R5, R5, R4, RZ, 0x3c, !PT ;  /* 0x0000000405050212 */ /* 0x004fc800078e3cff */
[----:B------:R-:W-:-:S04]  /*13e50*/  @P0 LOP3.LUT R4, R5, R4, RZ, 0x3c, !PT ;  /* 0x0000000405040212 */ /* 0x000fc800078e3cff */
[----:B------:R-:W-:-:S05]  /*13e60*/  @P0 LOP3.LUT R5, R5, R4, RZ, 0x3c, !PT ;  /* 0x0000000405050212 */ /* 0x000fca00078e3cff */
[----:B------:R0:W2:Y:S01]  /*13e70*/  @P0 LDG.E.U8 R26, desc[UR6][R4.64] ;  /* 0x00000006041a0981 */ /* 0x0000a2000c1e1100 */
[----:B------:R-:W-:Y:S01]  /*13e80*/  PRMT R25, RZ, 0x7610, R25 ;  /* 0x00007610ff197816 */ /* 0x000fe20000000019 */
[----:B0-----:R-:W-:Y:S02]  /*13e90*/  @P0 IMAD.MOV.U32 R4, RZ, RZ, R0 ;  /* 0x000000ffff040224 */ /* 0x001fe400078e0000 */
[----:B----4-:R-:W-:-:S05]  /*13ea0*/  @P0 IMAD.MOV.U32 R5, RZ, RZ, R27 ;  /* 0x000000ffff050224 */ /* 0x010fca00078e001b */
[----:B------:R3:W4:Y:S04]  /*13eb0*/  @P0 LDG.E.U8 R25, desc[UR6][R4.64] ;  /* 0x0000000604190981 */ /* 0x000728000c1e1100 */
[----:B--2---:R0:W-:Y:S01]  /*13ec0*/  STL [R1+0x2818], R26 ;  /* 0x0028181a01007387 */ /* 0x0041e20000100800 */
[----:B------:R-:W-:Y:S02]  /*13ed0*/  ISETP.GT.AND P1, PT, R2, 0x16, PT ;  /* 0x000000160200780c */ /* 0x000fe40003f24270 */
[----:B------:R-:W-:Y:S01]  /*13ee0*/  PRMT R24, RZ, 0x7610, R24 ;  /* 0x00007610ff187816 */ /* 0x000fe20000000018 */
[----:B------:R-:W2:Y:S04]  /*13ef0*/  LDL R27, [R1+0xad8] ;  /* 0x000ad800011b7983 */ /* 0x000ea80000100800 */
[----:B------:R-:W2:Y:S04]  /*13f00*/  LDL R0, [R1+0xadc] ;  /* 0x000adc0001007983 */ /* 0x000ea80000100800 */
[----:B0-----:R-:W2:Y:S02]  /*13f10*/  LDL R26, [R1+0xb08] ;  /* 0x000b0800011a7983 */ /* 0x001ea40000100800 */
[----:B---3--:R-:W-:-:S02]  /*13f20*/  @P1 IMAD.MOV.U32 R4, RZ, RZ, R28 ;  /* 0x000000ffff041224 */ /* 0x008fc400078e001c */
[----:B----4-:R0:W-:Y:S01]  /*13f30*/  STL [R1+0x281c], R25 ;  /* 0x00281c1901007387 */ /* 0x0101e20000100800 */
[----:B------:R-:W-:Y:S02]  /*13f40*/  ISETP.GT.AND P3, PT, R2, 0x18, PT ;  /* 0x000000180200780c */ /* 0x000fe40003f64270 */
[----:B------:R-:W-:Y:S01]  /*13f50*/  PRMT R23, RZ, 0x7610, R23 ;  /* 0x00007610ff177816 */ /* 0x000fe20000000017 */
[----:B------:R-:W3:Y:S04]  /*13f60*/  LDL R28, [R1+0xad4] ;  /* 0x000ad400011c7983 */ /* 0x000ee80000100800 */
[----:B0-----:R-:W4:Y:S01]  /*13f70*/  LDL R25, [R1+0xb04] ;  /* 0x000b040001197983 */ /* 0x001f220000100800 */
[----:B--2---:R-:W-:-:S03]  /*13f80*/  @P1 IMAD.MOV.U32 R5, RZ, RZ, R26 ;  /* 0x000000ffff051224 */ /* 0x004fc600078e001a */
[----:B------:R-:W2:Y:S04]  /*13f90*/  LDL R26, [R1+0xb00] ;  /* 0x000b0000011a7983 */ /* 0x000ea80000100800 */
[----:B------:R-:W3:Y:S04]  /*13fa0*/  @P1 LDG.E.U8 R24, desc[UR6][R4.64] ;  /* 0x0000000604181981 */ /* 0x000ee8000c1e1100 */
[----:B------:R-:W4:Y:S04]  /*13fb0*/  LDL R4, [R1+0xae8] ;  /* 0x000ae80001047983 */ /* 0x000f280000100800 */
[----:B------:R-:W4:Y:S04]  /*13fc0*/  LDL R5, [R1+0xaec] ;  /* 0x000aec0001057983 */ /* 0x000f280000100800 */
[----:B---3--:R0:W-:Y:S04]  /*13fd0*/  STL [R1+0x2808], R24 ;  /* 0x0028081801007387 */ /* 0x0081e80000100800 */
[----:B0-----:R-:W3:Y:S01]  /*13fe0*/  LDL R24, [R1+0xad0] ;  /* 0x000ad00001187983 */ /* 0x001ee20000100800 */
[----:B----4-:R-:W-:-:S04]  /*13ff0*/  @P3 LOP3.LUT R5, R5, R4, RZ, 0x3c, !PT ;  /* 0x0000000405053212 */ /* 0x010fc800078e3cff */
[----:B------:R-:W-:-:S04]  /*14000*/  @P3 LOP3.LUT R4, R5, R4, RZ, 0x3c, !PT ;  /* 0x0000000405043212 */ /* 0x000fc800078e3cff */
[----:B------:R-:W-:-:S05]  /*14010*/  @P3 LOP3.LUT R5, R5, R4, RZ, 0x3c, !PT ;  /* 0x0000000405053212 */ /* 0x000fca00078e3cff */
[----:B------:R0:W4:Y:S04]  /*14020*/  @P3 LDG.E.U8 R23, desc[UR6][R4.64] ;  /* 0x0000000604173981 */ /* 0x000128000c1e1100 */
[----:B------:R-:W0:Y:S04]  /*14030*/  LDL R4, [R1+0xae0] ;  /* 0x000ae00001047983 */ /* 0x000e280000100800 */
[----:B------:R-:W0:Y:S01]  /*14040*/  LDL R5, [R1+0xae4] ;  /* 0x000ae40001057983 */ /* 0x000e220000100800 */
[----:B------:R-:W-:Y:S02]  /*14050*/  ISETP.GT.AND P2, PT, R2, 0x19, PT ;  /* 0x000000190200780c */ /* 0x000fe40003f44270 */
[----:B------:R-:W-:-:S02]  /*14060*/  PRMT R22, RZ, 0x7610, R22 ;  /* 0x00007610ff167816 */ /* 0x000fc40000000016 */
[----:B------:R-:W-:Y:S02]  /*14070*/  PRMT R21, RZ, 0x7610, R21 ;  /* 0x00007610ff157816 */ /* 0x000fe40000000015 */
[----:B------:R-:W-:Y:S02]  /*14080*/  PRMT R20, RZ, 0x7610, R20 ;  /* 0x00007610ff147816 */ /* 0x000fe40000000014 */
[----:B------:R-:W-:Y:S02]  /*14090*/  PRMT R19, RZ, 0x7610, R19 ;  /* 0x00007610ff137816 */ /* 0x000fe40000000013 */
[----:B0-----:R-:W-:-:S04]  /*140a0*/  @P3 LOP3.LUT R5, R5, R4, RZ, 0x3c, !PT ;  /* 0x0000000405053212 */ /* 0x001fc800078e3cff */
[----:B------:R-:W-:-:S04]  /*140b0*/  @P3 LOP3.LUT R4, R5, R4, RZ, 0x3c, !PT ;  /* 0x0000000405043212 */ /* 0x000fc800078e3cff */
[----:B------:R-:W-:-:S05]  /*140c0*/  @P3 LOP3.LUT R5, R5, R4, RZ, 0x3c, !PT ;  /* 0x0000000405053212 */ /* 0x000fca00078e3cff */
[----:B------:R0:W4:Y:S02]  /*140d0*/  @P3 LDG.E.U8 R22, desc[UR6][R4.64] ;  /* 0x0000000604163981 */ /* 0x000124000c1e1100 */
[----:B0-----:R-:W-:Y:S02]  /*140e0*/  @P2 IMAD.MOV.U32 R4, RZ, RZ, R0 ;  /* 0x000000ffff042224 */ /* 0x001fe400078e0000 */
[----:B------:R-:W-:Y:S01]  /*140f0*/  @P2 IMAD.MOV.U32 R5, RZ, RZ, R27 ;  /* 0x000000ffff052224 */ /* 0x000fe200078e001b */
[----:B------:R-:W4:Y:S04]  /*14100*/  LDL R0, [R1+0xac4] ;  /* 0x000ac40001007983 */ /* 0x000f280000100800 */
[----:B------:R0:W4:Y:S04]  /*14110*/  @P2 LDG.E.U8 R21, desc[UR6][R4.64] ;  /* 0x0000000604152981 */ /* 0x000128000c1e1100 */
[----:B------:R-:W4:Y:S01]  /*14120*/  LDL R27, [R1+0xac0] ;  /* 0x000ac000011b7983 */ /* 0x000f220000100800 */
[----:B0-----:R-:W-:-:S02]  /*14130*/  @P2 IMAD.MOV.U32 R4, RZ, RZ, R28 ;  /* 0x000000ffff042224 */ /* 0x001fc400078e001c */
[----:B---3--:R-:W-:Y:S01]  /*14140*/  @P2 IMAD.MOV.U32 R5, RZ, RZ, R24 ;  /* 0x000000ffff052224 */ /* 0x008fe200078e0018 */
[----:B------:R-:W-:Y:S01]  /*14150*/  ISETP.GT.AND P0, PT, R2, 0x1a, PT ;  /* 0x0000001a0200780c */ /* 0x000fe20003f04270 */
[----:B------:R-:W3:Y:S04]  /*14160*/  LDL R28, [R1+0xaa8] ;  /* 0x000aa800011c7983 */ /* 0x000ee80000100800 */
[----:B------:R0:W3:Y:S01]  /*14170*/  @P2 LDG.E.U8 R20, desc[UR6][R4.64] ;  /* 0x0000000604142981 */ /* 0x0000e2000c1e1100 */
[----:B------:R-:W-:Y:S02]  /*14180*/  PRMT R18, RZ, 0x7610, R18 ;  /* 0x00007610ff127816 */ /* 0x000fe40000000012 */
[----:B------:R-:W-:Y:S01]  /*14190*/  PRMT R17, RZ, 0x7610, R17 ;  /* 0x00007610ff117816 */ /* 0x000fe20000000011 */
[----:B------:R-:W3:Y:S01]  /*141a0*/  LDL R24, [R1+0xaac] ;  /* 0x000aac0001187983 */ /* 0x000ee20000100800 */
[----:B0-----:R-:W-:-:S02]  /*141b0*/  @P1 IMAD.MOV.U32 R4, RZ, RZ, R25 ;  /* 0x000000ffff041224 */ /* 0x001fc400078e0019 */
[----:B--2---:R-:W-:Y:S01]  /*141c0*/  @P1 IMAD.MOV.U32 R5, RZ, RZ, R26 ;  /* 0x000000ffff051224 */ /* 0x004fe200078e001a */
[----:B------:R-:W2:Y:S04]  /*141d0*/  LDL R25, [R1+0xab4] ;  /* 0x000ab40001197983 */ /* 0x000ea80000100800 */
[----:B------:R-:W4:Y:S04]  /*141e0*/  @P1 LDG.E.U8 R19, desc[UR6][R4.64] ;  /* 0x0000000604131981 */ /* 0x000f28000c1e1100 */
[----:B------:R-:W3:Y:S04]  /*141f0*/  LDL R26, [R1+0xab0] ;  /* 0x000ab000011a7983 */ /* 0x000ee80000100800 */
[----:B------:R-:W2:Y:S04]  /*14200*/  LDL R4, [R1+0xac8] ;  /* 0x000ac80001047983 */ /* 0x000ea80000100800 */
[----:B------:R-:W2:Y:S04]  /*14210*/  LDL R5, [R1+0xacc] ;  /* 0x000acc0001057983 */ /* 0x000ea80000100800 */
[----:B----4-:R0:W-:Y:S04]  /*14220*/  STL [R1+0x280c], R19 ;  /* 0x00280c1301007387 */ /* 0x0101e80000100800 */
[----:B0-----:R-:W4:Y:S01]  /*14230*/  LDL R19, [R1+0xabc] ;  /* 0x000abc0001137983 */ /* 0x001f220000100800 */
[----:B--2---:R-:W-:-:S04]  /*14240*/  @P0 LOP3.LUT R5, R5, R4, RZ, 0x3c, !PT ;  /* 0x0000000405050212 */ /* 0x004fc800078e3cff */
[----:B------:R-:W-:-:S04]  /*14250*/  @P0 LOP3.LUT R4, R5, R4, RZ, 0x3c, !PT ;  /* 0x0000000405040212 */ /* 0x000fc800078e3cff */
[----:B------:R-:W-:-:S05]  /*14260*/  @P0 LOP3.LUT R5, R5, R4, RZ, 0x3c, !PT ;  /* 0x0000000405050212 */ /* 0x000fca00078e3cff */
[----:B------:R0:W2:Y:S02]  /*14270*/  @P0 LDG.E.U8 R18, desc[UR6][R4.64] ;  /* 0x0000000604120981 */ /* 0x0000a4000c1e1100 */
[----:B0-----:R-:W-:Y:S02]  /*14280*/  @P0 IMAD.MOV.U32 R4, RZ, RZ, R0 ;  /* 0x000000ffff040224 */ /* 0x001fe400078e0000 */
[----:B------:R-:W-:Y:S01]  /*14290*/  @P0 IMAD.MOV.U32 R5, RZ, RZ, R27 ;  /* 0x000000ffff050224 */ /* 0x000fe200078e001b */
[----:B------:R-:W-:Y:S01]  /*142a0*/  ISETP.GT.AND P2, PT, R2, 0x1b, PT ;  /* 0x0000001b0200780c */ /* 0x000fe20003f44270 */
[----:B------:R-:W2:Y:S04]  /*142b0*/  LDL R27, [R1+0xaa0] ;  /* 0x000aa000011b7983 */ /* 0x000ea80000100800 */
[----:B------:R4:W2:Y:S01]  /*142c0*/  @P0 LDG.E.U8 R17, desc[UR6][R4.64] ;  /* 0x0000000604110981 */ /* 0x0008a2000c1e1100 */
[----:B------:R-:W-:-:S03]  /*142d0*/  PRMT R16, RZ, 0x7610, R16 ;  /* 0x00007610ff107816 */ /* 0x000fc60000000010 */
[----:B------:R-:W2:Y:S04]  /*142e0*/  LDL R0, [R1+0xaa4] ;  /* 0x000aa40001007983 */ /* 0x000ea80000100800 */
[----:B------:R-:W3:Y:S01]  /*142f0*/  LDL R5, [R1+0xab8] ;  /* 0x000ab80001057983 */ /* 0x000ee20000100800 */
[----:B------:R-:W-:Y:S02]  /*14300*/  ISETP.GT.AND P1, PT, R2, 0x1c, PT ;  /* 0x0000001c0200780c */ /* 0x000fe40003f24270 */
[----:B------:R-:W-:Y:S02]  /*14310*/  PRMT R15, RZ, 0x7610, R15 ;  /* 0x00007610ff0f7816 */ /* 0x000fe4000000000f */
[----:B------:R-:W-:Y:S01]  /*14320*/  PRMT R14, RZ, 0x7610, R14 ;  /* 0x00007610ff0e7816 */ /* 0x000fe2000000000e */
[----:B----4-:R-:W-:-:S02]  /*14330*/  @P2 IMAD.MOV.U32 R4, RZ, RZ, R19 ;  /* 0x000000ffff042224 */ /* 0x010fc400078e0013 */
[----:B------:R-:W4:Y:S04]  /*14340*/  LDL R19, [R1+0xa94] ;  /* 0x000a940001137983 */ /* 0x000f280000100800 */
[----:B---3--:R0:W3:Y:S02]  /*14350*/  @P2 LDG.E.U8 R16, desc[UR6][R4.64] ;  /* 0x0000000604102981 */ /* 0x0080e4000c1e1100 */
[----:B0-----:R-:W-:Y:S02]  /*14360*/  @P2 IMAD.MOV.U32 R4, RZ, RZ, R25 ;  /* 0x000000ffff042224 */ /* 0x001fe400078e0019 */
[----:B------:R-:W-:Y:S01]  /*14370*/  @P2 IMAD.MOV.U32 R5, RZ, RZ, R26 ;  /* 0x000000ffff052224 */ /* 0x000fe200078e001a */
[----:B------:R-:W4:Y:S04]  /*14380*/  LDL R25, [R1+0xa9c] ;  /* 0x000a9c0001197983 */ /* 0x000f280000100800 */
[----:B------:R-:W3:Y:S04]  /*14390*/  LDL R26, [R1+0xa98] ;  /* 0x000a9800011a7983 */ /* 0x000ee80000100800 */
[----:B------:R0:W3:Y:S02]  /*143a0*/  @P2 LDG.E.U8 R15, desc[UR6][R4.64] ;  /* 0x00000006040f2981 */ /* 0x0000e4000c1e1100 */
[----:B0-----:R-:W-:-:S02]  /*143b0*/  @P1 IMAD.MOV.U32 R4, RZ, RZ, R24 ;  /* 0x000000ffff041224 */ /* 0x001fc400078e0018 */
[----:B------:R-:W-:Y:S01]  /*143c0*/  @P1 IMAD.MOV.U32 R5, RZ, RZ, R28 ;  /* 0x000000ffff051224 */ /* 0x000fe200078e001c */
[----:B------:R-:W3:Y:S04]  /*143d0*/  LDL R24, [R1+0xa90] ;  /* 0x000a900001187983 */ /* 0x000ee80000100800 */
[----:B------:R2:W3:Y:S01]  /*143e0*/  @P1 LDG.E.U8 R14, desc[UR6][R4.64] ;  /* 0x00000006040e1981 */ /* 0x0004e2000c1e1100 */
[----:B------:R-:W-:Y:S02]  /*143f0*/  ISETP.GT.AND P3, PT, R2, 0x1d, PT ;  /* 0x0000001d0200780c */ /* 0x000fe40003f64270 */
[----:B------:R-:W-:Y:S02]  /*14400*/  PRMT R13, RZ, 0x7610, R13 ;  /* 0x00007610ff0d7816 */ /* 0x000fe4000000000d */
[----:B------:R-:W-:Y:S01]  /*14410*/  PRMT R12, RZ, 0x7610, R12 ;  /* 0x00007610ff0c7816 */ /* 0x000fe2000000000c */
[----:B--2---:R-:W-:-:S02]  /*14420*/  @P1 IMAD.MOV.U32 R4, RZ, RZ, R0 ;  /* 0x000000ffff041224 */ /* 0x004fc400078e0000 */
[----:B------:R-:W-:-:S05]  /*14430*/  @P1 IMAD.MOV.U32 R5, RZ, RZ, R27 ;  /* 0x000000ffff051224 */ /* 0x000fca00078e001b */
[----:B------:R4:W2:Y:S01]  /*14440*/  @P1 LDG.E.U8 R13, desc[UR6][R4.64] ;  /* 0x00000006040d1981 */ /* 0x0008a2000c1e1100 */
[----:B------:R-:W-:Y:S01]  /*14450*/  PRMT R11, RZ, 0x7610, R11 ;  /* 0x00007610ff0b7816 */ /* 0x000fe2000000000b */
[----:B----4-:R-:W-:Y:S02]  /*14460*/  @P3 IMAD.MOV.U32 R4, RZ, RZ, R25 ;  /* 0x000000ffff043224 */ /* 0x010fe400078e0019 */
[----:B---3--:R-:W-:-:S05]  /*14470*/  @P3 IMAD.MOV.U32 R5, RZ, RZ, R26 ;  /* 0x000000ffff053224 */ /* 0x008fca00078e001a */
[----:B------:R0:W3:Y:S02]  /*14480*/  @P3 LDG.E.U8 R12, desc[UR6][R4.64] ;  /* 0x00000006040c3981 */ /* 0x0000e4000c1e1100 */
[----:B0-----:R-:W-:Y:S02]  /*14490*/  @P3 IMAD.MOV.U32 R4, RZ, RZ, R19 ;  /* 0x000000ffff043224 */ /* 0x001fe400078e0013 */
[----:B------:R-:W-:Y:S01]  /*144a0*/  @P3 IMAD.MOV.U32 R5, RZ, RZ, R24 ;  /* 0x000000ffff053224 */ /* 0x000fe200078e0018 */
[----:B------:R0:W-:Y:S04]  /*144b0*/  STL [R1+0x2830], R14 ;  /* 0x0028300e01007387 */ /* 0x0001e80000100800 */
[----:B------:R-:W4:Y:S04]  /*144c0*/  @P3 LDG.E.U8 R11, desc[UR6][R4.64] ;  /* 0x00000006040b3981 */ /* 0x000f28000c1e1100 */
[----:B------:R-:W4:Y:S04]  /*144d0*/  LDL R0, [R1+0xafc] ;  /* 0x000afc0001007983 */ /* 0x000f280000100800 */
[----:B0-----:R-:W4:Y:S01]  /*144e0*/  LDL R14, [R1+0xaf8] ;  /* 0x000af800010e7983 */ /* 0x001f220000100800 */
[----:B------:R-:W-:-:S03]  /*144f0*/  ISETP.GT.AND P0, PT, R2, 0x17, PT ;  /* 0x000000170200780c */ /* 0x000fc60003f04270 */
[----:B--2---:R0:W-:Y:S04]  /*14500*/  STL [R1+0x2834], R13 ;  /* 0x0028340d01007387 */ /* 0x0041e80000100800 */
[----:B---3--:R1:W-:Y:S04]  /*14510*/  STL [R1+0x2820], R12 ;  /* 0x0028200c01007387 */ /* 0x0083e80000100800 */
[----:B------:R-:W2:Y:S04]  /*14520*/  LDL R27, [R1+0xa88] ;  /* 0x000a8800011b7983 */ /* 0x000ea80000100800 */
[----:B------:R-:W3:Y:S04]  /*14530*/  LDL R26, [R1+0xa8c] ;  /* 0x000a8c00011a7983 */ /* 0x000ee80000100800 */
[----:B------:R-:W3:Y:S04]  /*14540*/  LDL R25, [R1+0xa80] ;  /* 0x000a800001197983 */ /* 0x000ee80000100800 */
[----:B------:R-:W3:Y:S04]  /*14550*/  LDL R24, [R1+0xa84] ;  /* 0x000a840001187983 */ /* 0x000ee80000100800 */
[----:B----4-:R4:W-:Y:S04]  /*14560*/  STL [R1+0x2824], R11 ;  /* 0x0028240b01007387 */ /* 0x0109e80000100800 */
[----:B------:R-:W3:Y:S01]  /*14570*/  LDL R19, [R1+0xaf0] ;  /* 0x000af00001137983 */ /* 0x000ee20000100800 */
[----:B------:R-:W-:-:S03]  /*14580*/  @P0 IMAD.MOV.U32 R5, RZ, RZ, R14 ;  /* 0x000000ffff050224 */ /* 0x000fc600078e000e */
[----:B0-----:R-:W3:Y:S04]  /*14590*/  LDL R13, [R1+0xa78] ;  /* 0x000a7800010d7983 */ /* 0x001ee80000100800 */
[----:B------:R-:W3:Y:S04]  /*145a0*/  LDL R14, [R1+0xaf4] ;  /* 0x000af400010e7983 */ /* 0x000ee80000100800 */
[----:B-1----:R-:W3:Y:S01]  /*145b0*/  LDL R12, [R1+0xa7c] ;  /* 0x000a7c00010c7983 */ /* 0x002ee20000100800 */
[----:B------:R-:W-:-:S03]  /*145c0*/  @P0 IMAD.MOV.U32 R4, RZ, RZ, R0 ;  /* 0x000000ffff040224 */ /* 0x000fc600078e0000 */
[----:B----4-:R-:W4:Y:S04]  /*145d0*/  LDL R11, [R1+0xa70] ;  /* 0x000a7000010b7983 */ /* 0x010f280000100800 */
[----:B------:R-:W4:Y:S01]  /*145e0*/  LDL R0, [R1+0xa74] ;  /* 0x000a740001007983 */ /* 0x000f220000100800 */
[----:B------:R-:W-:Y:S02]  /*145f0*/  ISETP.GT.AND P2, PT, R2, 0x1e, PT ;  /* 0x0000001e0200780c */ /* 0x000fe40003f44270 */
[----:B------:R-:W-:Y:S02]  /*14600*/  PRMT R10, RZ, 0x7610, R10 ;  /* 0x00007610ff0a7816 */ /* 0x000fe4000000000a */
[----:B------:R-:W-:-:S04]  /*14610*/  PRMT R9, RZ, 0x7610, R9 ;  /* 0x00007610ff097816 */ /* 0x000fc80000000009 */
[----:B------:R2:W4:Y:S01]  /*14620*/  @P0 LDG.E.U8 R10, desc[UR6][R4.64] ;  /* 0x00000006040a0981 */ /* 0x000522000c1e1100 */
[----:B------:R-:W-:Y:S02]  /*14630*/  ISETP.GT.AND P1, PT, R2, 0x1f, PT ;  /* 0x0000001f0200780c */ /* 0x000fe40003f24270 */
[----:B------:R-:W-:Y:S02]  /*14640*/  PRMT R8, RZ, 0x7610, R8 ;  /* 0x00007610ff087816 */ /* 0x000fe40000000008 */
[----:B------:R-:W-:Y:S02]  /*14650*/  PRMT R7, RZ, 0x7610, R7 ;  /* 0x00007610ff077816 */ /* 0x000fe40000000007 */
[----:B------:R-:W-:Y:S02]  /*14660*/  PRMT R6, RZ, 0x7610, R6 ;  /* 0x00007610ff067816 */ /* 0x000fe40000000006 */
[----:B------:R-:W-:Y:S01]  /*14670*/  PRMT R3, RZ, 0x7610, R3 ;  /* 0x00007610ff037816 */ /* 0x000fe20000000003 */
[----:B--2---:R-:W-:-:S02]  /*14680*/  @P2 IMAD.MOV.U32 R5, RZ, RZ, R27 ;  /* 0x000000ffff052224 */ /* 0x004fc400078e001b */
[----:B---3--:R-:W-:-:S05]  /*14690*/  @P2 IMAD.MOV.U32 R4, RZ, RZ, R26 ;  /* 0x000000ffff042224 */ /* 0x008fca00078e001a */
[----:B------:R0:W2:Y:S02]  /*146a0*/  @P2 LDG.E.U8 R9, desc[UR6][R4.64] ;  /* 0x0000000604092981 */ /* 0x0000a4000c1e1100 */
[----:B0-----:R-:W-:Y:S02]  /*146b0*/  @P2 IMAD.MOV.U32 R4, RZ, RZ, R24 ;  /* 0x000000ffff042224 */ /* 0x001fe400078e0018 */
[----:B------:R-:W-:-:S05]  /*146c0*/  @P2 IMAD.MOV.U32 R5, RZ, RZ, R25 ;  /* 0x000000ffff052224 */ /* 0x000fca00078e0019 */
[----:B------:R0:W3:Y:S02]  /*146d0*/  @P2 LDG.E.U8 R8, desc[UR6][R4.64] ;  /* 0x0000000604082981 */ /* 0x0000e4000c1e1100 */
[----:B0-----:R-:W-:Y:S02]  /*146e0*/  @P0 IMAD.MOV.U32 R4, RZ, RZ, R14 ;  /* 0x000000ffff040224 */ /* 0x001fe400078e000e */
[----:B------:R-:W-:-:S05]  /*146f0*/  @P0 IMAD.MOV.U32 R5, RZ, RZ, R19 ;  /* 0x000000ffff050224 */ /* 0x000fca00078e0013 */
[----:B------:R0:W3:Y:S02]  /*14700*/  @P0 LDG.E.U8 R7, desc[UR6][R4.64] ;  /* 0x0000000604070981 */ /* 0x0000e4000c1e1100 */
[----:B0-----:R-:W-:Y:S02]  /*14710*/  @P1 IMAD.MOV.U32 R4, RZ, RZ, R12 ;  /* 0x000000ffff041224 */ /* 0x001fe400078e000c */
[----:B------:R-:W-:-:S05]  /*14720*/  @P1 IMAD.MOV.U32 R5, RZ, RZ, R13 ;  /* 0x000000ffff051224 */ /* 0x000fca00078e000d */
[----:B------:R4:W3:Y:S02]  /*14730*/  @P1 LDG.E.U8 R6, desc[UR6][R4.64] ;  /* 0x0000000604061981 */ /* 0x0008e4000c1e1100 */
[----:B----4-:R-:W-:Y:S02]  /*14740*/  @P1 IMAD.MOV.U32 R4, RZ, RZ, R0 ;  /* 0x000000ffff041224 */ /* 0x010fe400078e0000 */
[----:B------:R-:W-:-:S05]  /*14750*/  @P1 IMAD.MOV.U32 R5, RZ, RZ, R11 ;  /* 0x000000ffff051224 */ /* 0x000fca00078e000b */
[----:B------:R-:W4:Y:S04]  /*14760*/  @P1 LDG.E.U8 R3, desc[UR6][R4.64] ;  /* 0x0000000604031981 */ /* 0x000f28000c1e1100 */
[----:B------:R-:W-:Y:S01]  /*14770*/  STL [R1+0x27f4], R10 ;  /* 0x0027f40a01007387 */ /* 0x000fe20000100800 */
[----:B------:R-:W0:Y:S01]  /*14780*/  S2R R11, SR_TID.X ;  /* 0x00000000000b7919 */ /* 0x000e220000002100 */
[----:B------:R-:W1:Y:S01]  /*14790*/  S2R R19, SR_TID.X ;  /* 0x0000000000137919 */ /* 0x000e620000002100 */
[----:B------:R-:W-:Y:S06]  /*147a0*/  BAR.SYNC.DEFER_BLOCKING 0x0 ;  /* 0x0000000000007b1d */ /* 0x000fec0000010000 */
[----:B--2---:R-:W-:Y:S04]  /*147b0*/  STL [R1+0x2810], R9 ;  /* 0x0028100901007387 */ /* 0x004fe80000100800 */
[----:B---3--:R-:W-:Y:S04]  /*147c0*/  STL [R1+0x2814], R8 ;  /* 0x0028140801007387 */ /* 0x008fe80000100800 */
[----:B------:R-:W-:Y:S04]  /*147d0*/  STL [R1+0x27f8], R7 ;  /* 0x0027f80701007387 */ /* 0x000fe80000100800 */
[----:B------:R2:W-:Y:S04]  /*147e0*/  STL [R1+0x27fc], R6 ;  /* 0x0027fc0601007387 */ /* 0x0005e80000100800 */
[----:B------:R-:W3:Y:S04]  /*147f0*/  LDL.LU R25, [R1+0x98] ;  /* 0x0000980001197983 */ /* 0x000ee80000300800 */
[----:B------:R-:W3:Y:S04]  /*14800*/  LDL.LU R26, [R1+0x94] ;  /* 0x00009400011a7983 */ /* 0x000ee80000300800 */
[----:B--2---:R-:W2:Y:S04]  /*14810*/  LDL.LU R6, [R1+0x54] ;  /* 0x0000540001067983 */ /* 0x004ea80000300800 */
[----:B------:R-:W2:Y:S04]  /*14820*/  LDL.LU R7, [R1+0x18] ;  /* 0x0000180001077983 */ /* 0x000ea80000300800 */
        /* <DEDUP_REMOVED lines=8> */
[----:B----4-:R4:W-:Y:S04]  /*148b0*/  STL [R1+0x2800], R3 ;  /* 0x0028000301007387 */ /* 0x0109e80000100800 */
[----:B----4-:R-:W4:Y:S04]  /*148c0*/  LDL.LU R3, [R1+0x10] ;  /* 0x0000100001037983 */ /* 0x010f280000300800 */
        /* <DEDUP_REMOVED lines=50> */
[----:B0-----:R-:W4:Y:S04]  /*14bf0*/  LDL.LU R4, [R1+0x4c] ;  /* 0x00004c0001047983 */ /* 0x001f280000300800 */
[----:B------:R-:W-:Y:S04]  /*14c00*/  STL [R1+0x265c], R5 ;  /* 0x00265c0501007387 */ /* 0x000fe80000100800 */
[----:B------:R-:W-:Y:S04]  /*14c10*/  STL [R1+0x27ec], R5 ;  /* 0x0027ec0501007387 */ /* 0x000fe80000100800 */
[----:B------:R0:W-:Y:S04]  /*14c20*/  STL [R1+0x2838], R5 ;  /* 0x0028380501007387 */ /* 0x0001e80000100800 */
[----:B0-----:R-:W2:Y:S01]  /*14c30*/  LDL.LU R5, [R1+0x58] ;  /* 0x0000580001057983 */ /* 0x001ea20000300800 */
[----:B------:R-:W-:-:S02]  /*14c40*/  LOP3.LUT R0, R11, 0x3f, RZ, 0xc0, !PT ;  /* 0x0000003f0b007812 */ /* 0x000fc400078ec0ff */
[C---:B-1----:R-:W-:Y:S02]  /*14c50*/  LOP3.LUT R12, R19.reuse, 0x1f, RZ, 0xc0, !PT ;  /* 0x0000001f130c7812 */ /* 0x042fe400078ec0ff */
[----:B------:R-:W-:Y:S01]  /*14c60*/  LOP3.LUT R19, R19, 0x3f, RZ, 0xc0, !PT ;  /* 0x0000003f13137812 */ /* 0x000fe200078ec0ff */
[----:B---3--:R0:W-:Y:S04]  /*14c70*/  STS.U8 [R0+UR4], R25 ;  /* 0x0000001900007988 */ /* 0x0081e80008000004 */
[----:B------:R1:W-:Y:S01]  /*14c80*/  STS.U8 [R0+UR4+0x40], R26 ;  /* 0x0000401a00007988 */ /* 0x0003e20008000004 */
[----:B------:R-:W-:-:S03]  /*14c90*/  ISETP.GE.AND P0, PT, R12, R2, PT ;  /* 0x000000020c00720c */ /* 0x000fc60003f06270 */
[----:B------:R-:W3:Y:S04]  /*14ca0*/  LDL.LU R12, [R1+0x44] ;  /* 0x00004400010c7983 */ /* 0x000ee80000300800 */
[----:B0-----:R-:W3:Y:S04]  /*14cb0*/  LDL.LU R25, [R1+0x8] ;  /* 0x0000080001197983 */ /* 0x001ee80000300800 */
[----:B-1----:R-:W3:Y:S04]  /*14cc0*/  LDL.LU R26, [R1+0x4] ;  /* 0x00000400011a7983 */ /* 0x002ee80000300800 */
[----:B--2---:R-:W-:Y:S04]  /*14cd0*/  STS.U8 [R0+UR4+0x440], R5 ;  /* 0x0004400500007988 */ /* 0x004fe80008000004 */
[----:B------:R0:W-:Y:S04]  /*14ce0*/  STS.U8 [R0+UR4+0x400], R6 ;  /* 0x0004000600007988 */ /* 0x0001e80008000004 */
[----:B------:R-:W-:Y:S04]  /*14cf0*/  STS.U8 [R0+UR4+0x800], R7 ;  /* 0x0008000700007988 */ /* 0x000fe80008000004 */
[----:B------:R1:W-:Y:S01]  /*14d00*/  STS.U8 [R0+UR4+0x840], R9 ;  /* 0x0008400900007988 */ /* 0x0003e20008000004 */
[----:B0-----:R-:W-:-:S03]  /*14d10*/  LOP3.LUT R6, R19, 0x8, RZ, 0x3c, !PT ;  /* 0x0000000813067812 */ /* 0x001fc600078e3cff */
[----:B------:R-:W-:Y:S04]  /*14d20*/  STS.U8 [R0+UR4+0xc40], R23 ;  /* 0x000c401700007988 */ /* 0x000fe80008000004 */
[----:B------:R-:W-:Y:S04]  /*14d30*/  STS.U8 [R0+UR4+0xc00], R22 ;  /* 0x000c001600007988 */ /* 0x000fe80008000004 */
[----:B------:R0:W-:Y:S04]  /*14d40*/  STS.U8 [R6+UR4+0x80], R10 ;  /* 0x0000800a06007988 */ /* 0x0001e80008000004 */
[----:B-1----:R-:W2:Y:S04]  /*14d50*/  LDL.LU R9, [R1+0x80] ;  /* 0x0000800001097983 */ /* 0x002ea80000300800 */
[----:B------:R-:W2:Y:S01]  /*14d60*/  LDL.LU R19, [R1+0x7c] ;  /* 0x00007c0001137983 */ /* 0x000ea20000300800 */
[----:B0-----:R-:W0:Y:S03]  /*14d70*/  S2R R10, SR_TID.X ;  /* 0x00000000000a7919 */ /* 0x001e260000002100 */
[----:B------:R1:W-:Y:S04]  /*14d80*/  STS.U8 [R6+UR4+0xc0], R24 ;  /* 0x0000c01806007988 */ /* 0x0003e80008000004 */
[----:B------:R4:W-:Y:S04]  /*14d90*/  STS.U8 [R6+UR4+0x4c0], R8 ;  /* 0x0004c00806007988 */ /* 0x0009e80008000004 */
[----:B-1----:R-:W2:Y:S04]  /*14da0*/  LDL.LU R24, [R1+0x40] ;  /* 0x0000400001187983 */ /* 0x002ea80000300800 */
[----:B----4-:R-:W4:Y:S04]  /*14db0*/  LDL.LU R8, [R1+0x3c] ;  /* 0x00003c0001087983 */ /* 0x010f280000300800 */
[----:B------:R-:W-:Y:S04]  /*14dc0*/  STS.U8 [R6+UR4+0x480], R4 ;  /* 0x0004800406007988 */ /* 0x000fe80008000004 */
[----:B------:R-:W-:Y:S01]  /*14dd0*/  STS.U8 [R6+UR4+0x880], R3 ;  /* 0x0008800306007988 */ /* 0x000fe20008000004 */
[----:B0-----:R-:W-:-:S03]  /*14de0*/  LOP3.LUT R7, R10, 0x3f, RZ, 0xc0, !PT ;  /* 0x0000003f0a077812 */ /* 0x001fc600078ec0ff */
[----:B------:R0:W-:Y:S01]  /*14df0*/  STS.U8 [R6+UR4+0x8c0], R13 ;  /* 0x0008c00d06007988 */ /* 0x0001e20008000004 */
[----:B------:R-:W-:-:S03]  /*14e00*/  LOP3.LUT R2, R7, 0x10, RZ, 0x3c, !PT ;  /* 0x0000001007027812 */ /* 0x000fc600078e3cff */
[----:B------:R-:W4:Y:S04]  /*14e10*/  LDL.LU R10, [R1] ;  /* 0x00000000010a7983 */ /* 0x000f280000300800 */
[----:B------:R-:W-:Y:S04]  /*14e20*/  STS.U8 [R6+UR4+0xcc0], R21 ;  /* 0x000cc01506007988 */ /* 0x000fe80008000004 */
[----:B------:R-:W-:Y:S04]  /*14e30*/  STS.U8 [R6+UR4+0xc80], R20 ;  /* 0x000c801406007988 */ /* 0x000fe80008000004 */
[----:B------:R1:W-:Y:S04]  /*14e40*/  STS.U8 [R2+UR4+0x100], R14 ;  /* 0x0001000e02007988 */ /* 0x0003e80008000004 */
[----:B0-----:R-:W4:Y:S04]  /*14e50*/  LDL.LU R13, [R1+0x78] ;  /* 0x00007800010d7983 */ /* 0x001f280000300800 */
[----:B------:R0:W-:Y:S04]  /*14e60*/  STS.U8 [R2+UR4+0x140], R27 ;  /* 0x0001401b02007988 */ /* 0x0001e80008000004 */
[----:B-1----:R-:W4:Y:S04]  /*14e70*/  LDL.LU R14, [R1+0x74] ;  /* 0x00007400010e7983 */ /* 0x002f280000300800 */
[----:B------:R1:W-:Y:S04]  /*14e80*/  STS.U8 [R2+UR4+0x540], R28 ;  /* 0x0005401c02007988 */ /* 0x0003e80008000004 */
[----:B0-----:R-:W4:Y:S04]  /*14e90*/  LDL.LU R27, [R1+0x38] ;  /* 0x00003800011b7983 */ /* 0x001f280000300800 */
[----:B-1----:R-:W4:Y:S01]  /*14ea0*/  LDL.LU R28, [R1+0x34] ;  /* 0x00003400011c7983 */ /* 0x002f220000300800 */
[----:B------:R-:W-:-:S03]  /*14eb0*/  LOP3.LUT R5, R7, 0x18, RZ, 0x3c, !PT ;  /* 0x0000001807057812 */ /* 0x000fc600078e3cff */
[----:B---3--:R0:W-:Y:S04]  /*14ec0*/  STS.U8 [R2+UR4+0x500], R12 ;  /* 0x0005000c02007988 */ /* 0x0081e80008000004 */
[----:B------:R1:W-:Y:S04]  /*14ed0*/  STS.U8 [R2+UR4+0x900], R25 ;  /* 0x0009001902007988 */ /* 0x0003e80008000004 */
[----:B------:R3:W-:Y:S04]  /*14ee0*/  STS.U8 [R2+UR4+0x940], R26 ;  /* 0x0009401a02007988 */ /* 0x0007e80008000004 */
[----:B------:R-:W-:Y:S04]  /*14ef0*/  STS.U8 [R2+UR4+0xd40], R18 ;  /* 0x000d401202007988 */ /* 0x000fe80008000004 */
[----:B------:R-:W-:Y:S04]  /*14f00*/  STS.U8 [R2+UR4+0xd00], R17 ;  /* 0x000d001102007988 */ /* 0x000fe80008000004 */
[----:B0-----:R-:W4:Y:S04]  /*14f10*/  LDL.LU R12, [R1+0x70] ;  /* 0x00007000010c7983 */ /* 0x001f280000300800 */
[----:B-1----:R-:W4:Y:S04]  /*14f20*/  LDL.LU R25, [R1+0x6c] ;  /* 0x00006c0001197983 */ /* 0x002f280000300800 */
[----:B---3--:R-:W3:Y:S04]  /*14f30*/  LDL.LU R26, [R1+0x30] ;  /* 0x00003000011a7983 */ /* 0x008ee80000300800 */
[----:B------:R-:W3:Y:S04]  /*14f40*/  LDL.LU R4, [R1+0x2c] ;  /* 0x00002c0001047983 */ /* 0x000ee80000300800 */
[----:B--2---:R0:W-:Y:S04]  /*14f50*/  STS.U8 [R5+UR4+0x180], R9 ;  /* 0x0001800905007988 */ /* 0x0041e80008000004 */
[----:B------:R1:W-:Y:S04]  /*14f60*/  STS.U8 [R5+UR4+0x1c0], R19 ;  /* 0x0001c01305007988 */ /* 0x0003e80008000004 */
[----:B0-----:R-:W2:Y:S04]  /*14f70*/  LDL.LU R9, [R1+0x68] ;  /* 0x0000680001097983 */ /* 0x001ea80000300800 */
[----:B-1----:R-:W2:Y:S04]  /*14f80*/  LDL.LU R19, [R1+0x64] ;  /* 0x0000640001137983 */ /* 0x002ea80000300800 */
[----:B------:R-:W2:Y:S04]  /*14f90*/  LDL.LU R2, [R1+0x28] ;  /* 0x0000280001027983 */ /* 0x000ea80000300800 */
[----:B------:R0:W-:Y:S04]  /*14fa0*/  STS.U8 [R5+UR4+0x5c0], R24 ;  /* 0x0005c01805007988 */ /* 0x0001e80008000004 */
[----:B----4-:R1:W-:Y:S04]  /*14fb0*/  STS.U8 [R5+UR4+0x580], R8 ;  /* 0x0005800805007988 */ /* 0x0103e80008000004 */
[----:B0-----:R-:W4:Y:S01]  /*14fc0*/  LDL.LU R24, [R1+0x24] ;  /* 0x0000240001187983 */ /* 0x001f220000300800 */
[----:B-1----:R-:W-:-:S03]  /*14fd0*/  LOP3.LUT R8, R11, 0x3f, RZ, 0xc0, !PT ;  /* 0x0000003f0b087812 */ /* 0x002fc600078ec0ff */
[----:B------:R-:W4:Y:S01]  /*14fe0*/  LDL.LU R3, [R1+0x60] ;  /* 0x0000600001037983 */ /* 0x000f220000300800 */
[----:B------:R-:W-:-:S03]  /*14ff0*/  LOP3.LUT R11, R8, 0x20, RZ, 0x3c, !PT ;  /* 0x00000020080b7812 */ /* 0x000fc600078e3cff */
[----:B------:R-:W4:Y:S04]  /*15000*/  LDL.LU R6, [R1+0x5c] ;  /* 0x00005c0001067983 */ /* 0x000f280000300800 */
[----:B------:R0:W-:Y:S04]  /*15010*/  STS.U8 [R5+UR4+0x980], R10 ;  /* 0x0009800a05007988 */ /* 0x0001e80008000004 */
[----:B------:R-:W-:Y:S04]  /*15020*/  STS.U8 [R5+UR4+0x9c0], R29 ;  /* 0x0009c01d05007988 */ /* 0x000fe80008000004 */
[----:B------:R-:W4:Y:S04]  /*15030*/  LDL.LU R7, [R1+0x20] ;  /* 0x0000200001077983 */ /* 0x000f280000300800 */
[----:B------:R-:W-:Y:S04]  /*15040*/  STS.U8 [R5+UR4+0xdc0], R16 ;  /* 0x000dc01005007988 */ /* 0x000fe80008000004 */
[----:B0-----:R-:W4:Y:S04]  /*15050*/  LDL.LU R10, [R1+0x1c] ;  /* 0x00001c00010a7983 */ /* 0x001f280000300800 */
[----:B------:R0:W-:Y:S04]  /*15060*/  STS.U8 [R5+UR4+0xd80], R15 ;  /* 0x000d800f05007988 */ /* 0x0001e80008000004 */
[----:B------:R1:W-:Y:S04]  /*15070*/  STS.U8 [R11+UR4+0x200], R13 ;  /* 0x0002000d0b007988 */ /* 0x0003e80008000004 */
[----:B------:R1:W-:Y:S04]  /*15080*/  STS.U8 [R11+UR4+0x240], R14 ;  /* 0x0002400e0b007988 */ /* 0x0003e80008000004 */
[----:B0-----:R-:W4:Y:S04]  /*15090*/  LDL.LU R5, [R1+0x2838] ;  /* 0x0028380001057983 */ /* 0x001f280000300800 */
[----:B-1----:R-:W3:Y:S04]  /*150a0*/  LDL.LU R13, [R1+0x2834] ;  /* 0x00283400010d7983 */ /* 0x002ee80000300800 */
[----:B------:R-:W2:Y:S04]  /*150b0*/  LDL.LU R14, [R1+0x2830] ;  /* 0x00283000010e7983 */ /* 0x000ea80000300800 */
[----:B------:R0:W-:Y:S04]  /*150c0*/  STS.U8 [R11+UR4+0x640], R27 ;  /* 0x0006401b0b007988 */ /* 0x0001e80008000004 */
[----:B------:R1:W-:Y:S04]  /*150d0*/  STS.U8 [R11+UR4+0x600], R28 ;  /* 0x0006001c0b007988 */ /* 0x0003e80008000004 */
[----:B0-----:R-:W4:Y:S04]  /*150e0*/  LDL.LU R27, [R1+0x282c] ;  /* 0x00282c00011b7983 */ /* 0x001f280000300800 */
[----:B-1----:R-:W3:Y:S01]  /*150f0*/  LDL.LU R28, [R1+0x2828] ;  /* 0x00282800011c7983 */ /* 0x002ee20000300800 */
[----:B------:R-:W-:-:S03]  /*15100*/  LOP3.LUT R8, R8, 0x28, RZ, 0x3c, !PT ;  /* 0x0000002808087812 */ /* 0x000fc600078e3cff */
[----:B---3--:R-:W-:Y:S04]  /*15110*/  STS.U8 [R11+UR4+0xa00], R28 ;  /* 0x000a001c0b007988 */ /* 0x008fe80008000004 */
[----:B----4-:R-:W-:Y:S04]  /*15120*/  STS.U8 [R11+UR4+0xa40], R27 ;  /* 0x000a401b0b007988 */ /* 0x010fe80008000004 */
[----:B--2---:R-:W-:Y:S04]  /*15130*/  STS.U8 [R11+UR4+0xe40], R14 ;  /* 0x000e400e0b007988 */ /* 0x004fe80008000004 */
[----:B------:R0:W-:Y:S04]  /*15140*/  STS.U8 [R11+UR4+0xe00], R13 ;  /* 0x000e000d0b007988 */ /* 0x0001e80008000004 */
[----:B------:R1:W-:Y:S04]  /*15150*/  STS.U8 [R8+UR4+0x280], R12 ;  /* 0x0002800c08007988 */ /* 0x0003e80008000004 */
[----:B------:R2:W-:Y:S04]  /*15160*/  STS.U8 [R8+UR4+0x2c0], R25 ;  /* 0x0002c01908007988 */ /* 0x0005e80008000004 */
[----:B0-----:R-:W3:Y:S04]  /*15170*/  LDL.LU R11, [R1+0x2824] ;  /* 0x00282400010b7983 */ /* 0x001ee80000300800 */
[----:B-1----:R-:W4:Y:S04]  /*15180*/  LDL.LU R12, [R1+0x2820] ;  /* 0x00282000010c7983 */ /* 0x002f280000300800 */
[----:B--2---:R-:W2:Y:S04]  /*15190*/  LDL.LU R25, [R1+0x281c] ;  /* 0x00281c0001197983 */ /* 0x004ea80000300800 */
[----:B------:R0:W-:Y:S04]  /*151a0*/  STS.U8 [R8+UR4+0x6c0], R26 ;  /* 0x0006c01a08007988 */ /* 0x0001e80008000004 */
[----:B0-----:R-:W3:Y:S04]  /*151b0*/  LDL.LU R26, [R1+0x2818] ;  /* 0x00281800011a7983 */ /* 0x001ee80000300800 */
[----:B------:R0:W-:Y:S02]  /*151c0*/  STS.U8 [R8+UR4+0x680], R4 ;  /* 0x0006800408007988 */ /* 0x0001e40008000004 */
[----:B0-----:R-:W-:-:S02]  /*151d0*/  LOP3.LUT R4, R0, 0x30, RZ, 0x3c, !PT ;  /* 0x0000003000047812 */ /* 0x001fc400078e3cff */
[----:B---3--:R-:W-:Y:S04]  /*151e0*/  STS.U8 [R8+UR4+0xa80], R26 ;  /* 0x000a801a08007988 */ /* 0x008fe80008000004 */
[----:B--2---:R-:W-:Y:S04]  /*151f0*/  STS.U8 [R8+UR4+0xac0], R25 ;  /* 0x000ac01908007988 */ /* 0x004fe80008000004 */
[----:B----4-:R-:W-:Y:S04]  /*15200*/  STS.U8 [R8+UR4+0xec0], R12 ;  /* 0x000ec00c08007988 */ /* 0x010fe80008000004 */
[----:B------:R0:W-:Y:S04]  /*15210*/  STS.U8 [R8+UR4+0xe80], R11 ;  /* 0x000e800b08007988 */ /* 0x0001e80008000004 */
[----:B------:R1:W-:Y:S04]  /*15220*/  STS.U8 [R4+UR4+0x300], R9 ;  /* 0x0003000904007988 */ /* 0x0003e80008000004 */
[----:B------:R2:W-:Y:S04]  /*15230*/  STS.U8 [R4+UR4+0x340], R19 ;  /* 0x0003401304007988 */ /* 0x0005e80008000004 */
[----:B0-----:R-:W3:Y:S04]  /*15240*/  LDL.LU R8, [R1+0x2814] ;  /* 0x0028140001087983 */ /* 0x001ee80000300800 */
[----:B-1----:R-:W4:Y:S04]  /*15250*/  LDL.LU R9, [R1+0x2810] ;  /* 0x0028100001097983 */ /* 0x002f280000300800 */
[----:B--2---:R-:W2:Y:S04]  /*15260*/  LDL.LU R19, [R1+0x280c] ;  /* 0x00280c0001137983 */ /* 0x004ea80000300800 */
[----:B------:R0:W-:Y:S04]  /*15270*/  STS.U8 [R4+UR4+0x740], R2 ;  /* 0x0007400204007988 */ /* 0x0001e80008000004 */
[----:B------:R1:W-:Y:S04]  /*15280*/  STS.U8 [R4+UR4+0x700], R24 ;  /* 0x0007001804007988 */ /* 0x0003e80008000004 */
[----:B0-----:R-:W3:Y:S04]  /*15290*/  LDL R2, [R1+0x1058] ;  /* 0x0010580001027983 */ /* 0x001ee80000100800 */
[----:B-1----:R-:W4:Y:S01]  /*152a0*/  LDL.LU R24, [R1+0x2808] ;  /* 0x0028080001187983 */ /* 0x002f220000300800 */
[----:B------:R-:W-:-:S03]  /*152b0*/  LOP3.LUT R0, R0, 0x38, RZ, 0x3c, !PT ;  /* 0x0000003800007812 */ /* 0x000fc600078e3cff */
[----:B----4-:R-:W-:Y:S04]  /*152c0*/  STS.U8 [R4+UR4+0xb00], R24 ;  /* 0x000b001804007988 */ /* 0x010fe80008000004 */
[----:B--2---:R-:W-:Y:S04]  /*152d0*/  STS.U8 [R4+UR4+0xb40], R19 ;  /* 0x000b401304007988 */ /* 0x004fe80008000004 */
[----:B------:R-:W-:Y:S04]  /*152e0*/  STS.U8 [R4+UR4+0xf40], R9 ;  /* 0x000f400904007988 */ /* 0x000fe80008000004 */
[----:B---3--:R0:W-:Y:S04]  /*152f0*/  STS.U8 [R4+UR4+0xf00], R8 ;  /* 0x000f000804007988 */ /* 0x0081e80008000004 */
[----:B------:R1:W-:Y:S04]  /*15300*/  STS.U8 [R0+UR4+0x380], R3 ;  /* 0x0003800300007988 */ /* 0x0003e80008000004 */
[----:B------:R2:W-:Y:S04]  /*15310*/  STS.U8 [R0+UR4+0x3c0], R6 ;  /* 0x0003c00600007988 */ /* 0x0005e80008000004 */
[----:B0-----:R-:W3:Y:S04]  /*15320*/  LDL.LU R4, [R1+0x2804] ;  /* 0x0028040001047983 */ /* 0x001ee80000300800 */
[----:B-1----:R-:W4:Y:S04]  /*15330*/  LDL.LU R3, [R1+0x2800] ;  /* 0x0028000001037983 */ /* 0x002f280000300800 */
[----:B--2---:R-:W2:Y:S04]  /*15340*/  LDL.LU R6, [R1+0x27fc] ;  /* 0x0027fc0001067983 */ /* 0x004ea80000300800 */
[----:B------:R0:W-:Y:S04]  /*15350*/  STS.U8 [R0+UR4+0x7c0], R7 ;  /* 0x0007c00700007988 */ /* 0x0001e80008000004 */
[----:B------:R1:W-:Y:S04]  /*15360*/  STS.U8 [R0+UR4+0x780], R10 ;  /* 0x0007800a00007988 */ /* 0x0003e80008000004 */
[----:B0-----:R-:W3:Y:S04]  /*15370*/  LDL.LU R7, [R1+0x27f8] ;  /* 0x0027f80001077983 */ /* 0x001ee80000300800 */
[----:B-1----:R-:W4:Y:S01]  /*15380*/  LDL.LU R10, [R1+0x27f4] ;  /* 0x0027f400010a7983 */ /* 0x002f220000300800 */
[----:B------:R-:W-:-:S03]  /*15390*/  PRMT R5, RZ, 0x7610, R5 ;  /* 0x00007610ff057816 */ /* 0x000fc60000000005 */
[----:B----4-:R-:W-:Y:S04]  /*153a0*/  STS.U8 [R0+UR4+0xb80], R10 ;  /* 0x000b800a00007988 */ /* 0x010fe80008000004 */
[----:B---3--:R-:W-:Y:S04]  /*153b0*/  STS.U8 [R0+UR4+0xbc0], R7 ;  /* 0x000bc00700007988 */ /* 0x008fe80008000004 */
[----:B--2---:R-:W-:Y:S04]  /*153c0*/  STS.U8 [R0+UR4+0xfc0], R6 ;  /* 0x000fc00600007988 */ /* 0x004fe80008000004 */
[----:B------:R0:W-:Y:S04]  /*153d0*/  STS.U8 [R0+UR4+0xf80], R3 ;  /* 0x000f800300007988 */ /* 0x0001e80008000004 */
[----:B0-----:R-:W2:Y:S04]  /*153e0*/  LDL.LU R0, [R1+0x27f0] ;  /* 0x0027f00001007983 */ /* 0x001ea80000300800 */
[----:B------:R-:W3:Y:S01]  /*153f0*/  LDL R3, [R1+0x1044] ;  /* 0x0010440001037983 */ /* 0x000ee20000100800 */
[----:B------:R-:W-:Y:S06]  /*15400*/  BAR.SYNC.DEFER_BLOCKING 0x0 ;  /* 0x0000000000007b1d */ /* 0x000fec0000010000 */
[----:B---3--:R-:W3:Y:S04]  /*15410*/  @!P0 LDG.E.U8 R5, desc[UR6][R2.64] ;  /* 0x0000000602058981 */ /* 0x008ee8000c1e1100 */
[----:B---3--:R0:W-:Y:S04]  /*15420*/  STL [R1+0x9a8], R5 ;  /* 0x0009a80501007387 */ /* 0x0081e80000100800 */
[----:B0-----:R-:W3:Y:S04]  /*15430*/  LDL.LU R5, [R1+0x27ec] ;  /* 0x0027ec0001057983 */ /* 0x001ee80000300800 */
[----:B------:R-:W4:Y:S04]  /*15440*/  LDL R2, [R1+0xa6c] ;  /* 0x000a6c0001027983 */ /* 0x000f280000100800 */
[----:B------:R-:W4:Y:S01]  /*15450*/  LDL R3, [R1+0xc78] ;  /* 0x000c780001037983 */ /* 0x000f220000100800 */
[----:B--2---:R-:W-:-:S02]  /*15460*/  PRMT R0, RZ, 0x7610, R0 ;  /* 0x00007610ff007816 */ /* 0x004fc40000000000 */
[----:B----4-:R-:W-:-:S04]  /*15470*/  @!P0 LOP3.LUT R3, R3, R2, RZ, 0x3c, !PT ;  /* 0x0000000203038212 */ /* 0x010fc800078e3cff */
[----:B------:R-:W-:-:S04]  /*15480*/  @!P0 LOP3.LUT R2, R3, R2, RZ, 0x3c, !PT ;  /* 0x0000000203028212 */ /* 0x000fc800078e3cff */
[----:B------:R-:W-:-:S05]  /*15490*/  @!P0 LOP3.LUT R3, R3, R2, RZ, 0x3c, !PT ;  /* 0x0000000203038212 */ /* 0x000fca00078e3cff */
[----:B------:R-:W2:Y:S04]  /*154a0*/  @!P0 LDG.E.U8 R0, desc[UR6][R2.64] ;  /* 0x0000000602008981 */ /* 0x000ea8000c1e1100 */
[----:B--2---:R0:W-:Y:S04]  /*154b0*/  STL [R1+0x9a4], R0 ;  /* 0x0009a40001007387 */ /* 0x0041e80000100800 */
[----:B0-----:R-:W2:Y:S04]  /*154c0*/  LDL.LU R0, [R1+0x27e8] ;  /* 0x0027e80001007983 */ /* 0x001ea80000300800 */
[----:B------:R-:W4:Y:S04]  /*154d0*/  LDL R2, [R1+0xc74] ;  /* 0x000c740001027983 */ /* 0x000f280000100800 */
[----:B------:R-:W4:Y:S01]  /*154e0*/  LDL R3, [R1+0xfcc] ;  /* 0x000fcc0001037983 */ /* 0x000f220000100800 */
[----:B------:R-:W-:-:S02]  /*154f0*/  PRMT R4, RZ, 0x7610, R4 ;  /* 0x00007610ff047816 */ /* 0x000fc40000000004 */
[----:B----4-:R-:W-:-:S04]  /*15500*/  @!P0 LOP3.LUT R3, R3, R2, RZ, 0x3c, !PT ;  /* 0x0000000203038212 */ /* 0x010fc800078e3cff */
[----:B------:R-:W-:-:S04]  /*15510*/  @!P0 LOP3.LUT R2, R3, R2, RZ, 0x3c, !PT ;  /* 0x0000000203028212 */ /* 0x000fc800078e3cff */
[----:B------:R-:W-:-:S05]  /*15520*/  @!P0 LOP3.LUT R3, R3, R2, RZ, 0x3c, !PT ;  /* 0x0000000203038212 */ /* 0x000fca00078e3cff */
[----:B------:R-:W4:Y:S04]  /*15530*/  @!P0 LDG.E.U8 R4, desc[UR6][R2.64] ;  /* 0x0000000602048981 */ /* 0x000f28000c1e1100 */
[----:B----4-:R0:W-:Y:S04]  /*15540*/  STL [R1+0x9a0], R4 ;  /* 0x0009a00401007387 */ /* 0x0101e80000100800 */
[----:B0-----:R-:W4:Y:S04]  /*15550*/  LDL.LU R4, [R1+0x27e4] ;  /* 0x0027e40001047983 */ /* 0x001f280000300800 */
[----:B------:R-:W3:Y:S04]  /*15560*/  LDL R2, [R1+0xc70] ;  /* 0x000c700001027983 */ /* 0x000ee80000100800 */
[----:B------:R-:W3:Y:S01]  /*15570*/  LDL R3, [R1+0xfc8] ;  /* 0x000fc80001037983 */ /* 0x000ee20000100800 */
[----:B--2---:R-:W-:-:S02]  /*15580*/  PRMT R0, RZ, 0x7610, R0 ;  /* 0x00007610ff007816 */ /* 0x004fc40000000000 */
[----:B---3--:R-:W-:-:S04]  /*15590*/  @!P0 LOP3.LUT R3, R3, R2, RZ, 0x3c, !PT ;  /* 0x0000000203038212 */ /* 0x008fc800078e3cff */
[----:B------:R-:W-:-:S04]  /*155a0*/  @!P0 LOP3.LUT R2, R3, R2, RZ, 0x3c, !PT ;  /* 0x0000000203028212 */ /* 0x000fc800078e3cff */
[----:B------:R-:W-:-:S05]  /*155b0*/  @!P0 LOP3.LUT R3, R3, R2, RZ, 0x3c, !PT ;  /* 0x0000000203038212 */ /* 0x000fca00078e3cff */
[----:B------:R-:W2:Y:S04]  /*155c0*/  @!P0 LDG.E.U8 R0, desc[UR6][R2.64] ;  /* 0x0000000602008981 */ /* 0x000ea8000c1e1100 */
[----:B--2---:R0:W-:Y:S04]  /*155d0*/  STL [R1+0x99c], R0 ;  /* 0x00099c0001007387 */ /* 0x0041e80000100800 */
[----:B0-----:R-:W2:Y:S04]  /*155e0*/  LDL.LU R0, [R1+0x27e0] ;  /* 0x0027e00001007983 */ /* 0x001ea80000300800 */
[----:B------:R-:W3:Y:S04]  /*155f0*/  LDL R2, [R1+0xc6c] ;  /* 0x000c6c0001027983 */ /* 0x000ee80000100800 */
[----:B------:R-:W3:Y:S01]  /*15600*/  LDL R3, [R1+0xfc4] ;  /* 0x000fc40001037983 */ /* 0x000ee20000100800 */
[----:B----4-:R-:W-:-:S02]  /*15610*/  PRMT R4, RZ, 0x7610, R4 ;  /* 0x00007610ff047816 */ /* 0x010fc40000000004 */
[----:B---3--:R-:W-:-:S04]  /*15620*/  @!P0 LOP3.LUT R3, R3, R2, RZ, 0x3c, !PT ;  /* 0x0000000203038212 */ /* 0x008fc800078e3cff */
[----:B------:R-:W-:-:S04]  /*15630*/  @!P0 LOP3.LUT R2, R3, R2, RZ, 0x3c, !PT ;  /* 0x0000000203028212 */ /* 0x000fc800078e3cff */
[----:B------:R-:W-:-:S05]  /*15640*/  @!P0 LOP3.LUT R3, R3, R2, RZ, 0x3c, !PT ;  /* 0x0000000203038212 */ /* 0x000fca00078e3cff */
[----:B------:R-:W3:Y:S04]  /*15650*/  @!P0 LDG.E.U8 R4, desc[UR6][R2.64] ;  /* 0x0000000602048981 */ /* 0x000ee8000c1e1100 */
        /* <DEDUP_REMOVED lines=13> */
[----:B---3--:R-:W-:-:S02]  /*15730*/  PRMT R4, RZ, 0x7610, R4 ;  /* 0x00007610ff047816 */ /* 0x008fc40000000004 */
[----:B----4-:R-:W-:-:S04]  /*15740*/  @!P0 LOP3.LUT R3, R3, R2, RZ, 0x3c, !PT ;  /* 0x0000000203038212 */ /* 0x010fc800078e3cff */
        /* <DEDUP_REMOVED lines=858> */
[----:B--2---:R0:W-:Y:S04]  /*18cf0*/  STL [R1], R0 ;  /* 0x0000000001007387 */ /* 0x0041e80000100800 */
[----:B0-----:R-:W2:Y:S04]  /*18d00*/  LDL.LU R0, [R1+0x2658] ;  /* 0x0026580001007983 */ /* 0x001ea80000300800 */
[----:B------:R-:W3:Y:S04]  /*18d10*/  LDL R2, [R1+0xff8] ;  /* 0x000ff80001027983 */ /* 0x000ee80000100800 */
[----:B------:R-:W3:Y:S01]  /*18d20*/  LDL R3, [R1+0x1034] ;  /* 0x0010340001037983 */ /* 0x000ee20000100800 */
[----:B------:R-:W-:-:S02]  /*18d30*/  PRMT R29, RZ, 0x7610, R29 ;  /* 0x00007610ff1d7816 */ /* 0x000fc4000000001d */
[----:B---3--:R-:W-:-:S04]  /*18d40*/  @!P0 LOP3.LUT R3, R3, R2, RZ, 0x3c, !PT ;  /* 0x0000000203038212 */ /* 0x008fc800078e3cff */
[----:B------:R-:W-:-:S04]  /*18d50*/  @!P0 LOP3.LUT R2, R3, R2, RZ, 0x3c, !PT ;  /* 0x0000000203028212 */ /* 0x000fc800078e3cff */
[----:B------:R-:W-:-:S05]  /*18d60*/  @!P0 LOP3.LUT R3, R3, R2, RZ, 0x3c, !PT ;  /* 0x0000000203038212 */ /* 0x000fca00078e3cff */
[----:B------:R0:W3:Y:S04]  /*18d70*/  @!P0 LDG.E.U8 R29, desc[UR6][R2.64] ;  /* 0x00000006021d8981 */ /* 0x0000e8000c1e1100 */
[----:B------:R-:W0:Y:S04]  /*18d80*/  LDL R2, [R1+0x1000] ;  /* 0x0010000001027983 */ /* 0x000e280000100800 */
[----:B------:R-:W0:Y:S01]  /*18d90*/  LDL R3, [R1+0x1040] ;  /* 0x0010400001037983 */ /* 0x000e220000100800 */
[----:B------:R-:W-:Y:S02]  /*18da0*/  PRMT R28, RZ, 0x7610, R28 ;  /* 0x00007610ff1c7816 */ /* 0x000fe4000000001c */
[----:B0-----:R-:W-:-:S04]  /*18db0*/  @!P0 LOP3.LUT R3, R3, R2, RZ, 0x3c, !PT ;  /* 0x0000000203038212 */ /* 0x001fc800078e3cff */
[----:B------:R-:W-:-:S04]  /*18dc0*/  @!P0 LOP3.LUT R2, R3, R2, RZ, 0x3c, !PT ;  /* 0x0000000203028212 */ /* 0x000fc800078e3cff */
[----:B------:R-:W-:-:S05]  /*18dd0*/  @!P0 LOP3.LUT R3, R3, R2, RZ, 0x3c, !PT ;  /* 0x0000000203038212 */ /* 0x000fca00078e3cff */
[----:B------:R-:W4:Y:S04]  /*18de0*/  @!P0 LDG.E.U8 R28, desc[UR6][R2.64] ;  /* 0x00000006021c8981 */ /* 0x000f28000c1e1100 */
[----:B---3--:R0:W-:Y:S04]  /*18df0*/  STL [R1+0x2650], R29 ;  /* 0x0026501d01007387 */ /* 0x0081e80000100800 */
[----:B------:R-:W3:Y:S04]  /*18e00*/  LDL R2, [R1+0x1018] ;  /* 0x0010180001027983 */ /* 0x000ee80000100800 */
[----:B------:R-:W3:Y:S04]  /*18e10*/  LDL R3, [R1+0x104c] ;  /* 0x00104c0001037983 */ /* 0x000ee80000100800 */
[----:B0-----:R-:W2:Y:S04]  /*18e20*/  LDL R29, [R1+0x1048] ;  /* 0x00104800011d7983 */ /* 0x001ea80000100800 */
[----:B----4-:R0:W-:Y:S04]  /*18e30*/  STL [R1+0x2654], R28 ;  /* 0x0026541c01007387 */ /* 0x0101e80000100800 */
[----:B0-----:R-:W4:Y:S01]  /*18e40*/  LDL R28, [R1+0x1020] ;  /* 0x00102000011c7983 */ /* 0x001f220000100800 */
[----:B---3--:R-:W-:-:S04]  /*18e50*/  @!P0 LOP3.LUT R3, R3, R2, RZ, 0x3c, !PT ;  /* 0x0000000203038212 */ /* 0x008fc800078e3cff */
[C---:B------:R-:W-:Y:S02]  /*18e60*/  @!P0 LOP3.LUT R2, R3.reuse, R2, RZ, 0x3c, !PT ;  /* 0x0000000203028212 */ /* 0x040fe400078e3cff */
[----:B------:R-:W-:Y:S02]  /*18e70*/  PRMT R27, RZ, 0x7610, R27 ;  /* 0x00007610ff1b7816 */ /* 0x000fe4000000001b */
[----:B------:R-:W-:Y:S02]  /*18e80*/  @!P0 LOP3.LUT R3, R3, R2, RZ, 0x3c, !PT ;  /* 0x0000000203038212 */ /* 0x000fe400078e3cff */
[----:B------:R-:W-:-:S03]  /*18e90*/  PRMT R26, RZ, 0x7610, R26 ;  /* 0x00007610ff1a7816 */ /* 0x000fc6000000001a */
[----:B------:R2:W3:Y:S02]  /*18ea0*/  @!P0 LDG.E.U8 R27, desc[UR6][R2.64] ;  /* 0x00000006021b8981 */ /* 0x0004e4000c1e1100 */
[----:B--2---:R-:W-:Y:S01]  /*18eb0*/  @!P0 IMAD.MOV.U32 R2, RZ, RZ, R29 ;  /* 0x000000ffff028224 */ /* 0x004fe200078e001d */
[----:B------:R-:W-:Y:S01]  /*18ec0*/  PRMT R25, RZ, 0x7610, R25 ;  /* 0x00007610ff197816 */ /* 0x000fe20000000019 */
[----:B------:R-:W2:Y:S01]  /*18ed0*/  LDL R29, [R1+0xd18] ;  /* 0x000d1800011d7983 */ /* 0x000ea20000100800 */
[----:B----4-:R-:W-:Y:S01]  /*18ee0*/  @!P0 IMAD.MOV.U32 R3, RZ, RZ, R28 ;  /* 0x000000ffff038224 */ /* 0x010fe200078e001c */
[----:B------:R-:W-:Y:S02]  /*18ef0*/  PRMT R24, RZ, 0x7610, R24 ;  /* 0x00007610ff187816 */ /* 0x000fe40000000018 */
[----:B------:R-:W4:Y:S04]  /*18f00*/  LDL R28, [R1+0xd1c] ;  /* 0x000d1c00011c7983 */ /* 0x000f280000100800 */
[----:B------:R0:W3:Y:S04]  /*18f10*/  @!P0 LDG.E.U8 R26, desc[UR6][R2.64] ;  /* 0x00000006021a8981 */ /* 0x0000e8000c1e1100 */
[----:B------:R-:W0:Y:S04]  /*18f20*/  LDL R2, [R1+0xd40] ;  /* 0x000d400001027983 */ /* 0x000e280000100800 */
[----:B------:R-:W0:Y:S02]  /*18f30*/  LDL R3, [R1+0xd44] ;  /* 0x000d440001037983 */ /* 0x000e240000100800 */
[----:B0-----:R-:W-:-:S04]  /*18f40*/  @!P0 LOP3.LUT R3, R3, R2, RZ, 0x3c, !PT ;  /* 0x0000000203038212 */ /* 0x001fc800078e3cff */
[----:B------:R-:W-:-:S04]  /*18f50*/  @!P0 LOP3.LUT R2, R3, R2, RZ, 0x3c, !PT ;  /* 0x0000000203028212 */ /* 0x000fc800078e3cff */
[----:B------:R-:W-:-:S05]  /*18f60*/  @!P0 LOP3.LUT R3, R3, R2, RZ, 0x3c, !PT ;  /* 0x0000000203038212 */ /* 0x000fca00078e3cff */
[----:B------:R-:W2:Y:S04]  /*18f70*/  @!P0 LDG.E.U8 R25, desc[UR6][R2.64] ;  /* 0x0000000602198981 */ /* 0x000ea8000c1e1100 */
[----:B------:R-:W4:Y:S04]  /*18f80*/  LDL R2, [R1+0xd38] ;  /* 0x000d380001027983 */ /* 0x000f280000100800 */
[----:B------:R-:W4:Y:S04]  /*18f90*/  LDL R3, [R1+0xd3c] ;  /* 0x000d3c0001037983 */ /* 0x000f280000100800 */
[----:B--2---:R0:W-:Y:S04]  /*18fa0*/  STL [R1+0x25e4], R25 ;  /* 0x0025e41901007387 */ /* 0x0041e80000100800 */
[----:B0-----:R-:W2:Y:S01]  /*18fb0*/  LDL R25, [R1+0xd24] ;  /* 0x000d240001197983 */ /* 0x001ea20000100800 */
[----:B----4-:R-:W-:-:S04]  /*18fc0*/  @!P0 LOP3.LUT R3, R3, R2, RZ, 0x3c, !PT ;  /* 0x0000000203038212 */ /* 0x010fc800078e3cff */
[----:B------:R-:W-:-:S04]  /*18fd0*/  @!P0 LOP3.LUT R2, R3, R2, RZ, 0x3c, !PT ;  /* 0x0000000203028212 */ /* 0x000fc800078e3cff */
[----:B------:R-:W-:-:S05]  /*18fe0*/  @!P0 LOP3.LUT R3, R3, R2, RZ, 0x3c, !PT ;  /* 0x0000000203038212 */ /* 0x000fca00078e3cff */
[----:B------:R2:W4:Y:S04]  /*18ff0*/  @!P0 LDG.E.U8 R24, desc[UR6][R2.64] ;  /* 0x0000000602188981 */ /* 0x000528000c1e1100 */
[----:B------:R-:W3:Y:S01]  /*19000*/  LDL R3, [R1+0xd20] ;  /* 0x000d200001037983 */ /* 0x000ee20000100800 */
[----:B------:R-:W-:Y:S01]  /*19010*/  PRMT R23, RZ, 0x7610, R23 ;  /* 0x00007610ff177816 */ /* 0x000fe20000000017 */
[----:B--2---:R-:W-:-:S05]  /*19020*/  @!P0 IMAD.MOV.U32 R2, RZ, RZ, R25 ;  /* 0x000000ffff028224 */ /* 0x004fca00078e0019 */
[----:B---3--:R0:W2:Y:S01]  /*19030*/  @!P0 LDG.E.U8 R23, desc[UR6][R2.64] ;  /* 0x0000000602178981 */ /* 0x0080a2000c1e1100 */
[----:B------:R-:W-:-:S03]  /*19040*/  PRMT R22, RZ, 0x7610, R22 ;  /* 0x00007610ff167816 */ /* 0x000fc60000000016 */
[----:B----4-:R1:W-:Y:S01]  /*19050*/  STL [R1+0x25e8], R24 ;  /* 0x0025e81801007387 */ /* 0x0103e20000100800 */
[----:B0-----:R-:W-:Y:S02]  /*19060*/  @!P0 IMAD.MOV.U32 R2, RZ, RZ, R28 ;  /* 0x000000ffff028224 */ /* 0x001fe400078e001c */
[----:B------:R-:W-:Y:S01]  /*19070*/  @!P0 IMAD.MOV.U32 R3, RZ, RZ, R29 ;  /* 0x000000ffff038224 */ /* 0x000fe200078e001d */
[----:B-1----:R-:W3:Y:S04]  /*19080*/  LDL R24, [R1+0xd04] ;  /* 0x000d040001187983 */ /* 0x002ee80000100800 */
[----:B------:R3:W4:Y:S04]  /*19090*/  @!P0 LDG.E.U8 R22, desc[UR6][R2.64] ;  /* 0x0000000602168981 */ /* 0x000728000c1e1100 */
[----:B--2---:R0:W-:Y:S01]  /*190a0*/  STL [R1+0x25ec], R23 ;  /* 0x0025ec1701007387 */ /* 0x0041e20000100800 */
[----:B------:R-:W-:-:S03]  /*190b0*/  PRMT R21, RZ, 0x7610, R21 ;  /* 0x00007610ff157816 */ /* 0x000fc60000000015 */
[----:B------:R-:W2:Y:S04]  /*190c0*/  LDL R29, [R1+0xce4] ;  /* 0x000ce400011d7983 */ /* 0x000ea80000100800 */
[----:B------:R-:W2:Y:S04]  /*190d0*/  LDL R28, [R1+0xcd8] ;  /* 0x000cd800011c7983 */ /* 0x000ea80000100800 */
[----:B0-----:R-:W2:Y:S01]  /*190e0*/  LDL R23, [R1+0xd00] ;  /* 0x000d000001177983 */ /* 0x001ea20000100800 */
[----:B---3--:R-:W-:-:S03]  /*190f0*/  @!P0 IMAD.MOV.U32 R2, RZ, RZ, R24 ;  /* 0x000000ffff028224 */ /* 0x008fc600078e0018 */
[----:B------:R-:W3:Y:S04]  /*19100*/  LDL R25, [R1+0xcdc] ;  /* 0x000cdc0001197983 */ /* 0x000ee80000100800 */
[----:B----4-:R0:W-:Y:S01]  /*19110*/  STL [R1+0x25f0], R22 ;  /* 0x0025f01601007387 */ /* 0x0101e20000100800 */
[----:B------:R-:W-:-:S03]  /*19120*/  PRMT R20, RZ, 0x7610, R20 ;  /* 0x00007610ff147816 */ /* 0x000fc60000000014 */
[----:B------:R-:W4:Y:S04]  /*19130*/  LDL R24, [R1+0xcc0] ;  /* 0x000cc00001187983 */ /* 0x000f280000100800 */
[----:B0-----:R-:W3:Y:S01]  /*19140*/  LDL R22, [R1+0xcfc] ;  /* 0x000cfc0001167983 */ /* 0x001ee20000100800 */
[----:B--2---:R-:W-:-:S03]  /*19150*/  @!P0 IMAD.MOV.U32 R3, RZ, RZ, R23 ;  /* 0x000000ffff038224 */ /* 0x004fc600078e0017 */
[----:B------:R-:W2:Y:S04]  /*19160*/  LDL R23, [R1+0xcc4] ;  /* 0x000cc40001177983 */ /* 0x000ea80000100800 */
[----:B------:R3:W4:Y:S04]  /*19170*/  @!P0 LDG.E.U8 R21, desc[UR6][R2.64] ;  /* 0x0000000602158981 */ /* 0x000728000c1e1100 */
[----:B------:R-:W2:Y:S01]  /*19180*/  LDL R3, [R1+0xcf8] ;  /* 0x000cf80001037983 */ /* 0x000ea20000100800 */
[----:B---3--:R-:W-:-:S03]  /*19190*/  @!P0 IMAD.MOV.U32 R2, RZ, RZ, R22 ;  /* 0x000000ffff028224 */ /* 0x008fc600078e0016 */
[----:B----4-:R0:W-:Y:S01]  /*191a0*/  STL [R1+0x25f4], R21 ;  /* 0x0025f41501007387 */ /* 0x0101e20000100800 */
[----:B------:R-:W-:-:S03]  /*191b0*/  PRMT R19, RZ, 0x7610, R19 ;  /* 0x00007610ff137816 */ /* 0x000fc60000000013 */
[----:B------:R-:W3:Y:S04]  /*191c0*/  LDL R22, [R1+0xcb8] ;  /* 0x000cb80001167983 */ /* 0x000ee80000100800 */
[----:B--2---:R1:W2:Y:S04]  /*191d0*/  @!P0 LDG.E.U8 R20, desc[UR6][R2.64] ;  /* 0x0000000602148981 */ /* 0x0042a8000c1e1100 */
[----:B0-----:R-:W4:Y:S04]  /*191e0*/  LDL R21, [R1+0xcbc] ;  /* 0x000cbc0001157983 */ /* 0x001f280000100800 */
[----:B------:R-:W3:Y:S01]  /*191f0*/  LDL R3, [R1+0xce0] ;  /* 0x000ce00001037983 */ /* 0x000ee20000100800 */
[----:B-1----:R-:W-:Y:S01]  /*19200*/  @!P0 IMAD.MOV.U32 R2, RZ, RZ, R29 ;  /* 0x000000ffff028224 */ /* 0x002fe200078e001d */
[----:B------:R-:W-:-:S04]  /*19210*/  PRMT R18, RZ, 0x7610, R18 ;  /* 0x00007610ff127816 */ /* 0x000fc80000000012 */
[----:B---3--:R0:W3:Y:S01]  /*19220*/  @!P0 LDG.E.U8 R19, desc[UR6][R2.64] ;  /* 0x0000000602138981 */ /* 0x0080e2000c1e1100 */
[----:B------:R-:W-:-:S03]  /*19230*/  PRMT R17, RZ, 0x7610, R17 ;  /* 0x00007610ff117816 */ /* 0x000fc60000000011 */
[----:B--2---:R1:W-:Y:S01]  /*19240*/  STL [R1+0x25f8], R20 ;  /* 0x0025f81401007387 */ /* 0x0043e20000100800 */
[----:B0-----:R-:W-:Y:S02]  /*19250*/  @!P0 IMAD.MOV.U32 R2, RZ, RZ, R25 ;  /* 0x000000ffff028224 */ /* 0x001fe400078e0019 */
[----:B------:R-:W-:-:S05]  /*19260*/  @!P0 IMAD.MOV.U32 R3, RZ, RZ, R28 ;  /* 0x000000ffff038224 */ /* 0x000fca00078e001c */
[----:B------:R0:W2:Y:S02]  /*19270*/  @!P0 LDG.E.U8 R18, desc[UR6][R2.64] ;  /* 0x0000000602128981 */ /* 0x0000a4000c1e1100 */
[----:B0-----:R-:W-:Y:S02]  /*19280*/  @!P0 IMAD.MOV.U32 R2, RZ, RZ, R23 ;  /* 0x000000ffff028224 */ /* 0x001fe400078e0017 */
[----:B------:R-:W-:-:S05]  /*19290*/  @!P0 IMAD.MOV.U32 R3, RZ, RZ, R24 ;  /* 0x000000ffff038224 */ /* 0x000fca00078e0018 */
[----:B------:R4:W2:Y:S04]  /*192a0*/  @!P0 LDG.E.U8 R17, desc[UR6][R2.64] ;  /* 0x0000000602118981 */ /* 0x0008a8000c1e1100 */
[----:B---3--:R0:W-:Y:S04]  /*192b0*/  STL [R1+0x25fc], R19 ;  /* 0x0025fc1301007387 */ /* 0x0081e80000100800 */
[----:B------:R-:W3:Y:S04]  /*192c0*/  LDL R28, [R1+0xca0] ;  /* 0x000ca000011c7983 */ /* 0x000ee80000100800 */
[----:B------:R-:W3:Y:S01]  /*192d0*/  LDL R25, [R1+0xca4] ;  /* 0x000ca40001197983 */ /* 0x000ee20000100800 */
[----:B------:R-:W-:Y:S01]  /*192e0*/  PRMT R16, RZ, 0x7610, R16 ;  /* 0x00007610ff107816 */ /* 0x000fe20000000010 */
[----:B----4-:R-:W-:-:S02]  /*192f0*/  @!P0 IMAD.MOV.U32 R2, RZ, RZ, R21 ;  /* 0x000000ffff028224 */ /* 0x010fc400078e0015 */
[----:B------:R-:W-:-:S05]  /*19300*/  @!P0 IMAD.MOV.U32 R3, RZ, RZ, R22 ;  /* 0x000000ffff038224 */ /* 0x000fca00078e0016 */
[----:B------:R3:W4:Y:S01]  /*19310*/  @!P0 LDG.E.U8 R16, desc[UR6][R2.64] ;  /* 0x0000000602108981 */ /* 0x000722000c1e1100 */
[----:B------:R-:W-:-:S03]  /*19320*/  PRMT R15, RZ, 0x7610, R15 ;  /* 0x00007610ff0f7816 */ /* 0x000fc6000000000f */
[----:B--2---:R2:W-:Y:S04]  /*19330*/  STL [R1+0x2600], R18 ;  /* 0x0026001201007387 */ /* 0x0045e80000100800 */
[----:B------:R-:W2:Y:S04]  /*19340*/  LDL R24, [R1+0xc98] ;  /* 0x000c980001187983 */ /* 0x000ea80000100800 */
[----:B------:R-:W2:Y:S04]  /*19350*/  LDL R23, [R1+0xc9c] ;  /* 0x000c9c0001177983 */ /* 0x000ea80000100800 */
[----:B------:R2:W-:Y:S04]  /*19360*/  STL [R1+0x2604], R17 ;  /* 0x0026041101007387 */ /* 0x0005e80000100800 */
[----:B------:R-:W2:Y:S04]  /*19370*/  LDL R22, [R1+0xc8c] ;  /* 0x000c8c0001167983 */ /* 0x000ea80000100800 */
[----:B------:R-:W2:Y:S04]  /*19380*/  LDL R21, [R1+0xfe4] ;  /* 0x000fe40001157983 */ /* 0x000ea80000100800 */
[----:B-1----:R-:W2:Y:S04]  /*19390*/  LDL R20, [R1+0xc88] ;  /* 0x000c880001147983 */ /* 0x002ea80000100800 */
[----:B0-----:R-:W2:Y:S01]  /*193a0*/  LDL R19, [R1+0xfec] ;  /* 0x000fec0001137983 */ /* 0x001ea20000100800 */
[----:B---3--:R-:W-:-:S02]  /*193b0*/  @!P0 IMAD.MOV.U32 R3, RZ, RZ, R28 ;  /* 0x000000ffff038224 */ /* 0x008fc400078e001c */
[----:B------:R-:W-:-:S05]  /*193c0*/  @!P0 IMAD.MOV.U32 R2, RZ, RZ, R25 ;  /* 0x000000ffff028224 */ /* 0x000fca00078e0019 */
[----:B------:R0:W3:Y:S04]  /*193d0*/  @!P0 LDG.E.U8 R15, desc[UR6][R2.64] ;  /* 0x00000006020f8981 */ /* 0x0000e8000c1e1100 */
[----:B----4-:R1:W-:Y:S04]  /*193e0*/  STL [R1+0x2608], R16 ;  /* 0x0026081001007387 */ /* 0x0103e80000100800 */
[----:B--2---:R-:W2:Y:S04]  /*193f0*/  LDL R18, [R1+0xc7c] ;  /* 0x000c7c0001127983 */ /* 0x004ea80000100800 */
[----:B------:R-:W4:Y:S01]  /*19400*/  LDL R17, [R1+0x1004] ;  /* 0x0010040001117983 */ /* 0x000f220000100800 */
[----:B------:R-:W-:-:S02]  /*19410*/  PRMT R14, RZ, 0x7610, R14 ;  /* 0x00007610ff0e7816 */ /* 0x000fc4000000000e */
[----:B------:R-:W-:Y:S01]  /*19420*/  PRMT R13, RZ, 0x7610, R13 ;  /* 0x00007610ff0d7816 */ /* 0x000fe2000000000d */
[----:B0-----:R-:W-:Y:S02]  /*19430*/  @!P0 IMAD.MOV.U32 R3, RZ, RZ, R24 ;  /* 0x000000ffff038224 */ /* 0x001fe400078e0018 */
[----:B------:R-:W-:-:S05]  /*19440*/  @!P0 IMAD.MOV.U32 R2, RZ, RZ, R23 ;  /* 0x000000ffff028224 */ /* 0x000fca00078e0017 */
[----:B------:R0:W2:Y:S02]  /*19450*/  @!P0 LDG.E.U8 R14, desc[UR6][R2.64] ;  /* 0x00000006020e8981 */ /* 0x0000a4000c1e1100 */
[----:B0-----:R-:W-:Y:S02]  /*19460*/  @!P0 IMAD.MOV.U32 R3, RZ, RZ, R22 ;  /* 0x000000ffff038224 */ /* 0x001fe400078e0016 */
[----:B------:R-:W-:-:S05]  /*19470*/  @!P0 IMAD.MOV.U32 R2, RZ, RZ, R21 ;  /* 0x000000ffff028224 */ /* 0x000fca00078e0015 */
[----:B------:R0:W2:Y:S04]  /*19480*/  @!P0 LDG.E.U8 R13, desc[UR6][R2.64] ;  /* 0x00000006020d8981 */ /* 0x0000a8000c1e1100 */
[----:B---3--:R3:W-:Y:S04]  /*19490*/  STL [R1+0x260c], R15 ;  /* 0x00260c0f01007387 */ /* 0x0087e80000100800 */
[----:B-1----:R-:W2:Y:S04]  /*194a0*/  LDL R16, [R1+0xfd0] ;  /* 0x000fd00001107983 */ /* 0x002ea80000100800 */
[----:B---3--:R-:W3:Y:S01]  /*194b0*/  LDL R15, [R1+0x100c] ;  /* 0x00100c00010f7983 */ /* 0x008ee20000100800 */
[----:B------:R-:W-:Y:S01]  /*194c0*/  PRMT R12, RZ, 0x7610, R12 ;  /* 0x00007610ff0c7816 */ /* 0x000fe2000000000c */
[----:B0-----:R-:W-:-:S02]  /*194d0*/  @!P0 IMAD.MOV.U32 R2, RZ, RZ, R19 ;  /* 0x000000ffff028224 */ /* 0x001fc400078e0013 */
[----:B------:R-:W-:Y:S01]  /*194e0*/  @!P0 IMAD.MOV.U32 R3, RZ, RZ, R20 ;  /* 0x000000ffff038224 */ /* 0x000fe200078e0014 */
[----:B------:R-:W-:-:S04]  /*194f0*/  PRMT R11, RZ, 0x7610, R11 ;  /* 0x00007610ff0b7816 */ /* 0x000fc8000000000b */
[----:B------:R4:W3:Y:S02]  /*19500*/  @!P0 LDG.E.U8 R12, desc[UR6][R2.64] ;  /* 0x00000006020c8981 */ /* 0x0008e4000c1e1100 */
[----:B----4-:R-:W-:Y:S02]  /*19510*/  @!P0 IMAD.MOV.U32 R2, RZ, RZ, R17 ;  /* 0x000000ffff028224 */ /* 0x010fe400078e0011 */
[----:B--2---:R-:W-:-:S05]  /*19520*/  @!P0 IMAD.MOV.U32 R3, RZ, RZ, R18 ;  /* 0x000000ffff038224 */ /* 0x004fca00078e0012 */
[----:B------:R0:W2:Y:S01]  /*19530*/  @!P0 LDG.E.U8 R11, desc[UR6][R2.64] ;  /* 0x00000006020b8981 */ /* 0x0000a2000c1e1100 */
[----:B------:R-:W-:-:S03]  /*19540*/  PRMT R10, RZ, 0x7610, R10 ;  /* 0x00007610ff0a7816 */ /* 0x000fc6000000000a */
[----:B------:R-:W-:Y:S04]  /*19550*/  STL [R1+0x2610], R14 ;  /* 0x0026100e01007387 */ /* 0x000fe80000100800 */
[----:B------:R1:W-:Y:S04]  /*19560*/  STL [R1+0x2614], R13 ;  /* 0x0026140d01007387 */ /* 0x0003e80000100800 */
[----:B------:R-:W4:Y:S04]  /*19570*/  LDL R20, [R1+0xfe8] ;  /* 0x000fe80001147983 */ /* 0x000f280000100800 */
[----:B-1----:R-:W4:Y:S01]  /*19580*/  LDL R13, [R1+0x1024] ;  /* 0x00102400010d7983 */ /* 0x002f220000100800 */
[----:B0-----:R-:W-:-:S02]  /*19590*/  @!P0 IMAD.MOV.U32 R3, RZ, RZ, R16 ;  /* 0x000000ffff038224 */ /* 0x001fc400078e0010 */
[----:B---3--:R-:W-:-:S05]  /*195a0*/  @!P0 IMAD.MOV.U32 R2, RZ, RZ, R15 ;  /* 0x000000ffff028224 */ /* 0x008fca00078e000f */
[----:B------:R4:W3:Y:S04]  /*195b0*/  @!P0 LDG.E.U8 R10, desc[UR6][R2.64] ;  /* 0x00000006020a8981 */ /* 0x0008e8000c1e1100 */
[----:B------:R0:W-:Y:S04]  /*195c0*/  STL [R1+0x2618], R12 ;  /* 0x0026180c01007387 */ /* 0x0001e80000100800 */
[----:B------:R-:W3:Y:S04]  /*195d0*/  LDL R19, [R1+0xff0] ;  /* 0x000ff00001137983 */ /* 0x000ee80000100800 */
[----:B------:R-:W3:Y:S04]  /*195e0*/  LDL R18, [R1+0x102c] ;  /* 0x00102c0001127983 */ /* 0x000ee80000100800 */
[----:B--2---:R1:W-:Y:S04]  /*195f0*/  STL [R1+0x261c], R11 ;  /* 0x00261c0b01007387 */ /* 0x0043e80000100800 */
[----:B------:R-:W2:Y:S04]  /*19600*/  LDL R17, [R1+0x1008] ;  /* 0x0010080001117983 */ /* 0x000ea80000100800 */
[----:B------:R-:W2:Y:S04]  /*19610*/  LDL R16, [R1+0x1054] ;  /* 0x0010540001107983 */ /* 0x000ea80000100800 */
[----:B------:R-:W2:Y:S04]  /*19620*/  LDL R15, [R1+0x1010] ;  /* 0x00101000010f7983 */ /* 0x000ea80000100800 */
[----:B------:R-:W2:Y:S01]  /*19630*/  LDL R14, [R1+0x1050] ;  /* 0x00105000010e7983 */ /* 0x000ea20000100800 */
[----:B----4-:R-:W-:-:S03]  /*19640*/  @!P0 IMAD.MOV.U32 R2, RZ, RZ, R13 ;  /* 0x000000ffff028224 */ /* 0x010fc600078e000d */
[----:B---3--:R3:W-:Y:S04]  /*19650*/  STL [R1+0x2620], R10 ;  /* 0x0026200a01007387 */ /* 0x0087e80000100800 */
[----:B------:R-:W4:Y:S04]  /*19660*/  LDL R13, [R1+0x1028] ;  /* 0x00102800010d7983 */ /* 0x000f280000100800 */
[----:B0-----:R-:W4:Y:S04]  /*19670*/  LDL R12, [R1+0x103c] ;  /* 0x00103c00010c7983 */ /* 0x001f280000100800 */
[----:B-1----:R-:W4:Y:S04]  /*19680*/  LDL R11, [R1+0x1030] ;  /* 0x00103000010b7983 */ /* 0x002f280000100800 */
[----:B---3--:R-:W3:Y:S01]  /*19690*/  LDL R10, [R1+0x1038] ;  /* 0x00103800010a7983 */ /* 0x008ee20000100800 */
[----:B------:R-:W-:Y:S01]  /*196a0*/  PRMT R9, RZ, 0x7610, R9 ;  /* 0x00007610ff097816 */ /* 0x000fe20000000009 */
[----:B------:R-:W-:Y:S01]  /*196b0*/  @!P0 IMAD.MOV.U32 R3, RZ, RZ, R20 ;  /* 0x000000ffff038224 */ /* 0x000fe200078e0014 */
[----:B------:R-:W-:-:S04]  /*196c0*/  PRMT R8, RZ, 0x7610, R8 ;  /* 0x00007610ff087816 */ /* 0x000fc80000000008 */
[----:B------:R0:W3:Y:S01]  /*196d0*/  @!P0 LDG.E.U8 R9, desc[UR6][R2.64] ;  /* 0x0000000602098981 */ /* 0x0000e2000c1e1100 */
[----:B------:R-:W-:Y:S01]  /*196e0*/  PRMT R7, RZ, 0x7610, R7 ;  /* 0x00007610ff077816 */ /* 0x000fe20000000007 */
[----:B0-----:R-:W-:Y:S02]  /*196f0*/  @!P0 IMAD.MOV.U32 R2, RZ, RZ, R18 ;  /* 0x000000ffff028224 */ /* 0x001fe400078e0012 */
[----:B------:R-:W-:-:S05]  /*19700*/  @!P0 IMAD.MOV.U32 R3, RZ, RZ, R19 ;  /* 0x000000ffff038224 */ /* 0x000fca00078e0013 */
[----:B------:R2:W3:Y:S01]  /*19710*/  @!P0 LDG.E.U8 R8, desc[UR6][R2.64] ;  /* 0x0000000602088981 */ /* 0x0004e2000c1e1100 */
[----:B------:R-:W-:Y:S01]  /*19720*/  PRMT R6, RZ, 0x7610, R6 ;  /* 0x00007610ff067816 */ /* 0x000fe20000000006 */
[----:B--2---:R-:W-:Y:S02]  /*19730*/  @!P0 IMAD.MOV.U32 R2, RZ, RZ, R16 ;  /* 0x000000ffff028224 */ /* 0x004fe400078e0010 */
[----:B------:R-:W-:-:S05]  /*19740*/  @!P0 IMAD.MOV.U32 R3, RZ, RZ, R17 ;  /* 0x000000ffff038224 */ /* 0x000fca00078e0011 */
[----:B------:R0:W2:Y:S01]  /*19750*/  @!P0 LDG.E.U8 R7, desc[UR6][R2.64] ;  /* 0x0000000602078981 */ /* 0x0000a2000c1e1100 */
[----:B------:R-:W-:Y:S01]  /*19760*/  PRMT R5, RZ, 0x7610, R5 ;  /* 0x00007610ff057816 */ /* 0x000fe20000000005 */
[----:B0-----:R-:W-:Y:S02]  /*19770*/  @!P0 IMAD.MOV.U32 R2, RZ, RZ, R14 ;  /* 0x000000ffff028224 */ /* 0x001fe400078e000e */
[----:B------:R-:W-:-:S05]  /*19780*/  @!P0 IMAD.MOV.U32 R3, RZ, RZ, R15 ;  /* 0x000000ffff038224 */ /* 0x000fca00078e000f */
[----:B------:R4:W2:Y:S01]  /*19790*/  @!P0 LDG.E.U8 R6, desc[UR6][R2.64] ;  /* 0x0000000602068981 */ /* 0x0008a2000c1e1100 */
[----:B------:R-:W-:Y:S01]  /*197a0*/  PRMT R4, RZ, 0x7610, R4 ;  /* 0x00007610ff047816 */ /* 0x000fe20000000004 */
[----:B----4-:R-:W-:Y:S02]  /*197b0*/  @!P0 IMAD.MOV.U32 R3, RZ, RZ, R13 ;  /* 0x000000ffff038224 */ /* 0x010fe400078e000d */
[----:B------:R-:W-:-:S05]  /*197c0*/  @!P0 IMAD.MOV.U32 R2, RZ, RZ, R12 ;  /* 0x000000ffff028224 */ /* 0x000fca00078e000c */
[----:B------:R3:W4:Y:S02]  /*197d0*/  @!P0 LDG.E.U8 R5, desc[UR6][R2.64] ;  /* 0x0000000602058981 */ /* 0x000724000c1e1100 */
[----:B---3--:R-:W-:Y:S02]  /*197e0*/  @!P0 IMAD.MOV.U32 R2, RZ, RZ, R10 ;  /* 0x000000ffff028224 */ /* 0x008fe400078e000a */
[----:B------:R-:W-:-:S05]  /*197f0*/  @!P0 IMAD.MOV.U32 R3, RZ, RZ, R11 ;  /* 0x000000ffff038224 */ /* 0x000fca00078e000b */
[----:B------:R0:W3:Y:S04]  /*19800*/  @!P0 LDG.E.U8 R4, desc[UR6][R2.64] ;  /* 0x0000000602048981 */ /* 0x0000e8000c1e1100 */
[----:B0-----:R-:W0:Y:S04]  /*19810*/  LDS.U8 R3, [R0+UR4] ;  /* 0x0000000400037984 */ /* 0x001e280008000000 */
[----:B------:R-:W1:Y:S04]  /*19820*/  LDS.U8 R2, [R0+UR4+0x88] ;  /* 0x0000880400027984 */ /* 0x000e680008000000 */
[----:B------:R-:W-:Y:S04]  /*19830*/  STL [R1+0x2624], R9 ;  /* 0x0026240901007387 */ /* 0x000fe80000100800 */
[----:B------:R-:W-:Y:S04]  /*19840*/  STL [R1+0x2628], R8 ;  /* 0x0026280801007387 */ /* 0x000fe80000100800 */
[----:B--2---:R-:W-:Y:S04]  /*19850*/  STL [R1+0x262c], R7 ;  /* 0x00262c0701007387 */ /* 0x004fe80000100800 */
[----:B------:R-:W-:Y:S04]  /*19860*/  STL [R1+0x2630], R6 ;  /* 0x0026300601007387 */ /* 0x000fe80000100800 */
[----:B----4-:R-:W-:Y:S04]  /*19870*/  STL [R1+0x2634], R5 ;  /* 0x0026340501007387 */ /* 0x010fe80000100800 */
[----:B---3--:R-:W-:Y:S04]  /*19880*/  STL [R1+0x2638], R4 ;  /* 0x0026380401007387 */ /* 0x008fe80000100800 */
[----:B0-----:R-:W-:Y:S04]  /*19890*/  STL [R1+0x263c], R3 ;  /* 0x00263c0301007387 */ /* 0x001fe80000100800 */
[----:B-1----:R-:W-:Y:S04]  /*198a0*/  STL [R1+0x2640], R2 ;  /* 0x0026400201007387 */ /* 0x002fe80000100800 */
[----:B------:R-:W0:Y:S04]  /*198b0*/  LDS.U8 R4, [R0+UR4+0x110] ;  /* 0x0001100400047984 */ /* 0x000e280008000000 */
[----:B------:R-:W1:Y:S04]  /*198c0*/  LDS.U8 R2, [R0+UR4+0x198] ;  /* 0x0001980400027984 */ /* 0x000e680008000000 */
[----:B------:R-:W2:Y:S04]  /*198d0*/  LDS.U8 R3, [R0+UR4+0x8] ;  /* 0x0000080400037984 */ /* 0x000ea80008000000 */
[----:B0-----:R-:W-:Y:S04]  /*198e0*/  STL [R1+0x10b0], R4 ;  /* 0x0010b00401007387 */ /* 0x001fe80000100800 */
[----:B------:R-:W0:Y:S04]  /*198f0*/  LDS.U8 R4, [R0+UR4+0x80] ;  /* 0x0000800400047984 */ /* 0x000e280008000000 */
[----:B-1----:R-:W-:Y:S04]  /*19900*/  STL [R1+0x10ac], R2 ;  /* 0x0010ac0201007387 */ /* 0x002fe80000100800 */
[----:B------:R-:W1:Y:S04]  /*19910*/  LDS.U8 R2, [R0+UR4+0x118] ;  /* 0x0001180400027984 */ /* 0x000e680008000000 */
[----:B--2---:R-:W-:Y:S04]  /*19920*/  STL [R1+0x9b0], R3 ;  /* 0x0009b00301007387 */ /* 0x004fe80000100800 */
        /* <DEDUP_REMOVED lines=45> */
[----:B-1----:R1:W-:Y:S04]  /*19c00*/  STL [R1+0x10dc], R2 ;  /* 0x0010dc0201007387 */ /* 0x0023e80000100800 */
[----:B--2---:R-:W-:Y:S04]  /*19c10*/  STL [R1+0x9f0], R3 ;  /* 0x0009f00301007387 */ /* 0x004fe80000100800 */
[----:B------:R-:W2:Y:S01]  /*19c20*/  LDS.U8 R3, [R0+UR4+0x908] ;  /* 0x0009080400037984 */ /* 0x000ea20008000000 */
[----:B-1----:R-:W-:Y:S01]  /*19c30*/  LOP3.LUT R2, R0, 0x20, RZ, 0x3c, !PT ;  /* 0x0000002000027812 */ /* 0x002fe200078e3cff */
[----:B------:R-:W1:Y:S04]  /*19c40*/  S2R R29, SR_TID.X ;  /* 0x00000000001d7919 */ /* 0x000e680000002100 */
[----:B------:R-:W-:Y:S04]  /*19c50*/  LDS.U8 R5, [R2+UR4+0x890] ;  /* 0x0008900402057984 */ /* 0x000fe80008000000 */
[----:B0-----:R-:W-:Y:S04]  /*19c60*/  STL [R1+0x9ec], R4 ;  /* 0x0009ec0401007387 */ /* 0x001fe80000100800 */
[----:B------:R-:W-:Y:S04]  /*19c70*/  STL [R1+0x175c], R0 ;  /* 0x00175c0001007387 */ /* 0x000fe80000100800 */
[----:B------:R-:W0:Y:S04]  /*19c80*/  LDS.U8 R4, [R0+UR4+0x980] ;  /* 0x0009800400047984 */ /* 0x000e280008000000 */
[----:B------:R-:W-:Y:S04]  /*19c90*/  LDS.U8 R0, [R2+UR4+0x88] ;  /* 0x0000880402007984 */ /* 0x000fe80008000000 */
[----:B--2---:R-:W-:Y:S04]  /*19ca0*/  STL [R1+0x10e8], R3 ;  /* 0x0010e80301007387 */ /* 0x004fe80000100800 */
[----:B------:R-:W2:Y:S04]  /*19cb0*/  LDS.U8 R3, [R2+UR4] ;  /* 0x0000000402037984 */ /* 0x000ea80008000000 */
[----:B0-----:R-:W-:Y:S04]  /*19cc0*/  STL [R1+0x10e4], R4 ;  /* 0x0010e40401007387 */ /* 0x001fe80000100800 */
[----:B------:R-:W0:Y:S04]  /*19cd0*/  LDS.U8 R4, [R2+UR4+0x110] ;  /* 0x0001100402047984 */ /* 0x000e280008000000 */
[----:B--2---:R-:W-:Y:S04]  /*19ce0*/  STL [R1+0x9fc], R3 ;  /* 0x0009fc0301007387 */ /* 0x004fe80000100800 */
[----:B------:R-:W2:Y:S04]  /*19cf0*/  LDS.U8 R3, [R2+UR4+0x198] ;  /* 0x0001980402037984 */ /* 0x000ea80008000000 */
[----:B------:R-:W-:Y:S04]  /*19d00*/  STL [R1+0x9f8], R0 ;  /* 0x0009f80001007387 */ /* 0x000fe80000100800 */
[----:B------:R-:W3:Y:S04]  /*19d10*/  LDS.U8 R0, [R2+UR4+0x8] ;  /* 0x0000080402007984 */ /* 0x000ee80008000000 */
[----:B0-----:R-:W-:Y:S04]  /*19d20*/  STL [R1+0x10f0], R4 ;  /* 0x0010f00401007387 */ /* 0x001fe80000100800 */
[----:B------:R-:W0:Y:S04]  /*19d30*/  LDS.U8 R4, [R2+UR4+0x80] ;  /* 0x0000800402047984 */ /* 0x000e280008000000 */
[----:B--2---:R-:W-:Y:S04]  /*19d40*/  STL [R1+0x10ec], R3 ;  /* 0x0010ec0301007387 */ /* 0x004fe80000100800 */
[----:B------:R-:W2:Y:S04]  /*19d50*/  LDS.U8 R3, [R2+UR4+0x118] ;  /* 0x0001180402037984 */ /* 0x000ea80008000000 */
[----:B---3--:R-:W-:Y:S04]  /*19d60*/  STL [R1+0xa04], R0 ;  /* 0x000a040001007387 */ /* 0x008fe80000100800 */
        /* <DEDUP_REMOVED lines=38> */
[----:B--2---:R-:W-:Y:S04]  /*19fd0*/  STL [R1+0xa30], R3 ;  /* 0x000a300301007387 */ /* 0x004fe80000100800 */
[----:B------:R-:W0:Y:S04]  /*19fe0*/  LDS.U8 R4, [R2+UR4+0x900] ;  /* 0x0009000402047984 */ /* 0x000e280008000000 */
[----:B------:R-:W2:Y:S04]  /*19ff0*/  LDS.U8 R3, [R2+UR4+0x988] ;  /* 0x0009880402037984 */ /* 0x000ea80008000000 */
[----:B---3--:R-:W-:Y:S04]  /*1a000*/  STL [R1+0xa2c], R0 ;  /* 0x000a2c0001007387 */ /* 0x008fe80000100800 */
[----:B------:R-:W3:Y:S04]  /*1a010*/  LDS.U8 R0, [R2+UR4+0x818] ;  /* 0x0008180402007984 */ /* 0x000ee80008000000 */
[----:B0-----:R-:W-:Y:S04]  /*1a020*/  STL [R1+0x1120], R4 ;  /* 0x0011200401007387 */ /* 0x001fe80000100800 */
[----:B--2---:R1:W-:Y:S04]  /*1a030*/  STL [R1+0x111c], R3 ;  /* 0x00111c0301007387 */ /* 0x0043e80000100800 */
[----:B---3--:R-:W-:Y:S04]  /*1a040*/  STL [R1+0xa38], R0 ;  /* 0x000a380001007387 */ /* 0x008fe80000100800 */
[----:B------:R-:W0:Y:S01]  /*1a050*/  LDS.U8 R0, [R2+UR4+0x908] ;  /* 0x0009080402007984 */ /* 0x000e220008000000 */
[----:B-1----:R-:W-:-:S02]  /*1a060*/  LOP3.LUT R3, R29, 0x3, RZ, 0xc0, !PT ;  /* 0x000000031d037812 */ /* 0x002fc400078ec0ff */
[----:B------:R-:W-:-:S03]  /*1a070*/  SHF.R.U32.HI R4, RZ, 0x2, R29 ;  /* 0x00000002ff047819 */ /* 0x000fc6000001161d */
[----:B------:R-:W-:Y:S01]  /*1a080*/  IMAD R3, R3, 0x220, RZ ;  /* 0x0000022003037824 */ /* 0x000fe200078e02ff */
[----:B------:R-:W-:-:S04]  /*1a090*/  SGXT.U32 R4, R4, 0x3 ;  /* 0x000000030404781a */ /* 0x000fc80000000000 */
[----:B------:R-:W-:Y:S01]  /*1a0a0*/  LOP3.LUT R3, R3, R4, RZ, 0xfc, !PT ;  /* 0x0000000403037212 */ /* 0x000fe200078efcff */
[----:B------:R-:W-:Y:S04]  /*1a0b0*/  STL [R1+0xa34], R5 ;  /* 0x000a340501007387 */ /* 0x000fe80000100800 */
[----:B------:R-:W1:Y:S01]  /*1a0c0*/  LDS.U8 R4, [R2+UR4+0x980] ;  /* 0x0009800402047984 */ /* 0x000e620008000000 */
[----:B------:R-:W-:-:S05]  /*1a0d0*/  LOP3.LUT R3, R3, 0x40, RZ, 0x3c, !PT ;  /* 0x0000004003037812 */ /* 0x000fca00078e3cff */
[----:B------:R-:W2:Y:S04]  /*1a0e0*/  LDS.U8 R2, [R3+UR4] ;  /* 0x0000000403027984 */ /* 0x000ea80008000000 */
[----:B------:R-:W-:Y:S04]  /*1a0f0*/  LDS.U8 R5, [R3+UR4+0x908] ;  /* 0x0009080403057984 */ /* 0x000fe80008000000 */
        /* <DEDUP_REMOVED lines=51> */
[----:B------:R-:W-:Y:S04]  /*1a430*/  LDS.U8 R4, [R3+UR4+0x988] ;  /* 0x0009880403047984 */ /* 0x000fe80008000000 */
[----:B--2---:R-:W-:Y:S04]  /*1a440*/  STL [R1+0x1060], R2 ;  /* 0x0010600201007387 */ /* 0x004fe80000100800 */
[----:B------:R-:W1:Y:S04]  /*1a450*/  LDS.U8 R2, [R3+UR4+0x900] ;  /* 0x0009000403027984 */ /* 0x000e680008000000 */
[----:B0-----:R-:W-:Y:S04]  /*1a460*/  STL [R1+0x105c], R0 ;  /* 0x00105c0001007387 */ /* 0x001fe80000100800 */
[----:B------:R-:W0:Y:S04]  /*1a470*/  LDS.U8 R0, [R3+UR4+0x818] ;  /* 0x0008180403007984 */ /* 0x000e280008000000 */
[----:B-1----:R1:W-:Y:S04]  /*1a480*/  STL [R1+0x1160], R2 ;  /* 0x0011600201007387 */ /* 0x0023e80000100800 */
[----:B------:R-:W-:Y:S04]  /*1a490*/  STL [R1+0x115c], R4 ;  /* 0x00115c0401007387 */ /* 0x000fe80000100800 */
[----:B------:R-:W2:Y:S01]  /*1a4a0*/  LDS.U8 R4, [R3+UR4+0x890] ;  /* 0x0008900403047984 */ /* 0x000ea20008000000 */
[----:B-1----:R-:W-:-:S03]  /*1a4b0*/  SHF.R.U32.HI R2, RZ, 0x2, R29 ;  /* 0x00000002ff027819 */ /* 0x002fc6000001161d */
[----:B0-----:R0:W-:Y:S01]  /*1a4c0*/  STL [R1+0x1068], R0 ;  /* 0x0010680001007387 */ /* 0x0011e20000100800 */
[----:B------:R-:W-:Y:S02]  /*1a4d0*/  SGXT.U32 R2, R2, 0x3 ;  /* 0x000000030202781a */ /* 0x000fe40000000000 */
[----:B0-----:R-:W-:-:S05]  /*1a4e0*/  LOP3.LUT R0, R29, 0x3, RZ, 0xc0, !PT ;  /* 0x000000031d007812 */ /* 0x001fca00078ec0ff */
[----:B------:R-:W-:-:S05]  /*1a4f0*/  IMAD R0, R0, 0x220, RZ ;  /* 0x0000022000007824 */ /* 0x000fca00078e02ff */
[----:B------:R-:W-:Y:S02]  /*1a500*/  LOP3.LUT R0, R0, R2, RZ, 0xfc, !PT ;  /* 0x0000000200007212 */ /* 0x000fe400078efcff */
[----:B------:R-:W0:Y:S02]  /*1a510*/  LDS.U8 R2, [R3+UR4+0x980] ;  /* 0x0009800403027984 */ /* 0x000e240008000000 */
[----:B------:R-:W-:Y:S02]  /*1a520*/  LOP3.LUT R0, R0, 0x60, RZ, 0x3c, !PT ;  /* 0x0000006000007812 */ /* 0x000fe400078e3cff */
[----:B--2---:R-:W-:Y:S04]  /*1a530*/  STL [R1+0x1064], R4 ;  /* 0x0010640401007387 */ /* 0x004fe80000100800 */
[----:B------:R-:W1:Y:S04]  /*1a540*/  LDS.U8 R4, [R0+UR4] ;  /* 0x0000000400047984 */ /* 0x000e680008000000 */
[----:B------:R-:W-:Y:S04]  /*1a550*/  STL [R1+0x1168], R5 ;  /* 0x0011680501007387 */ /* 0x000fe80000100800 */
        /* <DEDUP_REMOVED lines=34> */
[----:B------:R-:W3:Y:S04]  /*1a780*/  LDL.LU R13, [R1+0x9a8] ;  /* 0x0009a800010d7983 */ /* 0x000ee80000300800 */
[----:B--2---:R-:W-:Y:S04]  /*1a790*/  STL [R1+0x1090], R3 ;  /* 0x0010900301007387 */ /* 0x004fe80000100800 */
[----:B------:R-:W2:Y:S04]  /*1a7a0*/  LDL.LU R15, [R1+0x9a4] ;  /* 0x0009a400010f7983 */ /* 0x000ea80000300800 */
[----:B------:R-:W-:Y:S04]  /*1a7b0*/  LDS.U8 R4, [R0+UR4+0x188] ;  /* 0x0001880400047984 */ /* 0x000fe80008000000 */
[----:B------:R-:W-:Y:S04]  /*1a7c0*/  LDS.U8 R3, [R0+UR4+0x18] ;  /* 0x0000180400037984 */ /* 0x000fe80008000000 */
[----:B0-----:R-:W-:Y:S04]  /*1a7d0*/  STL [R1+0x108c], R2 ;  /* 0x00108c0201007387 */ /* 0x001fe80000100800 */
[----:B------:R-:W0:Y:S04]  /*1a7e0*/  LDS.U8 R2, [R0+UR4+0x100] ;  /* 0x0001000400027984 */ /* 0x000e280008000000 */
[----:B------:R-:W4:Y:S04]  /*1a7f0*/  LDL.LU R16, [R1+0x998] ;  /* 0x0009980001107983 */ /* 0x000f280000300800 */
[----:B------:R-:W4:Y:S04]  /*1a800*/  LDL.LU R17, [R1+0x994] ;  /* 0x0009940001117983 */ /* 0x000f280000300800 */
[----:B------:R-:W4:Y:S04]  /*1a810*/  LDL.LU R21, [R1+0x988] ;  /* 0x0009880001157983 */ /* 0x000f280000300800 */
[----:B------:R-:W4:Y:S04]  /*1a820*/  LDL.LU R22, [R1+0x984] ;  /* 0x0009840001167983 */ /* 0x000f280000300800 */
[----:B------:R-:W4:Y:S04]  /*1a830*/  LDL.LU R23, [R1+0x978] ;  /* 0x0009780001177983 */ /* 0x000f280000300800 */
[----:B------:R-:W4:Y:S04]  /*1a840*/  LDL.LU R24, [R1+0x974] ;  /* 0x0009740001187983 */ /* 0x000f280000300800 */
[----:B------:R-:W4:Y:S04]  /*1a850*/  LDL.LU R25, [R1+0x968] ;  /* 0x0009680001197983 */ /* 0x000f280000300800 */
[----:B0-----:R-:W-:Y:S04]  /*1a860*/  STL [R1+0x1190], R2 ;  /* 0x0011900201007387 */ /* 0x001fe80000100800 */
[----:B------:R-:W0:Y:S04]  /*1a870*/  LDS.U8 R2, [R0+UR4+0x90] ;  /* 0x0000900400027984 */ /* 0x000e280008000000 */
[----:B------:R-:W-:Y:S04]  /*1a880*/  STL [R1+0x118c], R4 ;  /* 0x00118c0401007387 */ /* 0x000fe80000100800 */
[----:B------:R-:W1:Y:S04]  /*1a890*/  LDS.U8 R4, [R0+UR4+0x108] ;  /* 0x0001080400047984 */ /* 0x000e680008000000 */
[----:B------:R-:W-:Y:S04]  /*1a8a0*/  STL [R1+0x1098], R3 ;  /* 0x0010980301007387 */ /* 0x000fe80000100800 */
[----:B------:R-:W1:Y:S04]  /*1a8b0*/  LDS.U8 R3, [R0+UR4+0x180] ;  /* 0x0001800400037984 */ /* 0x000e680008000000 */
[----:B0-----:R-:W-:Y:S04]  /*1a8c0*/  STL [R1+0x1094], R2 ;  /* 0x0010940201007387 */ /* 0x001fe80000100800 */
[----:B------:R-:W0:Y:S04]  /*1a8d0*/  LDS.U8 R2, [R0+UR4+0x810] ;  /* 0x0008100400027984 */ /* 0x000e280008000000 */
[----:B-1----:R-:W-:Y:S04]  /*1a8e0*/  STL [R1+0x1198], R4 ;  /* 0x0011980401007387 */ /* 0x002fe80000100800 */
        /* <DEDUP_REMOVED lines=11> */
[----:B-1----:R-:W-:Y:S01]  /*1a9a0*/  STL [R1+0x10a8], R4 ;  /* 0x0010a80401007387 */ /* 0x002fe20000100800 */
[----:B------:R-:W-:-:S03]  /*1a9b0*/  LOP3.LUT R14, R29, 0x3f, RZ, 0xc0, !PT ;  /* 0x0000003f1d0e7812 */ /* 0x000fc600078ec0ff */
[----:B------:R-:W-:Y:S04]  /*1a9c0*/  STL [R1+0x10a4], R3 ;  /* 0x0010a40301007387 */ /* 0x000fe80000100800 */
[----:B------:R-:W1:Y:S01]  /*1a9d0*/  LDS.U8 R0, [R0+UR4+0x980] ;  /* 0x0009800400007984 */ /* 0x000e620008000000 */
[----:B------:R-:W-:Y:S06]  /*1a9e0*/  BAR.SYNC.DEFER_BLOCKING 0x0 ;  /* 0x0000000000007b1d */ /* 0x000fec0000010000 */
[----:B0-----:R-:W-:Y:S04]  /*1a9f0*/  STL [R1+0x11a8], R2 ;  /* 0x0011a80201007387 */ /* 0x001fe80000100800 */
[----:B------:R-:W4:Y:S04]  /*1aa00*/  LDL.LU R18, [R1+0x964] ;  /* 0x0009640001127983 */ /* 0x000f280000300800 */
[----:B------:R-:W4:Y:S04]  /*1aa10*/  LDL.LU R19, [R1+0x958] ;  /* 0x0009580001137983 */ /* 0x000f280000300800 */
[----:B------:R-:W4:Y:S04]  /*1aa20*/  LDL.LU R20, [R1+0x954] ;  /* 0x0009540001147983 */ /* 0x000f280000300800 */
[----:B------:R-:W4:Y:S04]  /*1aa30*/  LDL.LU R28, [R1+0x948] ;  /* 0x00094800011c7983 */ /* 0x000f280000300800 */
[----:B------:R-:W4:Y:S04]  /*1aa40*/  LDL.LU R29, [R1+0x944] ;  /* 0x00094400011d7983 */ /* 0x000f280000300800 */
[----:B-1----:R0:W-:Y:S04]  /*1aa50*/  STL [R1+0x18e8], R0 ;  /* 0x0018e80001007387 */ /* 0x0021e80000100800 */
[----:B0-----:R-:W4:Y:S04]  /*1aa60*/  LDL.LU R0, [R1+0x938] ;  /* 0x0009380001007983 */ /* 0x001f280000300800 */
[----:B------:R-:W4:Y:S04]  /*1aa70*/  LDL.LU R2, [R1+0x934] ;  /* 0x0009340001027983 */ /* 0x000f280000300800 */
        /* <DEDUP_REMOVED lines=8> */
[----:B---3--:R-:W-:Y:S04]  /*1ab00*/  STS.U8 [R14+UR4], R13 ;  /* 0x0000000d0e007988 */ /* 0x008fe80008000004 */
[----:B--2---:R-:W-:Y:S04]  /*1ab10*/  STS.U8 [R14+UR4+0x40], R15 ;  /* 0x0000400f0e007988 */ /* 0x004fe80008000004 */
[----:B----4-:R-:W-:Y:S04]  /*1ab20*/  STS.U8 [R14+UR4+0x100], R16 ;  /* 0x000100100e007988 */ /* 0x010fe80008000004 */
[----:B------:R-:W-:Y:S04]  /*1ab30*/  STS.U8 [R14+UR4+0x140], R17 ;  /* 0x000140110e007988 */ /* 0x000fe80008000004 */
[----:B------:R0:W-:Y:S04]  /*1ab40*/  STS.U8 [R14+UR4+0x200], R21 ;  /* 0x000200150e007988 */ /* 0x0001e80008000004 */
[----:B------:R1:W-:Y:S04]  /*1ab50*/  STS.U8 [R14+UR4+0x240], R22 ;  /* 0x000240160e007988 */ /* 0x0003e80008000004 */
[----:B------:R2:W-:Y:S04]  /*1ab60*/  STS.U8 [R14+UR4+0x300], R23 ;  /* 0x000300170e007988 */ /* 0x0005e80008000004 */
[----:B------:R3:W-:Y:S04]  /*1ab70*/  STS.U8 [R14+UR4+0x340], R24 ;  /* 0x000340180e007988 */ /* 0x0007e80008000004 */
[----:B------:R4:W-:Y:S04]  /*1ab80*/  STS.U8 [R14+UR4+0x400], R25 ;  /* 0x000400190e007988 */ /* 0x0009e80008000004 */
[----:B0-----:R-:W4:Y:S04]  /*1ab90*/  LDL.LU R21, [R1+0x8e8] ;  /* 0x0008e80001157983 */ /* 0x001f280000300800 */
[----:B-1----:R-:W4:Y:S04]  /*1aba0*/  LDL.LU R22, [R1+0x8e4] ;  /* 0x0008e40001167983 */ /* 0x002f280000300800 */
[----:B--2---:R-:W2:Y:S04]  /*1abb0*/  LDL.LU R23, [R1+0x8d8] ;  /* 0x0008d80001177983 */ /* 0x004ea80000300800 */
[----:B---3--:R-:W3:Y:S04]  /*1abc0*/  LDL.LU R24, [R1+0x8d4] ;  /* 0x0008d40001187983 */ /* 0x008ee80000300800 */
[----:B----4-:R-:W4:Y:S04]  /*1abd0*/  LDL.LU R25, [R1+0x8c8] ;  /* 0x0008c80001197983 */ /* 0x010f280000300800 */
[----:B------:R-:W4:Y:S04]  /*1abe0*/  LDL.LU R11, [R1+0x8c4] ;  /* 0x0008c400010b7983 */ /* 0x000f280000300800 */
[----:B------:R-:W4:Y:S04]  /*1abf0*/  LDL.LU R12, [R1+0xb4] ;  /* 0x0000b400010c7983 */ /* 0x000f280000300800 */
[----:B------:R-:W4:Y:S04]  /*1ac00*/  LDL.LU R13, [R1+0xb0] ;  /* 0x0000b000010d7983 */ /* 0x000f280000300800 */
[----:B------:R-:W4:Y:S04]  /*1ac10*/  LDL.LU R15, [R1+0x94] ;  /* 0x00009400010f7983 */ /* 0x000f280000300800 */
[----:B------:R-:W4:Y:S04]  /*1ac20*/  LDL.LU R16, [R1+0x90] ;  /* 0x0000900001107983 */ /* 0x000f280000300800 */
[----:B------:R-:W4:Y:S04]  /*1ac30*/  LDL.LU R17, [R1+0x84] ;  /* 0x0000840001117983 */ /* 0x000f280000300800 */
[----:B------:R0:W-:Y:S04]  /*1ac40*/  STS.U8 [R14+UR4+0x440], R18 ;  /* 0x000440120e007988 */ /* 0x0001e80008000004 */
[----:B------:R1:W-:Y:S04]  /*1ac50*/  STS.U8 [R14+UR4+0x500], R19 ;  /* 0x000500130e007988 */ /* 0x0003e80008000004 */
[----:B------:R1:W-:Y:S04]  /*1ac60*/  STS.U8 [R14+UR4+0x540], R20 ;  /* 0x000540140e007988 */ /* 0x0003e80008000004 */
[----:B------:R1:W-:Y:S04]  /*1ac70*/  STS.U8 [R14+UR4+0x600], R28 ;  /* 0x0006001c0e007988 */ /* 0x0003e80008000004 */
[----:B------:R1:W-:Y:S04]  /*1ac80*/  STS.U8 [R14+UR4+0x640], R29 ;  /* 0x0006401d0e007988 */ /* 0x0003e80008000004 */
[----:B0-----:R-:W4:Y:S04]  /*1ac90*/  LDL.LU R18, [R1+0x80] ;  /* 0x0000800001127983 */ /* 0x001f280000300800 */
[----:B-1----:R-:W4:Y:S04]  /*1aca0*/  LDL.LU R19, [R1+0x74] ;  /* 0x0000740001137983 */ /* 0x002f280000300800 */
[----:B------:R-:W4:Y:S04]  /*1acb0*/  LDL.LU R20, [R1+0x70] ;  /* 0x0000700001147983 */ /* 0x000f280000300800 */
[----:B------:R-:W4:Y:S04]  /*1acc0*/  LDL.LU R28, [R1+0x64] ;  /* 0x00006400011c7983 */ /* 0x000f280000300800 */
[----:B------:R-:W4:Y:S04]  /*1acd0*/  LDL.LU R29, [R1+0x60] ;  /* 0x00006000011d7983 */ /* 0x000f280000300800 */
[----:B------:R-:W-:Y:S04]  /*1ace0*/  STS.U8 [R14+UR4+0x700], R0 ;  /* 0x000700000e007988 */ /* 0x000fe80008000004 */
        /* <DEDUP_REMOVED lines=9> */
[----:B------:R0:W-:Y:S04]  /*1ad80*/  STS.U8 [R14+UR4+0xc00], R21 ;  /* 0x000c00150e007988 */ /* 0x0001e80008000004 */
[----:B------:R1:W-:Y:S04]  /*1ad90*/  STS.U8 [R14+UR4+0xc40], R22 ;  /* 0x000c40160e007988 */ /* 0x0003e80008000004 */
[----:B--2---:R2:W-:Y:S04]  /*1ada0*/  STS.U8 [R14+UR4+0xd00], R23 ;  /* 0x000d00170e007988 */ /* 0x0045e80008000004 */
[----:B---3--:R3:W-:Y:S04]  /*1adb0*/  STS.U8 [R14+UR4+0xd40], R24 ;  /* 0x000d40180e007988 */ /* 0x0087e80008000004 */
[----:B----4-:R4:W-:Y:S04]  /*1adc0*/  STS.U8 [R14+UR4+0xe00], R25 ;  /* 0x000e00190e007988 */ /* 0x0109e80008000004 */
[----:B------:R-:W-:Y:S04]  /*1add0*/  STS.U8 [R14+UR4+0xe40], R11 ;  /* 0x000e400b0e007988 */ /* 0x000fe80008000004 */
[----:B------:R-:W-:Y:S04]  /*1ade0*/  STS.U8 [R14+UR4+0xf00], R12 ;  /* 0x000f000c0e007988 */ /* 0x000fe80008000004 */
[----:B------:R-:W-:Y:S04]  /*1adf0*/  STS.U8 [R14+UR4+0xf40], R13 ;  /* 0x000f400d0e007988 */ /* 0x000fe80008000004 */
[----:B------:R-:W-:Y:S04]  /*1ae00*/  STS.U8 [R14+UR4+0x1000], R15 ;  /* 0x0010000f0e007988 */ /* 0x000fe80008000004 */
[----:B------:R-:W-:Y:S04]  /*1ae10*/  STS.U8 [R14+UR4+0x1040], R16 ;  /* 0x001040100e007988 */ /* 0x000fe80008000004 */
[----:B0-----:R-:W4:Y:S04]  /*1ae20*/  LDL.LU R21, [R1+0x54] ;  /* 0x0000540001157983 */ /* 0x001f280000300800 */
[----:B------:R-:W-:Y:S04]  /*1ae30*/  STS.U8 [R14+UR4+0x1100], R17 ;  /* 0x001100110e007988 */ /* 0x000fe80008000004 */
[----:B-1----:R-:W4:Y:S04]  /*1ae40*/  LDL.LU R22, [R1+0x50] ;  /* 0x0000500001167983 */ /* 0x002f280000300800 */
[----:B--2---:R-:W2:Y:S04]  /*1ae50*/  LDL.LU R23, [R1+0x44] ;  /* 0x0000440001177983 */ /* 0x004ea80000300800 */
[----:B---3--:R-:W3:Y:S04]  /*1ae60*/  LDL.LU R24, [R1+0x40] ;  /* 0x0000400001187983 */ /* 0x008ee80000300800 */
[----:B----4-:R-:W4:Y:S04]  /*1ae70*/  LDL.LU R25, [R1+0x3c] ;  /* 0x00003c0001197983 */ /* 0x010f280000300800 */
[----:B------:R-:W-:Y:S04]  /*1ae80*/  STS.U8 [R14+UR4+0x1140], R18 ;  /* 0x001140120e007988 */ /* 0x000fe80008000004 */
[----:B------:R-:W-:Y:S04]  /*1ae90*/  STS.U8 [R14+UR4+0x1200], R19 ;  /* 0x001200130e007988 */ /* 0x000fe80008000004 */
[----:B------:R-:W-:Y:S04]  /*1aea0*/  STS.U8 [R14+UR4+0x1240], R20 ;  /* 0x001240140e007988 */ /* 0x000fe80008000004 */
[----:B------:R0:W-:Y:S04]  /*1aeb0*/  STS.U8 [R14+UR4+0x1300], R28 ;  /* 0x0013001c0e007988 */ /* 0x0001e80008000004 */
[----:B------:R1:W-:Y:S04]  /*1aec0*/  STS.U8 [R14+UR4+0x1340], R29 ;  /* 0x0013401d0e007988 */ /* 0x0003e80008000004 */
[----:B0-----:R-:W4:Y:S04]  /*1aed0*/  LDL.LU R28, [R1+0x38] ;  /* 0x00003800011c7983 */ /* 0x001f280000300800 */
[----:B-1----:R-:W4:Y:S04]  /*1aee0*/  LDL.LU R29, [R1+0x34] ;  /* 0x00003400011d7983 */ /* 0x002f280000300800 */
        /* <DEDUP_REMOVED lines=12> */
[----:B------:R-:W4:Y:S04]  /*1afb0*/  LDL.LU R13, [R1] ;  /* 0x00000000010d7983 */ /* 0x000f280000300800 */
        /* <DEDUP_REMOVED lines=8> */
[----:B--2---:R2:W-:Y:S04]  /*1b040*/  STS.U8 [R14+UR4+0x1500], R23 ;  /* 0x001500170e007988 */ /* 0x0045e80008000004 */
[----:B---3--:R3:W-:Y:S04]  /*1b050*/  STS.U8 [R14+UR4+0x1540], R24 ;  /* 0x001540180e007988 */ /* 0x0087e80008000004 */
[----:B----4-:R4:W-:Y:S04]  /*1b060*/  STS.U8 [R14+UR4+0x1600], R25 ;  /* 0x001600190e007988 */ /* 0x0109e80008000004 */
[----:B0-----:R-:W4:Y:S04]  /*1b070*/  LDL.LU R21, [R1+0x970] ;  /* 0x0009700001157983 */ /* 0x001f280000300800 */
[----:B-1----:R-:W4:Y:S04]  /*1b080*/  LDL.LU R22, [R1+0x96c] ;  /* 0x00096c0001167983 */ /* 0x002f280000300800 */
[----:B--2---:R-:W2:Y:S04]  /*1b090*/  LDL.LU R23, [R1+0x960] ;  /* 0x0009600001177983 */ /* 0x004ea80000300800 */
[----:B---3--:R-:W3:Y:S04]  /*1b0a0*/  LDL.LU R24, [R1+0x95c] ;  /* 0x00095c0001187983 */ /* 0x008ee80000300800 */
[----:B----4-:R-:W4:Y:S04]  /*1b0b0*/  LDL.LU R25, [R1+0x950] ;  /* 0x0009500001197983 */ /* 0x010f280000300800 */
[----:B------:R0:W-:Y:S04]  /*1b0c0*/  STS.U8 [R14+UR4+0x1640], R28 ;  /* 0x0016401c0e007988 */ /* 0x0001e80008000004 */
[----:B------:R1:W-:Y:S04]  /*1b0d0*/  STS.U8 [R14+UR4+0x1700], R29 ;  /* 0x0017001d0e007988 */ /* 0x0003e80008000004 */
[----:B------:R-:W-:Y:S04]  /*1b0e0*/  STS.U8 [R14+UR4+0x1740], R0 ;  /* 0x001740000e007988 */ /* 0x000fe80008000004 */
[----:B------:R1:W-:Y:S04]  /*1b0f0*/  STS.U8 [R14+UR4+0x1800], R2 ;  /* 0x001800020e007988 */ /* 0x0003e80008000004 */
[----:B0-----:R-:W2:Y:S04]  /*1b100*/  LDL.LU R28, [R1+0x2654] ;  /* 0x00265400011c7983 */ /* 0x001ea80000300800 */
[----:B-1----:R-:W3:Y:S04]  /*1b110*/  LDL.LU R29, [R1+0x2650] ;  /* 0x00265000011d7983 */ /* 0x002ee80000300800 */
[----:B------:R-:W4:Y:S04]  /*1b120*/  LDL.LU R2, [R1+0x930] ;  /* 0x0009300001027983 */ /* 0x000f280000300800 */
[----:B----4-:R0:W-:Y:S04]  /*1b130*/  STL [R1+0x2644], R2 ;  /* 0x0026440201007387 */ /* 0x0101e80000100800 */
[----:B0-----:R-:W4:Y:S04]  /*1b140*/  LDL.LU R2, [R1+0x93c] ;  /* 0x00093c0001027983 */ /* 0x001f280000300800 */
[----:B----4-:R0:W-:Y:S04]  /*1b150*/  STL [R1+0x2648], R2 ;  /* 0x0026480201007387 */ /* 0x0101e80000100800 */
[----:B0-----:R-:W4:Y:S04]  /*1b160*/  LDL.LU R2, [R1+0x940] ;  /* 0x0009400001027983 */ /* 0x001f280000300800 */
        /* <DEDUP_REMOVED lines=10> */
[----:B------:R-:W-:Y:S01]  /*1b210*/  STS.U8 [R14+UR4+0x1d40], R13 ;  /* 0x001d400d0e007988 */ /* 0x000fe20008000004 */
[----:B------:R-:W-:-:S03]  /*1b220*/  LOP3.LUT R0, R14, 0x10, RZ, 0x3c, !PT ;  /* 0x000000100e007812 */ /* 0x000fc600078e3cff */
[----:B---3--:R-:W-:Y:S04]  /*1b230*/  STS.U8 [R14+UR4+0x1e00], R29 ;  /* 0x001e001d0e007988 */ /* 0x008fe80008000004 */
[----:B--2---:R-:W-:Y:S04]  /*1b240*/  STS.U8 [R14+UR4+0x1e40], R28 ;  /* 0x001e401c0e007988 */ /* 0x004fe80008000004 */
[----:B------:R-:W-:Y:S04]  /*1b250*/  STS.U8 [R14+UR4+0x1f00], R27 ;  /* 0x001f001b0e007988 */ /* 0x000fe80008000004 */
[----:B----4-:R0:W-:Y:S04]  /*1b260*/  STL [R1+0x264c], R2 ;  /* 0x00264c0201007387 */ /* 0x0101e80000100800 */
[----:B0-----:R-:W2:Y:S04]  /*1b270*/  LDL.LU R2, [R1+0x94c] ;  /* 0x00094c0001027983 */ /* 0x001ea80000300800 */
[----:B------:R-:W3:Y:S04]  /*1b280*/  LDL.LU R3, [R1+0x92c] ;  /* 0x00092c0001037983 */ /* 0x000ee80000300800 */
        /* <DEDUP_REMOVED lines=9> */
[----:B------:R0:W-:Y:S04]  /*1b320*/  STS.U8 [R14+UR4+0x1f40], R26 ;  /* 0x001f401a0e007988 */ /* 0x0001e80008000004 */
        /* <DEDUP_REMOVED lines=28> */
[----:B--2---:R0:W-:Y:S04]  /*1b4f0*/  STS.U8 [R0+UR4+0x5c0], R2 ;  /* 0x0005c00200007988 */ /* 0x0041e80008000004 */
[----:B0-----:R-:W2:Y:S04]  /*1b500*/  LDL.LU R2, [R1+0x264c] ;  /* 0x00264c0001027983 */ /* 0x001ea80000300800 */
[----:B--2---:R0:W-:Y:S04]  /*1b510*/  STS.U8 [R0+UR4+0x680], R2 ;  /* 0x0006800200007988 */ /* 0x0041e80008000004 */
[----:B0-----:R-:W2:Y:S04]  /*1b520*/  LDL.LU R2, [R1+0x2648] ;  /* 0x0026480001027983 */ /* 0x001ea80000300800 */
[----:B--2---:R0:W-:Y:S04]  /*1b530*/  STS.U8 [R0+UR4+0x6c0], R2 ;  /* 0x0006c00200007988 */ /* 0x0041e80008000004 */
[----:B0-----:R-:W2:Y:S04]  /*1b540*/  LDL.LU R2, [R1+0x2644] ;  /* 0x0026440001027983 */ /* 0x001ea80000300800 */
[----:B--2---:R0:W-:Y:S04]  /*1b550*/  STS.U8 [R0+UR4+0x780], R2 ;  /* 0x0007800200007988 */ /* 0x0041e80008000004 */
[----:B---3--:R1:W-:Y:S04]  /*1b560*/  STS.U8 [R0+UR4+0x7c0], R3 ;  /* 0x0007c00300007988 */ /* 0x0083e80008000004 */
[----:B----4-:R2:W-:Y:S04]  /*1b570*/  STS.U8 [R0+UR4+0x880], R4 ;  /* 0x0008800400007988 */ /* 0x0105e80008000004 */
        /* <DEDUP_REMOVED lines=8> */
[----:B------:R-:W2:Y:S04]  /*1b600*/  LDL.LU R7, [R1+0x262c] ;  /* 0x00262c0001077983 */ /* 0x000ea80000300800 */
[----:B------:R0:W-:Y:S04]  /*1b610*/  STS.U8 [R0+UR4+0xa80], R8 ;  /* 0x000a800800007988 */ /* 0x0001e80008000004 */
[----:B------:R1:W-:Y:S04]  /*1b620*/  STS.U8 [R0+UR4+0xac0], R9 ;  /* 0x000ac00900007988 */ /* 0x0003e80008000004 */
[----:B------:R1:W-:Y:S04]  /*1b630*/  STS.U8 [R0+UR4+0xb80], R10 ;  /* 0x000b800a00007988 */ /* 0x0003e80008000004 */
[----:B------:R1:W-:Y:S04]  /*1b640*/  STS.U8 [R0+UR4+0xbc0], R11 ;  /* 0x000bc00b00007988 */ /* 0x0003e80008000004 */
[----:B------:R1:W-:Y:S04]  /*1b650*/  STS.U8 [R0+UR4+0xc80], R12 ;  /* 0x000c800c00007988 */ /* 0x0003e80008000004 */
[----:B------:R1:W-:Y:S04]  /*1b660*/  STS.U8 [R0+UR4+0xcc0], R13 ;  /* 0x000cc00d00007988 */ /* 0x0003e80008000004 */
[----:B0-----:R-:W3:Y:S04]  /*1b670*/  LDL.LU R8, [R1+0x2628] ;  /* 0x0026280001087983 */ /* 0x001ee80000300800 */
[----:B-1----:R-:W4:Y:S04]  /*1b680*/  LDL.LU R9, [R1+0x2624] ;  /* 0x0026240001097983 */ /* 0x002f280000300800 */
[----:B------:R-:W2:Y:S04]  /*1b690*/  LDL.LU R10, [R1+0x2620] ;  /* 0x00262000010a7983 */ /* 0x000ea80000300800 */
[----:B------:R-:W3:Y:S04]  /*1b6a0*/  LDL.LU R11, [R1+0x261c] ;  /* 0x00261c00010b7983 */ /* 0x000ee80000300800 */
[----:B------:R-:W4:Y:S04]  /*1b6b0*/  LDL.LU R12, [R1+0x2618] ;  /* 0x00261800010c7983 */ /* 0x000f280000300800 */
        /* <DEDUP_REMOVED lines=25> */
[----:B------:R-:W-:Y:S04]  /*1b850*/  STS.U8 [R0+UR4+0x1380], R26 ;  /* 0x0013801a00007988 */ /* 0x000fe80008000004 */
[----:B------:R-:W-:Y:S04]  /*1b860*/  STS.U8 [R0+UR4+0x13c0], R27 ;  /* 0x0013c01b00007988 */ /* 0x000fe80008000004 */
[----:B------:R-:W-:Y:S04]  /*1b870*/  STS.U8 [R0+UR4+0x1480], R28 ;  /* 0x0014801c00007988 */ /* 0x000fe80008000004 */
[----:B------:R0:W-:Y:S04]  /*1b880*/  STS.U8 [R0+UR4+0x14c0], R29 ;  /* 0x0014c01d00007988 */ /* 0x0001e80008000004 */
[----:B0-----:R-:W3:Y:S04]  /*1b890*/  LDL R29, [R1+0x8bc] ;  /* 0x0008bc00011d7983 */ /* 0x001ee80000100800 */
[----:B--2---:R-:W-:Y:S04]  /*1b8a0*/  STS.U8 [R0+UR4+0x1580], R25 ;  /* 0x0015801900007988 */ /* 0x004fe80008000004 */
[----:B----4-:R-:W-:Y:S04]  /*1b8b0*/  STS.U8 [R0+UR4+0x15c0], R24 ;  /* 0x0015c01800007988 */ /* 0x010fe80008000004 */
[----:B---3--:R-:W-:Y:S04]  /*1b8c0*/  STS.U8 [R0+UR4+0x1680], R23 ;  /* 0x0016801700007988 */ /* 0x008fe80008000004 */
[----:B------:R-:W-:Y:S04]  /*1b8d0*/  STS.U8 [R0+UR4+0x16c0], R22 ;  /* 0x0016c01600007988 */ /* 0x000fe80008000004 */
[----:B------:R-:W-:Y:S04]  /*1b8e0*/  STS.U8 [R0+UR4+0x1780], R21 ;  /* 0x0017801500007988 */ /* 0x000fe80008000004 */
[----:B------:R-:W-:Y:S04]  /*1b8f0*/  STS.U8 [R0+UR4+0x17c0], R20 ;  /* 0x0017c01400007988 */ /* 0x000fe80008000004 */
[----:B------:R0:W-:Y:S04]  /*1b900*/  STS.U8 [R0+UR4+0x1880], R19 ;  /* 0x0018801300007988 */ /* 0x0001e80008000004 */
[----:B0-----:R-:W2:Y:S04]  /*1b910*/  LDL.LU R19, [R1+0x9b0] ;  /* 0x0009b00001137983 */ /* 0x001ea80000300800 */
        /* <DEDUP_REMOVED lines=15> */
[----:B------:R-:W-:Y:S06]  /*1ba10*/  BAR.SYNC.DEFER_BLOCKING 0x0 ;  /* 0x0000000000007b1d */ /* 0x000fec0000010000 */
[----:B------:R-:W0:Y:S02]  /*1ba20*/  LDSM.16.M88.4 R4, [R29+UR9] ;  /* 0x000000091d04783b */ /* 0x000e240008000200 */
[----:B0-----:R-:W-:-:S02]  /*1ba30*/  IMAD.MOV.U32 R14, RZ, RZ, R6 ;  /* 0x000000ffff0e7224 */ /* 0x001fc400078e0006 */
[----:B------:R-:W-:Y:S02]  /*1ba40*/  IMAD.MOV.U32 R9, RZ, RZ, R7 ;  /* 0x000000ffff097224 */ /* 0x000fe400078e0007 */
[----:B------:R-:W-:Y:S02]  /*1ba50*/  IMAD.MOV.U32 R13, RZ, RZ, R4 ;  /* 0x000000ffff0d7224 */ /* 0x000fe400078e0004 */
[----:B------:R-:W-:Y:S01]  /*1ba60*/  IMAD.MOV.U32 R12, RZ, RZ, R5 ;  /* 0x000000ffff0c7224 */ /* 0x000fe200078e0005 */
[----:B--2---:R-:W-:Y:S04]  /*1ba70*/  STL [R1+0x25e0], R19 ;  /* 0x0025e01301007387 */ /* 0x004fe80000100800 */
[----:B------:R-:W2:Y:S04]  /*1ba80*/  LDL.LU R20, [R1+0x9ac] ;  /* 0x0009ac0001147983 */ /* 0x000ea80000300800 */
[----:B------:R-:W3:Y:S04]  /*1ba90*/  LDL.LU R21, [R1+0x9b8] ;  /* 0x0009b80001157983 */ /* 0x000ee80000300800 */
[----:B------:R-:W3:Y:S04]  /*1baa0*/  LDL.LU R22, [R1+0x9b4] ;  /* 0x0009b40001167983 */ /* 0x000ee80000300800 */
[----:B------:R-:W4:Y:S04]  /*1bab0*/  LDL.LU R23, [R1+0x9c0] ;  /* 0x0009c00001177983 */ /* 0x000f280000300800 */
[----:B------:R-:W4:Y:S04]  /*1bac0*/  LDL.LU R27, [R1+0x9bc] ;  /* 0x0009bc00011b7983 */ /* 0x000f280000300800 */
[----:B------:R-:W-:Y:S04]  /*1bad0*/  STL.64 [R1+0x30], R4 ;  /* 0x0000300401007387 */ /* 0x000fe80000100a00 */
[----:B------:R-:W-:Y:S04]  /*1bae0*/  STL.64 [R1+0x38], R6 ;  /* 0x0000380601007387 */ /* 0x000fe80000100a00 */
[----:B------:R-:W0:Y:S04]  /*1baf0*/  LDSM.16.M88.4 R4, [R29+UR9+0x400] ;  /* 0x000400091d04783b */ /* 0x000e280008000200 */
[----:B------:R-:W1:Y:S01]  /*1bb00*/  LDSM.16.M88.4 R16, [R29+UR9+0x800] ;  /* 0x000800091d10783b */ /* 0x000e620008000200 */
[----:B0-----:R-:W-:-:S02]  /*1bb10*/  IMAD.MOV.U32 R0, RZ, RZ, R5 ;  /* 0x000000ffff007224 */ /* 0x001fc400078e0005 */
[----:B------:R-:W-:Y:S02]  /*1bb20*/  IMAD.MOV.U32 R11, RZ, RZ, R6 ;  /* 0x000000ffff0b7224 */ /* 0x000fe400078e0006 */
[----:B------:R-:W-:Y:S02]  /*1bb30*/  IMAD.MOV.U32 R10, RZ, RZ, R7 ;  /* 0x000000ffff0a7224 */ /* 0x000fe400078e0007 */
[----:B------:R-:W-:Y:S01]  /*1bb40*/  IMAD.MOV.U32 R8, RZ, RZ, R4 ;  /* 0x000000ffff087224 */ /* 0x000fe200078e0004 */
[----:B------:R0:W-:Y:S04]  /*1bb50*/  STL.64 [R1+0x40], R4 ;  /* 0x0000400401007387 */ /* 0x0001e80000100a00 */
[----:B------:R0:W-:Y:S04]  /*1bb60*/  STL.64 [R1+0x48], R6 ;  /* 0x0000480601007387 */ /* 0x0001e80000100a00 */
[----:B------:R-:W-:Y:S04]  /*1bb70*/  STL [R1+0x25d8], R0 ;  /* 0x0025d80001007387 */ /* 0x000fe80000100800 */
[----:B------:R-:W-:Y:S04]  /*1bb80*/  STL.64 [R1+0x25d0], R10 ;  /* 0x0025d00a01007387 */ /* 0x000fe80000100a00 */
[----:B------:R-:W-:Y:S04]  /*1bb90*/  STL [R1+0x25cc], R8 ;  /* 0x0025cc0801007387 */ /* 0x000fe80000100800 */
[----:B-1----:R-:W-:Y:S01]  /*1bba0*/  STL.64 [R1+0x50], R16 ;  /* 0x0000501001007387 */ /* 0x002fe20000100a00 */
[----:B------:R-:W-:-:S03]  /*1bbb0*/  IMAD.MOV.U32 R28, RZ, RZ, R18 ;  /* 0x000000ffff1c7224 */ /* 0x000fc600078e0012 */
[----:B------:R-:W-:Y:S01]  /*1bbc0*/  STL.64 [R1+0x58], R18 ;  /* 0x0000581201007387 */ /* 0x000fe20000100a00 */
[----:B0-----:R-:W-:Y:S02]  /*1bbd0*/  IMAD.MOV.U32 R4, RZ, RZ, R16 ;  /* 0x000000ffff047224 */ /* 0x001fe400078e0010 */
[----:B------:R-:W-:Y:S02]  /*1bbe0*/  IMAD.MOV.U32 R5, RZ, RZ, R17 ;  /* 0x000000ffff057224 */ /* 0x000fe400078e0011 */
[----:B------:R-:W-:Y:S02]  /*1bbf0*/  IMAD.MOV.U32 R6, RZ, RZ, R19 ;  /* 0x000000ffff067224 */ /* 0x000fe400078e0013 */
[----:B------:R-:W0:Y:S04]  /*1bc00*/  LDSM.16.M88.4 R16, [R29+UR9+0xc00] ;  /* 0x000c00091d10783b */ /* 0x000e280008000200 */
[----:B------:R-:W-:Y:S04]  /*1bc10*/  STL [R1+0x25dc], R4 ;  /* 0x0025dc0401007387 */ /* 0x000fe80000100800 */
[----:B0-----:R-:W-:Y:S04]  /*1bc20*/  STL.64 [R1+0x60], R16 ;  /* 0x0000601001007387 */ /* 0x001fe80000100a00 */
[----:B------:R0:W-:Y:S01]  /*1bc30*/  STL.64 [R1+0x68], R18 ;  /* 0x0000681201007387 */ /* 0x0001e20000100a00 */
[----:B------:R-:W-:-:S03]  /*1bc40*/  IMAD.MOV.U32 R7, RZ, RZ, R19 ;  /* 0x000000ffff077224 */ /* 0x000fc600078e0013 */
[----:B0-----:R-:W2:Y:S01]  /*1bc50*/  LDL.LU R19, [R1+0x25e0] ;  /* 0x0025e00001137983 */ /* 0x001ea20000300800 */
[----:B------:R-:W-:Y:S02]  /*1bc60*/  IMAD.MOV.U32 R26, RZ, RZ, R16 ;  /* 0x000000ffff1a7224 */ /* 0x000fe400078e0010 */
[----:B------:R-:W-:Y:S02]  /*1bc70*/  IMAD R16, R2, 0x100, R3 ;  /* 0x0000010002107824 */ /* 0x000fe400078e0203 */
[----:B------:R-:W-:Y:S02]  /*1bc80*/  IMAD.MOV.U32 R3, RZ, RZ, R9 ;  /* 0x000000ffff037224 */ /* 0x000fe400078e0009 */
[----:B------:R-:W0:Y:S01]  /*1bc90*/  LDSM.16.M88.4 R8, [R29+UR9+0x1000] ;  /* 0x001000091d08783b */ /* 0x000e220008000200 */
[----:B------:R-:W-:Y:S02]  /*1bca0*/  IMAD.MOV.U32 R25, RZ, RZ, R17 ;  /* 0x000000ffff197224 */ /* 0x000fe400078e0011 */
[----:B------:R-:W-:Y:S01]  /*1bcb0*/  IMAD.MOV.U32 R24, RZ, RZ, R18 ;  /* 0x000000ffff187224 */ /* 0x000fe200078e0012 */
[----:B------:R-:W-:Y:S04]  /*1bcc0*/  STL [R1+0x25c8], R26 ;  /* 0x0025c81a01007387 */ /* 0x000fe80000100800 */
[----:B------:R-:W-:Y:S04]  /*1bcd0*/  STL.64 [R1+0x25c0], R24 ;  /* 0x0025c01801007387 */ /* 0x000fe80000100a00 */
[----:B0-----:R0:W-:Y:S04]  /*1bce0*/  STL.64 [R1+0x70], R8 ;  /* 0x0000700801007387 */ /* 0x0011e80000100a00 */
[----:B------:R1:W-:Y:S01]  /*1bcf0*/  STL.64 [R1+0x78], R10 ;  /* 0x0000780a01007387 */ /* 0x0003e20000100a00 */
[----:B---3--:R-:W-:-:S02]  /*1bd00*/  IMAD R18, R22, 0x100, R21 ;  /* 0x0000010016127824 */ /* 0x008fc400078e0215 */
[----:B------:R-:W-:Y:S02]  /*1bd10*/  IMAD.MOV.U32 R22, RZ, RZ, R8 ;  /* 0x000000ffff167224 */ /* 0x000fe400078e0008 */
[----:B------:R-:W-:Y:S02]  /*1bd20*/  IMAD.MOV.U32 R21, RZ, RZ, R11 ;  /* 0x000000ffff157224 */ /* 0x000fe400078e000b */
[----:B--2---:R-:W-:Y:S02]  /*1bd30*/  IMAD R17, R20, 0x100, R19 ;  /* 0x0000010014117824 */ /* 0x004fe400078e0213 */
[----:B----4-:R-:W-:Y:S02]  /*1bd40*/  IMAD R19, R27, 0x100, R23 ;  /* 0x000001001b137824 */ /* 0x010fe400078e0217 */
[----:B------:R-:W-:Y:S02]  /*1bd50*/  IMAD.MOV.U32 R23, RZ, RZ, R9 ;  /* 0x000000ffff177224 */ /* 0x000fe400078e0009 */
[----:B------:R-:W-:Y:S01]  /*1bd60*/  IMAD.MOV.U32 R20, RZ, RZ, R10 ;  /* 0x000000ffff147224 */ /* 0x000fe200078e000a */
[----:B0-----:R-:W2:Y:S04]  /*1bd70*/  LDL.LU.64 R8, [R1+0xe0] ;  /* 0x0000e00001087983 */ /* 0x001ea80000300a00 */
[----:B-1----:R-:W2:Y:S04]  /*1bd80*/  LDL.LU.64 R10, [R1+0xe8] ;  /* 0x0000e800010a7983 */ /* 0x002ea80000300a00 */
[----:B------:R-:W3:Y:S04]  /*1bd90*/  LDL.LU.64 R24, [R1+0x100] ;  /* 0x0001000001187983 */ /* 0x000ee80000300a00 */
[----:B------:R-:W3:Y:S04]  /*1bda0*/  LDL.LU.64 R26, [R1+0x108] ;  /* 0x00010800011a7983 */ /* 0x000ee80000300a00 */
[----:B------:R-:W-:Y:S04]  /*1bdb0*/  STL.64 [R1+0x25b8], R22 ;  /* 0x0025b81601007387 */ /* 0x000fe80000100a00 */
[----:B------:R-:W-:Y:S04]  /*1bdc0*/  STL.64 [R1+0x25b0], R20 ;  /* 0x0025b01401007387 */ /* 0x000fe80000100a00 */
[----:B------:R-:W0:Y:S01]  /*1bdd0*/  LDSM.16.M88.4 R20, [R29+UR9+0x1400] ;  /* 0x001400091d14783b */ /* 0x000e220008000200 */
[----:B------:R-:W-:-:S02]  /*1bde0*/  F2FP.F16.E4M3.UNPACK_B R4, R13 ;  /* 0x0000000dff04723e */ /* 0x000fc400020006ff */
[----:B------:R-:W-:Y:S01]  /*1bdf0*/  F2FP.F16.E4M3.UNPACK_B R0, R12 ;  /* 0x0000000cff00723e */ /* 0x000fe200020006ff */
[----:B------:R-:W-:Y:S01]  /*1be00*/  IMAD.MOV.U32 R2, RZ, RZ, R14 ;  /* 0x000000ffff027224 */ /* 0x000fe200078e000e */
[----:B------:R-:W-:Y:S02]  /*1be10*/  F2FP.F16.E4M3.UNPACK_B R16, R16 ;  /* 0x00000010ff10723e */ /* 0x000fe400020006ff */
[----:B------:R-:W-:Y:S02]  /*1be20*/  F2FP.F16.E4M3.UNPACK_B R17, R17 ;  /* 0x00000011ff11723e */ /* 0x000fe400020006ff */
[----:B------:R-:W-:Y:S02]  /*1be30*/  F2FP.F16.E4M3.UNPACK_B R18, R18 ;  /* 0x00000012ff12723e */ /* 0x000fe400020006ff */
[----:B------:R-:W-:Y:S01]  /*1be40*/  F2FP.F16.E4M3.UNPACK_B R19, R19 ;  /* 0x00000013ff13723e */ /* 0x000fe200020006ff */
[----:B0-----:R0:W-:Y:S01]  /*1be50*/  STL.64 [R1+0x80], R20 ;  /* 0x0000801401007387 */ /* 0x0011e20000100a00 */
[----:B------:R-:W-:-:S02]  /*1be60*/  IMAD.MOV.U32 R14, RZ, RZ, R20 ;  /* 0x000000ffff0e7224 */ /* 0x000fc400078e0014 */
[----:B------:R-:W-:Y:S01]  /*1be70*/  IMAD.MOV.U32 R15, RZ, RZ, R21 ;  /* 0x000000ffff0f7224 */ /* 0x000fe200078e0015 */
[----:B------:R1:W-:Y:S04]  /*1be80*/  STL.64 [R1+0x88], R22 ;  /* 0x0000881601007387 */ /* 0x0003e80000100a00 */
[----:B------:R-:W-:Y:S04]  /*1be90*/  STL [R1+0x20], R4 ;  /* 0x0000200401007387 */ /* 0x000fe80000100800 */
[----:B------:R-:W-:Y:S01]  /*1bea0*/  STL [R1+0x24], R0 ;  /* 0x0000240001007387 */ /* 0x000fe20000100800 */
[----:B------:R-:W-:-:S02]  /*1beb0*/  IMAD.MOV.U32 R12, RZ, RZ, R22 ;  /* 0x000000ffff0c7224 */ /* 0x000fc400078e0016 */
[----:B------:R-:W-:Y:S01]  /*1bec0*/  IMAD.MOV.U32 R13, RZ, RZ, R23 ;  /* 0x000000ffff0d7224 */ /* 0x000fe200078e0017 */
[----:B0-----:R-:W4:Y:S04]  /*1bed0*/  LDL.LU.64 R20, [R1+0x120] ;  /* 0x0001200001147983 */ /* 0x001f280000300a00 */
[----:B-1----:R-:W4:Y:S04]  /*1bee0*/  LDL.LU.64 R22, [R1+0x128] ;  /* 0x0001280001167983 */ /* 0x002f280000300a00 */
[----:B------:R0:W-:Y:S02]  /*1bef0*/  STL.64 [R1+0x25a8], R14 ;  /* 0x0025a80e01007387 */ /* 0x0001e40000100a00 */
[----:B0-----:R-:W-:-:S02]  /*1bf00*/  IMAD.MOV.U32 R14, RZ, RZ, R4 ;  /* 0x000000ffff0e7224 */ /* 0x001fc400078e0004 */
[----:B------:R-:W-:Y:S01]  /*1bf10*/  IMAD.MOV.U32 R15, RZ, RZ, R0 ;  /* 0x000000ffff0f7224 */ /* 0x000fe200078e0000 */
[----:B------:R-:W4:Y:S04]  /*1bf20*/  LDL.LU R4, [R1+0x25dc] ;  /* 0x0025dc0001047983 */ /* 0x000f280000300800 */
[----:B------:R-:W4:Y:S04]  /*1bf30*/  LDL.LU R0, [R1+0x25d8] ;  /* 0x0025d80001007983 */ /* 0x000f280000300800 */
[----:B------:R2:W-:Y:S02]  /*1bf40*/  STL.64 [R1+0x25a0], R12 ;  /* 0x0025a00c01007387 */ /* 0x0005e40000100a00 */
[----:B--2---:R-:W-:Y:S02]  /*1bf50*/  HMMA.16816.F32 R12, R16, R14, R8 ;  /* 0x0000000e100c723c */ /* 0x004fe40000001808 */
[----:B------:R-:W2:Y:S04]  /*1bf60*/  LDL.LU.64 R10, [R1+0x25d0] ;  /* 0x0025d000010a7983 */ /* 0x000ea80000300a00 */
[----:B------:R-:W2:Y:S01]  /*1bf70*/  LDL.LU R8, [R1+0x25cc] ;  /* 0x0025cc0001087983 */ /* 0x000ea20000300800 */
[----:B------:R-:W-:-:S02]  /*1bf80*/  F2FP.F16.E4M3.UNPACK_B R2, R2 ;  /* 0x00000002ff02723e */ /* 0x000fc400020006ff */
[----:B------:R-:W-:-:S03]  /*1bf90*/  F2FP.F16.E4M3.UNPACK_B R3, R3 ;  /* 0x00000003ff03723e */ /* 0x000fc600020006ff */
[----:B------:R-:W-:Y:S11]  /*1bfa0*/  STL [R1+0x18], R2 ;  /* 0x0000180201007387 */ /* 0x000ff60000100800 */
[----:B------:R-:W-:Y:S04]  /*1bfb0*/  STL.64 [R1+0xe0], R12 ;  /* 0x0000e00c01007387 */ /* 0x000fe80000100a00 */
[----:B------:R3:W-:Y:S02]  /*1bfc0*/  STL.64 [R1+0xe8], R14 ;  /* 0x0000e80e01007387 */ /* 0x0007e40000100a00 */
[----:B---3--:R-:W-:Y:S06]  /*1bfd0*/  HMMA.16816.F32 R12, R16, R2, R24 ;  /* 0x00000002100c723c */ /* 0x008fec0000001818 */
[----:B------:R-:W-:Y:S01]  /*1bfe0*/  STL [R1+0x1c], R3 ;  /* 0x00001c0301007387 */ /* 0x000fe20000100800 */
[----:B----4-:R-:W-:Y:S01]  /*1bff0*/  F2FP.F16.E4M3.UNPACK_B R9, R0 ;  /* 0x00000000ff09723e */ /* 0x010fe200020006ff */
[----:B------:R-:W-:Y:S01]  /*1c000*/  IMAD.MOV.U32 R0, RZ, RZ, R3 ;  /* 0x000000ffff007224 */ /* 0x000fe200078e0003 */
[----:B--2---:R-:W-:-:S05]  /*1c010*/  F2FP.F16.E4M3.UNPACK_B R8, R8 ;  /* 0x00000008ff08723e */ /* 0x004fca00020006ff */
[----:B------:R-:W-:Y:S09]  /*1c020*/  STL [R1+0x10], R8 ;  /* 0x0000100801007387 */ /* 0x000ff20000100800 */
[----:B------:R0:W-:Y:S04]  /*1c030*/  STL.64 [R1+0x100], R12 ;  /* 0x0001000c01007387 */ /* 0x0001e80000100a00 */
[----:B------:R1:W-:Y:S01]  /*1c040*/  STL.64 [R1+0x108], R14 ;  /* 0x0001080e01007387 */ /* 0x0003e20000100a00 */
[----:B------:R-:W-:Y:S03]  /*1c050*/  HMMA.16816.F32 R24, R16, R8, R20 ;  /* 0x000000081018723c */ /* 0x000fe60000001814 */
[----:B------:R-:W2:Y:S04]  /*1c060*/  LDSM.16.M88.4 R20, [R29+UR9+0x1800] ;  /* 0x001800091d14783b */ /* 0x000ea80008000200 */
[----:B0-----:R-:W3:Y:S04]  /*1c070*/  LDL.LU.64 R12, [R1+0x140] ;  /* 0x00014000010c7983 */ /* 0x001ee80000300a00 */
[----:B------:R-:W-:Y:S04]  /*1c080*/  STL [R1+0x14], R9 ;  /* 0x0000140901007387 */ /* 0x000fe80000100800 */
[----:B-1----:R-:W3:Y:S04]  /*1c090*/  LDL.LU.64 R14, [R1+0x148] ;  /* 0x00014800010e7983 */ /* 0x002ee80000300a00 */
[----:B------:R-:W-:Y:S01]  /*1c0a0*/  STL [R1+0x2570], R0 ;  /* 0x0025700001007387 */ /* 0x000fe20000100800 */
[----:B------:R-:W-:-:S02]  /*1c0b0*/  F2FP.F16.E4M3.UNPACK_B R2, R11 ;  /* 0x0000000bff02723e */ /* 0x000fc400020006ff */
[----:B------:R-:W-:Y:S01]  /*1c0c0*/  F2FP.F16.E4M3.UNPACK_B R3, R10 ;  /* 0x0000000aff03723e */ /* 0x000fe200020006ff */
[----:B------:R0:W-:Y:S04]  /*1c0d0*/  STL.64 [R1+0x120], R24 ;  /* 0x0001201801007387 */ /* 0x0001e80000100a00 */
[----:B------:R1:W-:Y:S04]  /*1c0e0*/  STL.64 [R1+0x128], R26 ;  /* 0x0001281a01007387 */ /* 0x0003e80000100a00 */
[----:B--2---:R-:W-:Y:S04]  /*1c0f0*/  STL.64 [R1+0x90], R20 ;  /* 0x0000901401007387 */ /* 0x004fe80000100a00 */
[----:B------:R-:W-:Y:S04]  /*1c100*/  STL.64 [R1+0x98], R22 ;  /* 0x0000981601007387 */ /* 0x000fe80000100a00 */
[----:B------:R-:W-:Y:S04]  /*1c110*/  STL.64 [R1+0x8], R2 ;  /* 0x0000080201007387 */ /* 0x000fe80000100a00 */
[----:B0-----:R-:W2:Y:S04]  /*1c120*/  LDL.LU.64 R24, [R1+0x160] ;  /* 0x0001600001187983 */ /* 0x001ea80000300a00 */
[----:B-1----:R-:W2:Y:S01]  /*1c130*/  LDL.LU.64 R26, [R1+0x168] ;  /* 0x00016800011a7983 */ /* 0x002ea20000300a00 */
[----:B------:R-:W-:-:S02]  /*1c140*/  IMAD.MOV.U32 R10, RZ, RZ, R20 ;  /* 0x000000ffff0a7224 */ /* 0x000fc400078e0014 */
[----:B------:R-:W-:Y:S02]  /*1c150*/  IMAD.MOV.U32 R11, RZ, RZ, R21 ;  /* 0x000000ffff0b7224 */ /* 0x000fe400078e0015 */
[----:B------:R-:W-:Y:S02]  /*1c160*/  IMAD.MOV.U32 R8, RZ, RZ, R22 ;  /* 0x000000ffff087224 */ /* 0x000fe400078e0016 */
[----:B------:R-:W-:Y:S01]  /*1c170*/  IMAD.MOV.U32 R9, RZ, RZ, R23 ;  /* 0x000000ffff097224 */ /* 0x000fe200078e0017 */
[----:B------:R-:W-:Y:S04]  /*1c180*/  STL.64 [R1+0x2598], R10 ;  /* 0x0025980a01007387 */ /* 0x000fe80000100a00 */
[----:B------:R3:W-:Y:S01]  /*1c190*/  STL.64 [R1+0x2590], R8 ;  /* 0x0025900801007387 */ /* 0x0007e20000100a00 */
[----:B------:R-:W-:-:S02]  /*1c1a0*/  F2FP.F16.E4M3.UNPACK_B R4, R4 ;  /* 0x00000004ff04723e */ /* 0x000fc400020006ff */
[----:B------:R-:W-:Y:S01]  /*1c1b0*/  F2FP.F16.E4M3.UNPACK_B R5, R5 ;  /* 0x00000005ff05723e */ /* 0x000fe200020006ff */
[----:B---3--:R-:W-:Y:S01]  /*1c1c0*/  HMMA.16816.F32 R8, R16, R2, R12 ;  /* 0x000000021008723c */ /* 0x008fe2000000180c */
[----:B------:R-:W3:Y:S04]  /*1c1d0*/  LDL.LU.64 R12, [R1+0x180] ;  /* 0x00018000010c7983 */ /* 0x000ee80000300a00 */
[----:B------:R-:W-:-:S15]  /*1c1e0*/  STL [R1], R4 ;  /* 0x0000000401007387 */ /* 0x000fde0000100800 */
[----:B------:R-:W-:-:S03]  /*1c1f0*/  NOP ;  /* 0x0000000000007918 */ /* 0x000fc60000000000 */
[----:B------:R-:W-:Y:S04]  /*1c200*/  STL.64 [R1+0x140], R8 ;  /* 0x0001400801007387 */ /* 0x000fe80000100a00 */
[----:B------:R-:W-:Y:S04]  /*1c210*/  STL.64 [R1+0x148], R10 ;  /* 0x0001480a01007387 */ /* 0x000fe80000100a00 */
[----:B------:R-:W0:Y:S04]  /*1c220*/  LDSM.16.M88.4 R8, [R29+UR9+0x1c00] ;  /* 0x001c00091d08783b */ /* 0x000e280008000200 */
[----:B------:R-:W3:Y:S01]  /*1c230*/  LDL.LU.64 R14, [R1+0x188] ;  /* 0x00018800010e7983 */ /* 0x000ee20000300a00 */
[----:B--2---:R-:W-:Y:S06]  /*1c240*/  HMMA.16816.F32 R24, R16, R4, R24 ;  /* 0x000000041018723c */ /* 0x004fec0000001818 */
[----:B------:R-:W-:Y:S04]  /*1c250*/  STL [R1+0x4], R5 ;  /* 0x0000040501007387 */ /* 0x000fe80000100800 */
[----:B0-----:R0:W-:Y:S04]  /*1c260*/  STL.64 [R1+0xb0], R8 ;  /* 0x0000b00801007387 */ /* 0x0011e80000100a00 */
[----:B------:R1:W-:Y:S04]  /*1c270*/  STL.64 [R1+0xb8], R10 ;  /* 0x0000b80a01007387 */ /* 0x0003e80000100a00 */
[----:B------:R-:W2:Y:S01]  /*1c280*/  LDL.LU.64 R20, [R1+0x1a0] ;  /* 0x0001a00001147983 */ /* 0x000ea20000300a00 */
[----:B------:R-:W-:-:S02]  /*1c290*/  IMAD.MOV.U32 R2, RZ, RZ, R8 ;  /* 0x000000ffff027224 */ /* 0x000fc400078e0008 */
[----:B------:R-:W-:Y:S01]  /*1c2a0*/  IMAD.MOV.U32 R3, RZ, RZ, R9 ;  /* 0x000000ffff037224 */ /* 0x000fe200078e0009 */
[----:B------:R-:W2:Y:S01]  /*1c2b0*/  LDL.LU.64 R22, [R1+0x1a8] ;  /* 0x0001a80001167983 */ /* 0x000ea20000300a00 */
[----:B------:R-:W-:-:S03]  /*1c2c0*/  IMAD.MOV.U32 R0, RZ, RZ, R11 ;  /* 0x000000ffff007224 */ /* 0x000fc600078e000b */
[----:B0-----:R-:W4:Y:S04]  /*1c2d0*/  LDL.LU.64 R8, [R1+0x1c0] ;  /* 0x0001c00001087983 */ /* 0x001f280000300a00 */
[----:B-1----:R-:W4:Y:S04]  /*1c2e0*/  LDL.LU.64 R10, [R1+0x1c8] ;  /* 0x0001c800010a7983 */ /* 0x002f280000300a00 */
[----:B------:R-:W-:Y:S04]  /*1c2f0*/  STL.64 [R1+0x160], R24 ;  /* 0x0001601801007387 */ /* 0x000fe80000100a00 */
[----:B------:R0:W-:Y:S04]  /*1c300*/  STL.64 [R1+0x168], R26 ;  /* 0x0001681a01007387 */ /* 0x0001e80000100a00 */
[----:B0-----:R-:W2:Y:S04]  /*1c310*/  LDL.LU R26, [R1+0x25c8] ;  /* 0x0025c800011a7983 */ /* 0x001ea80000300800 */
[----:B------:R-:W4:Y:S01]  /*1c320*/  LDL.LU.64 R24, [R1+0x25c0] ;  /* 0x0025c00001187983 */ /* 0x000f220000300a00 */
[----:B------:R-:W-:-:S02]  /*1c330*/  F2FP.F16.E4M3.UNPACK_B R28, R28 ;  /* 0x0000001cff1c723e */ /* 0x000fc400020006ff */
[----:B------:R-:W-:Y:S01]  /*1c340*/  F2FP.F16.E4M3.UNPACK_B R29, R6 ;  /* 0x00000006ff1d723e */ /* 0x000fe200020006ff */
[----:B------:R-:W4:Y:S04]  /*1c350*/  LDL.LU R4, [R1+0x9d4] ;  /* 0x0009d40001047983 */ /* 0x000f280000300800 */
[----:B------:R-:W4:Y:S04]  /*1c360*/  LDL.LU R5, [R1+0x9dc] ;  /* 0x0009dc0001057983 */ /* 0x000f280000300800 */
[----:B------:R-:W4:Y:S01]  /*1c370*/  LDL.LU R6, [R1+0x9e4] ;  /* 0x0009e40001067983 */ /* 0x000f220000300800 */
[----:B---3--:R-:W-:-:S15]  /*1c380*/  HMMA.16816.F32 R12, R16, R28, R12 ;  /* 0x0000001c100c723c */ /* 0x008fde000000180c */
[----:B------:R-:W-:-:S08]  /*1c390*/  NOP ;  /* 0x0000000000007918 */ /* 0x000fd00000000000 */
[----:B------:R0:W-:Y:S04]  /*1c3a0*/  STL.64 [R1+0x180], R12 ;  /* 0x0001800c01007387 */ /* 0x0001e80000100a00 */
[----:B------:R1:W-:Y:S04]  /*1c3b0*/  STL.64 [R1+0x188], R14 ;  /* 0x0001880e01007387 */ /* 0x0003e80000100a00 */
[----:B0-----:R-:W3:Y:S04]  /*1c3c0*/  LDL.LU.64 R12, [R1+0x1e0] ;  /* 0x0001e000010c7983 */ /* 0x001ee80000300a00 */
[----:B-1----:R-:W3:Y:S01]  /*1c3d0*/  LDL.LU.64 R14, [R1+0x1e8] ;  /* 0x0001e800010e7983 */ /* 0x002ee20000300a00 */
[----:B--2---:R-:W-:-:S02]  /*1c3e0*/  F2FP.F16.E4M3.UNPACK_B R26, R26 ;  /* 0x0000001aff1a723e */ /* 0x004fc400020006ff */
[----:B----4-:R-:W-:Y:S02]  /*1c3f0*/  F2FP.F16.E4M3.UNPACK_B R27, R25 ;  /* 0x00000019ff1b723e */ /* 0x010fe400020006ff */
[----:B------:R-:W-:Y:S02]  /*1c400*/  F2FP.F16.E4M3.UNPACK_B R24, R24 ;  /* 0x00000018ff18723e */ /* 0x000fe400020006ff */
[----:B------:R-:W-:-:S03]  /*1c410*/  F2FP.F16.E4M3.UNPACK_B R25, R7 ;  /* 0x00000007ff19723e */ /* 0x000fc600020006ff */
[C---:B------:R-:W-:Y:S06]  /*1c420*/  HMMA.16816.F32 R20, R16.reuse, R26, R20 ;  /* 0x0000001a1014723c */ /* 0x040fec0000001814 */
[----:B------:R-:W-:-:S15]  /*1c430*/  HMMA.16816.F32 R8, R16, R24, R8 ;  /* 0x000000181008723c */ /* 0x000fde0000001808 */
[----:B------:R-:W-:-:S02]  /*1c440*/  NOP ;  /* 0x0000000000007918 */ /* 0x000fc40000000000 */
[----:B------:R-:W-:Y:S04]  /*1c450*/  STL.64 [R1+0x1a0], R20 ;  /* 0x0001a01401007387 */ /* 0x000fe80000100a00 */
[----:B------:R0:W-:Y:S04]  /*1c460*/  STL.64 [R1+0x1a8], R22 ;  /* 0x0001a81601007387 */ /* 0x0001e80000100a00 */
[----:B0-----:R-:W2:Y:S04]  /*1c470*/  LDL.LU.64 R22, [R1+0x25b8] ;  /* 0x0025b80001167983 */ /* 0x001ea80000300a00 */
[----:B------:R-:W4:Y:S04]  /*1c480*/  LDL.LU.64 R20, [R1+0x25b0] ;  /* 0x0025b00001147983 */ /* 0x000f280000300a00 */
[----:B------:R-:W4:Y:S04]  /*1c490*/  LDL.LU R7, [R1+0x9ec] ;  /* 0x0009ec0001077983 */ /* 0x000f280000300800 */
[----:B------:R0:W-:Y:S04]  /*1c4a0*/  STL.64 [R1+0x1c0], R8 ;  /* 0x0001c00801007387 */ /* 0x0001e80000100a00 */
[----:B------:R1:W-:Y:S04]  /*1c4b0*/  STL.64 [R1+0x1c8], R10 ;  /* 0x0001c80a01007387 */ /* 0x0003e80000100a00 */
[----:B0-----:R-:W4:Y:S04]  /*1c4c0*/  LDL.LU.64 R8, [R1+0x220] ;  /* 0x0002200001087983 */ /* 0x001f280000300a00 */
[----:B-1----:R-:W4:Y:S04]  /*1c4d0*/  LDL.LU.64 R10, [R1+0x228] ;  /* 0x00022800010a7983 */ /* 0x002f280000300a00 */
[----:B------:R0:W-:Y:S04]  /*1c4e0*/  STL.64 [R1+0x2508], R26 ;  /* 0x0025081a01007387 */ /* 0x0001e80000100a00 */
[----:B0-----:R-:W3:Y:S04]  /*1c4f0*/  LDL.LU R27, [R1+0x9f0] ;  /* 0x0009f000011b7983 */ /* 0x001ee80000300800 */
[----:B------:R0:W-:Y:S04]  /*1c500*/  STL.64 [R1+0x2500], R24 ;  /* 0x0025001801007387 */ /* 0x0001e80000100a00 */
[----:B---3--:R1:W-:Y:S04]  /*1c510*/  STL [R1+0x2588], R27 ;  /* 0x0025881b01007387 */ /* 0x0083e80000100800 */
[----:B0-----:R-:W3:Y:S04]  /*1c520*/  LDL.LU.64 R24, [R1+0x200] ;  /* 0x0002000001187983 */ /* 0x001ee80000300a00 */
[----:B-1----:R-:W3:Y:S01]  /*1c530*/  LDL.LU.64 R26, [R1+0x208] ;  /* 0x00020800011a7983 */ /* 0x002ee20000300a00 */
[----:B--2---:R-:W-:-:S02]  /*1c540*/  F2FP.F16.E4M3.UNPACK_B R22, R22 ;  /* 0x00000016ff16723e */ /* 0x004fc400020006ff */
[----:B------:R-:W-:-:S07]  /*1c550*/  F2FP.F16.E4M3.UNPACK_B R23, R23 ;  /* 0x00000017ff17723e */ /* 0x000fce00020006ff */
[----:B------:R-:W-:Y:S01]  /*1c560*/  HMMA.16816.F32 R12, R16, R22, R12 ;  /* 0x00000016100c723c */ /* 0x000fe2000000180c */
[----:B----4-:R-:W-:Y:S02]  /*1c570*/  F2FP.F16.E4M3.UNPACK_B R20, R20 ;  /* 0x00000014ff14723e */ /* 0x010fe400020006ff */
[----:B------:R-:W-:-:S15]  /*1c580*/  F2FP.F16.E4M3.UNPACK_B R21, R21 ;  /* 0x00000015ff15723e */ /* 0x000fde00020006ff */
[----:B------:R-:W-:-:S05]  /*1c590*/  NOP ;  /* 0x0000000000007918 */ /* 0x000fca0000000000 */
[----:B------:R-:W-:Y:S04]  /*1c5a0*/  STL.64 [R1+0x1e0], R12 ;  /* 0x0001e00c01007387 */ /* 0x000fe80000100a00 */
[----:B------:R0:W-:Y:S04]  /*1c5b0*/  STL.64 [R1+0x1e8], R14 ;  /* 0x0001e80e01007387 */ /* 0x0001e80000100a00 */
[----:B0-----:R-:W2:Y:S04]  /*1c5c0*/  LDL.LU.64 R14, [R1+0x25a8] ;  /* 0x0025a800010e7983 */ /* 0x001ea80000300a00 */
[----:B------:R-:W4:Y:S01]  /*1c5d0*/  LDL.LU.64 R12, [R1+0x25a0] ;  /* 0x0025a000010c7983 */ /* 0x000f220000300a00 */
[----:B---3--:R-:W-:-:S15]  /*1c5e0*/  HMMA.16816.F32 R24, R16, R20, R24 ;  /* 0x000000141018723c */ /* 0x008fde0000001818 */
[----:B------:R-:W-:-:S08]  /*1c5f0*/  NOP ;  /* 0x0000000000007918 */ /* 0x000fd00000000000 */
[----:B------:R0:W-:Y:S04]  /*1c600*/  STL.64 [R1+0x200], R24 ;  /* 0x0002001801007387 */ /* 0x0001e80000100a00 */
[----:B------:R1:W-:Y:S04]  /*1c610*/  STL.64 [R1+0x208], R26 ;  /* 0x0002081a01007387 */ /* 0x0003e80000100a00 */
[----:B0-----:R-:W3:Y:S04]  /*1c620*/  LDL.LU.64 R24, [R1+0x240] ;  /* 0x0002400001187983 */ /* 0x001ee80000300a00 */
[----:B-1----:R-:W3:Y:S04]  /*1c630*/  LDL.LU.64 R26, [R1+0x248] ;  /* 0x00024800011a7983 */ /* 0x002ee80000300a00 */
[----:B------:R0:W-:Y:S04]  /*1c640*/  STL [R1+0x24fc], R20 ;  /* 0x0024fc1401007387 */ /* 0x0001e80000100800 */
[----:B0-----:R-:W4:Y:S04]  /*1c650*/  LDL.LU R20, [R1+0x9e8] ;  /* 0x0009e80001147983 */ /* 0x001f280000300800 */
[----:B------:R0:W-:Y:S04]  /*1c660*/  STL [R1+0x24f8], R21 ;  /* 0x0024f81501007387 */ /* 0x0001e80000100800 */
[----:B0-----:R-:W3:Y:S04]  /*1c670*/  LDL.LU R21, [R1+0x9e0] ;  /* 0x0009e00001157983 */ /* 0x001ee80000300800 */
[----:B------:R0:W-:Y:S04]  /*1c680*/  STL.64 [R1+0x2568], R22 ;  /* 0x0025681601007387 */ /* 0x0001e80000100a00 */
[----:B0-----:R-:W3:Y:S01]  /*1c690*/  LDL.LU R23, [R1+0x9d8] ;  /* 0x0009d80001177983 */ /* 0x001ee20000300800 */
[----:B--2---:R-:W-:-:S02]  /*1c6a0*/  F2FP.F16.E4M3.UNPACK_B R14, R14 ;  /* 0x0000000eff0e723e */ /* 0x004fc400020006ff */
[----:B------:R-:W-:-:S07]  /*1c6b0*/  F2FP.F16.E4M3.UNPACK_B R15, R15 ;  /* 0x0000000fff0f723e */ /* 0x000fce00020006ff */
[----:B------:R-:W-:-:S15]  /*1c6c0*/  HMMA.16816.F32 R8, R16, R14, R8 ;  /* 0x0000000e1008723c */ /* 0x000fde0000001808 */
[----:B------:R-:W-:-:S08]  /*1c6d0*/  NOP ;  /* 0x0000000000007918 */ /* 0x000fd00000000000 */
[----:B------:R-:W-:Y:S04]  /*1c6e0*/  STL.64 [R1+0x220], R8 ;  /* 0x0002200801007387 */ /* 0x000fe80000100a00 */
[----:B------:R0:W-:Y:S04]  /*1c6f0*/  STL.64 [R1+0x228], R10 ;  /* 0x0002280a01007387 */ /* 0x0001e80000100a00 */
[----:B0-----:R-:W2:Y:S04]  /*1c700*/  LDL.LU.64 R10, [R1+0x2598] ;  /* 0x00259800010a7983 */ /* 0x001ea80000300a00 */
[----:B------:R-:W2:Y:S01]  /*1c710*/  LDL.LU.64 R8, [R1+0x2590] ;  /* 0x0025900001087983 */ /* 0x000ea20000300a00 */
[----:B----4-:R-:W-:-:S02]  /*1c720*/  IMAD R6, R6, 0x100, R20 ;  /* 0x0000010006067824 */ /* 0x010fc400078e0214 */
[----:B---3--:R-:W-:Y:S02]  /*1c730*/  IMAD R5, R5, 0x100, R21 ;  /* 0x0000010005057824 */ /* 0x008fe400078e0215 */
[----:B------:R-:W3:Y:S01]  /*1c740*/  LDL.LU.64 R20, [R1+0x8a0] ;  /* 0x0008a00001147983 */ /* 0x000ee20000300a00 */
[----:B------:R-:W-:-:S03]  /*1c750*/  IMAD R4, R4, 0x100, R23 ;  /* 0x0000010004047824 */ /* 0x000fc600078e0217 */
[----:B------:R-:W4:Y:S01]  /*1c760*/  LDL.LU.64 R22, [R1+0x8a8] ;  /* 0x0008a80001167983 */ /* 0x000f220000300a00 */
[----:B------:R-:W-:Y:S02]  /*1c770*/  F2FP.F16.E4M3.UNPACK_B R12, R12 ;  /* 0x0000000cff0c723e */ /* 0x000fe400020006ff */
[----:B------:R-:W-:-:S07]  /*1c780*/  F2FP.F16.E4M3.UNPACK_B R13, R13 ;  /* 0x0000000dff0d723e */ /* 0x000fce00020006ff */
[----:B------:R-:W-:Y:S01]  /*1c790*/  HMMA.16816.F32 R24, R16, R12, R24 ;  /* 0x0000000c1018723c */ /* 0x000fe20000001818 */
[----:B----4-:R-:W-:Y:S04]  /*1c7a0*/  STL.64 [R1+0x2580], R22 ;  /* 0x0025801601007387 */ /* 0x010fe80000100a00 */
[----:B---3--:R0:W-:Y:S04]  /*1c7b0*/  STL.64 [R1+0x2578], R20 ;  /* 0x0025781401007387 */ /* 0x0081e80000100a00 */
[----:B0-----:R-:W3:Y:S04]  /*1c7c0*/  LDL.LU.64 R20, [R1+0x270] ;  /* 0x0002700001147983 */ /* 0x001ee80000300a00 */
[----:B------:R-:W3:Y:S10]  /*1c7d0*/  LDL.LU.64 R22, [R1+0x278] ;  /* 0x0002780001167983 */ /* 0x000ef40000300a00 */
[----:B------:R-:W-:Y:S04]  /*1c7e0*/  STL.64 [R1+0x240], R24 ;  /* 0x0002401801007387 */ /* 0x000fe80000100a00 */
[----:B------:R0:W-:Y:S04]  /*1c7f0*/  STL.64 [R1+0x248], R26 ;  /* 0x0002481a01007387 */ /* 0x0001e80000100a00 */
[----:B0-----:R-:W4:Y:S01]  /*1c800*/  LDL.LU R27, [R1+0x2588] ;  /* 0x00258800011b7983 */ /* 0x001f220000300800 */
[----:B--2---:R-:W-:-:S02]  /*1c810*/  F2FP.F16.E4M3.UNPACK_B R10, R10 ;  /* 0x0000000aff0a723e */ /* 0x004fc400020006ff */
[----:B------:R-:W-:Y:S01]  /*1c820*/  F2FP.F16.E4M3.UNPACK_B R11, R11 ;  /* 0x0000000bff0b723e */ /* 0x000fe200020006ff */
[----:B------:R0:W-:Y:S04]  /*1c830*/  STL.64 [R1+0x24e0], R14 ;  /* 0x0024e00e01007387 */ /* 0x0001e80000100a00 */
[----:B0-----:R-:W2:Y:S04]  /*1c840*/  LDL R15, [R1+0xb8] ;  /* 0x0000b800010f7983 */ /* 0x001ea80000100800 */
[----:B------:R-:W-:Y:S04]  /*1c850*/  STL.64 [R1+0x24d8], R12 ;  /* 0x0024d80c01007387 */ /* 0x000fe80000100a00 */
[----:B------:R-:W2:Y:S01]  /*1c860*/  LDL.LU.64 R24, [R1+0x7c0] ;  /* 0x0007c00001187983 */ /* 0x000ea20000300a00 */
[----:B---3--:R-:W-:Y:S01]  /*1c870*/  HMMA.16816.F32 R20, R16, R10, R20 ;  /* 0x0000000a1014723c */ /* 0x008fe20000001814 */
[----:B----4-:R-:W-:-:S02]  /*1c880*/  IMAD R7, R7, 0x100, R27 ;  /* 0x0000010007077824 */ /* 0x010fc400078e021b */
[----:B------:R-:W3:-:S15]  /*1c890*/  LDL.LU.64 R26, [R1+0x7c8] ;  /* 0x0007c800011a7983 */ /* 0x000ede0000300a00 */
[----:B------:R-:W-:-:S05]  /*1c8a0*/  NOP ;  /* 0x0000000000007918 */ /* 0x000fca0000000000 */
[----:B------:R-:W-:Y:S04]  /*1c8b0*/  STL.64 [R1+0x270], R20 ;  /* 0x0002701401007387 */ /* 0x000fe80000100a00 */
[----:B------:R0:W-:Y:S04]  /*1c8c0*/  STL.64 [R1+0x278], R22 ;  /* 0x0002781601007387 */ /* 0x0001e80000100a00 */
[----:B0-----:R-:W4:Y:S04]  /*1c8d0*/  LDL.LU.64 R22, [R1+0x2580] ;  /* 0x0025800001167983 */ /* 0x001f280000300a00 */
[----:B------:R-:W4:Y:S01]  /*1c8e0*/  LDL.LU.64 R20, [R1+0x2578] ;  /* 0x0025780001147983 */ /* 0x000f220000300a00 */
[----:B------:R-:W-:-:S02]  /*1c8f0*/  F2FP.F16.E4M3.UNPACK_B R8, R8 ;  /* 0x00000008ff08723e */ /* 0x000fc400020006ff */
[----:B------:R-:W-:Y:S02]  /*1c900*/  F2FP.F16.E4M3.UNPACK_B R9, R9 ;  /* 0x00000009ff09723e */ /* 0x000fe400020006ff */
[----:B------:R-:W-:Y:S02]  /*1c910*/  F2FP.F16.E4M3.UNPACK_B R13, R0 ;  /* 0x00000000ff0d723e */ /* 0x000fe400020006ff */
[----:B--2---:R-:W-:Y:S01]  /*1c920*/  F2FP.F16.E4M3.UNPACK_B R12, R15 ;  /* 0x0000000fff0c723e */ /* 0x004fe200020006ff */
[----:B------:R-:W2:Y:S02]  /*1c930*/  LDL.LU R0, [R1+0x2570] ;  /* 0x0025700001007983 */ /* 0x000ea40000300800 */
[----:B----4-:R-:W-:-:S15]  /*1c940*/  HMMA.16816.F32 R20, R16, R8, R20 ;  /* 0x000000081014723c */ /* 0x010fde0000001814 */
[----:B------:R-:W-:-:S08]  /*1c950*/  NOP ;  /* 0x0000000000007918 */ /* 0x000fd00000000000 */
[----:B------:R-:W-:Y:S04]  /*1c960*/  STL.64 [R1+0x8a0], R20 ;  /* 0x0008a01401007387 */ /* 0x000fe80000100a00 */
[----:B------:R0:W-:Y:S04]  /*1c970*/  STL.64 [R1+0x8a8], R22 ;  /* 0x0008a81601007387 */ /* 0x0001e80000100a00 */
[----:B0-----:R-:W4:Y:S04]  /*1c980*/  LDL.LU.64 R22, [R1+0x2568] ;  /* 0x0025680001167983 */ /* 0x001f280000300a00 */
[----:B------:R0:W-:Y:S04]  /*1c990*/  STL.64 [R1+0x24c0], R10 ;  /* 0x0024c00a01007387 */ /* 0x0001e80000100a00 */
[----:B------:R-:W-:Y:S04]  /*1c9a0*/  STL [R1+0x28], R12 ;  /* 0x0000280c01007387 */ /* 0x000fe80000100800 */
[----:B0-----:R-:W3:Y:S04]  /*1c9b0*/  LDL.64 R10, [R1] ;  /* 0x00000000010a7983 */ /* 0x001ee80000100a00 */
[----:B------:R-:W-:Y:S04]  /*1c9c0*/  STL [R1+0x2c], R13 ;  /* 0x00002c0d01007387 */ /* 0x000fe80000100800 */
[----:B------:R0:W-:Y:S01]  /*1c9d0*/  STL.64 [R1+0x24b8], R8 ;  /* 0x0024b80801007387 */ /* 0x0001e20000100a00 */
[----:B------:R-:W-:-:S02]  /*1c9e0*/  F2FP.F16.E4M3.UNPACK_B R2, R2 ;  /* 0x00000002ff02723e */ /* 0x000fc400020006ff */
[----:B------:R-:W-:Y:S01]  /*1c9f0*/  F2FP.F16.E4M3.UNPACK_B R3, R3 ;  /* 0x00000003ff03723e */ /* 0x000fe200020006ff */
[----:B---3--:R1:W-:Y:S04]  /*1ca00*/  STL.64 [R1+0x2560], R10 ;  /* 0x0025600a01007387 */ /* 0x0083e80000100a00 */
[----:B0-----:R-:W3:Y:S04]  /*1ca10*/  LDL.LU.64 R8, [R1+0x890] ;  /* 0x0008900001087983 */ /* 0x001ee80000300a00 */
[----:B-1----:R-:W3:Y:S02]  /*1ca20*/  LDL.LU.64 R10, [R1+0x898] ;  /* 0x00089800010a7983 */ /* 0x002ee40000300a00 */
[----:B---3--:R-:W-:-:S15]  /*1ca30*/  HMMA.16816.F32 R8, R16, R2, R8 ;  /* 0x000000021008723c */ /* 0x008fde0000001808 */
[----:B------:R-:W-:-:S08]  /*1ca40*/  NOP ;  /* 0x0000000000007918 */ /* 0x000fd00000000000 */
[----:B------:R-:W-:Y:S04]  /*1ca50*/  STL.64 [R1+0x890], R8 ;  /* 0x0008900801007387 */ /* 0x000fe80000100a00 */
[----:B------:R0:W-:Y:S02]  /*1ca60*/  STL.64 [R1+0x898], R10 ;  /* 0x0008980a01007387 */ /* 0x0001e40000100a00 */
[----:B0-----:R-:W-:-:S15]  /*1ca70*/  HMMA.16816.F32 R8, R16, R12, R24 ;  /* 0x0000000c1008723c */ /* 0x001fde0000001818 */
[----:B------:R-:W-:-:S08]  /*1ca80*/  NOP ;  /* 0x0000000000007918 */ /* 0x000fd00000000000 */
[----:B------:R0:W-:Y:S04]  /*1ca90*/  STL.64 [R1+0x7c0], R8 ;  /* 0x0007c00801007387 */ /* 0x0001e80000100a00 */
[----:B------:R1:W-:Y:S04]  /*1caa0*/  STL.64 [R1+0x7c8], R10 ;  /* 0x0007c80a01007387 */ /* 0x0003e80000100a00 */
[----:B0-----:R-:W3:Y:S04]  /*1cab0*/  LDL.LU.64 R8, [R1+0x7b0] ;  /* 0x0007b00001087983 */ /* 0x001ee80000300a00 */
[----:B-1----:R-:W3:Y:S04]  /*1cac0*/  LDL.LU.64 R10, [R1+0x7b8] ;  /* 0x0007b800010a7983 */ /* 0x002ee80000300a00 */
[----:B------:R-:W2:Y:S04]  /*1cad0*/  LDL R18, [R1+0x8] ;  /* 0x0000080001127983 */ /* 0x000ea80000100800 */
[----:B------:R-:W2:Y:S04]  /*1cae0*/  LDL R19, [R1+0xc] ;  /* 0x00000c0001137983 */ /* 0x000ea80000100800 */
[----:B------:R-:W4:Y:S04]  /*1caf0*/  LDL R16, [R1+0x10] ;  /* 0x0000100001107983 */ /* 0x000f280000100800 */
[----:B------:R-:W4:Y:S01]  /*1cb00*/  LDL R17, [R1+0x14] ;  /* 0x0000140001117983 */ /* 0x000f220000100800 */
[----:B------:R-:W-:-:S02]  /*1cb10*/  IMAD.MOV.U32 R20, RZ, RZ, R12 ;  /* 0x000000ffff147224 */ /* 0x000fc400078e000c */
[----:B------:R-:W-:Y:S01]  /*1cb20*/  IMAD.MOV.U32 R21, RZ, RZ, R13 ;  /* 0x000000ffff157224 */ /* 0x000fe200078e000d */
[----:B--2---:R0:W-:Y:S04]  /*1cb30*/  STL.64 [R1+0x2530], R18 ;  /* 0x0025301201007387 */ /* 0x0041e80000100a00 */
[----:B0-----:R-:W2:Y:S04]  /*1cb40*/  LDL R18, [R1+0x18] ;  /* 0x0000180001127983 */ /* 0x001ea80000100800 */
[----:B----4-:R0:W-:Y:S04]  /*1cb50*/  STL.64 [R1+0x2548], R16 ;  /* 0x0025481001007387 */ /* 0x0101e80000100a00 */
[----:B0-----:R-:W3:Y:S04]  /*1cb60*/  LDL.64 R16, [R1+0x20] ;  /* 0x0000200001107983 */ /* 0x001ee80000100a00 */
[----:B------:R-:W-:Y:S04]  /*1cb70*/  STL.64 [R1+0x2518], R22 ;  /* 0x0025181601007387 */ /* 0x000fe80000100a00 */
[----:B------:R0:W-:Y:S04]  /*1cb80*/  STL.64 [R1+0x2510], R20 ;  /* 0x0025101401007387 */ /* 0x0001e80000100a00 */
[----:B0-----:R-:W4:Y:S04]  /*1cb90*/  LDL.LU.64 R20, [R1+0x770] ;  /* 0x0007700001147983 */ /* 0x001f280000300a00 */
[----:B------:R-:W2:Y:S04]  /*1cba0*/  LDL.LU.64 R22, [R1+0x778] ;  /* 0x0007780001167983 */ /* 0x000ea80000300a00 */
[----:B--2---:R-:W-:Y:S04]  /*1cbb0*/  STL.64 [R1+0x2528], R22 ;  /* 0x0025281601007387 */ /* 0x004fe80000100a00 */
[----:B----4-:R0:W-:Y:S04]  /*1cbc0*/  STL.64 [R1+0x2520], R20 ;  /* 0x0025201401007387 */ /* 0x0101e80000100a00 */
[----:B0-----:R-:W2:Y:S04]  /*1cbd0*/  LDL.LU.64 R20, [R1+0x780] ;  /* 0x0007800001147983 */ /* 0x001ea80000300a00 */
[----:B------:R-:W4:Y:S04]  /*1cbe0*/  LDL.LU.64 R22, [R1+0x788] ;  /* 0x0007880001167983 */ /* 0x000f280000300a00 */
[----:B----4-:R-:W-:Y:S04]  /*1cbf0*/  STL.64 [R1+0x2540], R22 ;  /* 0x0025401601007387 */ /* 0x010fe80000100a00 */
[----:B--2---:R0:W-:Y:S04]  /*1cc00*/  STL.64 [R1+0x2538], R20 ;  /* 0x0025381401007387 */ /* 0x0041e80000100a00 */
[----:B0-----:R-:W2:Y:S04]  /*1cc10*/  LDL.LU.64 R20, [R1+0x790] ;  /* 0x0007900001147983 */ /* 0x001ea80000300a00 */
[----:B------:R-:W4:Y:S01]  /*1cc20*/  LDL.LU.64 R22, [R1+0x798] ;  /* 0x0007980001167983 */ /* 0x000f220000300a00 */
[----:B------:R-:W-:-:S02]  /*1cc30*/  F2FP.F16.E4M3.UNPACK_B R4, R4 ;  /* 0x00000004ff04723e */ /* 0x000fc400020006ff */
[----:B------:R-:W-:Y:S02]  /*1cc40*/  F2FP.F16.E4M3.UNPACK_B R5, R5 ;  /* 0x00000005ff05723e */ /* 0x000fe400020006ff */
[----:B------:R-:W-:Y:S02]  /*1cc50*/  F2FP.F16.E4M3.UNPACK_B R6, R6 ;  /* 0x00000006ff06723e */ /* 0x000fe400020006ff */
[----:B------:R-:W-:-:S07]  /*1cc60*/  F2FP.F16.E4M3.UNPACK_B R7, R7 ;  /* 0x00000007ff07723e */ /* 0x000fce00020006ff */
[----:B---3--:R-:W-:Y:S01]  /*1cc70*/  HMMA.16816.F32 R8, R4, R16, R8 ;  /* 0x000000100408723c */ /* 0x008fe20000001808 */
[----:B----4-:R-:W-:Y:S04]  /*1cc80*/  STL.64 [R1+0x2558], R22 ;  /* 0x0025581601007387 */ /* 0x010fe80000100a00 */
[----:B--2---:R0:W-:Y:S04]  /*1cc90*/  STL.64 [R1+0x2550], R20 ;  /* 0x0025501401007387 */ /* 0x0041e80000100a00 */
[----:B0-----:R-:W2:Y:S04]  /*1cca0*/  LDL.LU.64 R20, [R1+0x7a0] ;  /* 0x0007a00001147983 */ /* 0x001ea80000300a00 */
[----:B------:R-:W2:Y:S01]  /*1ccb0*/  LDL.LU.64 R22, [R1+0x7a8] ;  /* 0x0007a80001167983 */ /* 0x000ea20000300a00 */
[----:B------:R-:W-:-:S03]  /*1ccc0*/  IMAD.MOV.U32 R19, RZ, RZ, R0 ;  /* 0x000000ffff137224 */ /* 0x000fc600078e0000 */
[----:B------:R-:W3:Y:S04]  /*1ccd0*/  LDL.LU.64 R24, [R1+0x760] ;  /* 0x0007600001187983 */ /* 0x000ee80000300a00 */
[----:B------:R-:W3:Y:S04]  /*1cce0*/  LDL.LU.64 R26, [R1+0x768] ;  /* 0x00076800011a7983 */ /* 0x000ee80000300a00 */
[----:B------:R-:W4:Y:S04]  /*1ccf0*/  LDL.LU.64 R12, [R1+0x740] ;  /* 0x00074000010c7983 */ /* 0x000f280000300a00 */
[----:B------:R-:W4:Y:S04]  /*1cd00*/  LDL.LU.64 R14, [R1+0x748] ;  /* 0x00074800010e7983 */ /* 0x000f280000300a00 */
[----:B------:R0:W-:Y:S02]  /*1cd10*/  STL.64 [R1+0x7b0], R8 ;  /* 0x0007b00801007387 */ /* 0x0001e40000100a00 */
[----:B0-----:R-:W-:-:S02]  /*1cd20*/  IMAD.MOV.U32 R9, RZ, RZ, R16 ;  /* 0x000000ffff097224 */ /* 0x001fc400078e0010 */
[----:B------:R-:W-:Y:S01]  /*1cd30*/  IMAD.MOV.U32 R8, RZ, RZ, R17 ;  /* 0x000000ffff087224 */ /* 0x000fe200078e0011 */
[----:B------:R0:W-:Y:S04]  /*1cd40*/  STL.64 [R1+0x7b8], R10 ;  /* 0x0007b80a01007387 */ /* 0x0001e80000100a00 */
[----:B0-----:R-:W4:Y:S01]  /*1cd50*/  LDL.LU.64 R10, [R1+0x2560] ;  /* 0x00256000010a7983 */ /* 0x001f220000300a00 */
[----:B--2---:R-:W-:Y:S03]  /*1cd60*/  HMMA.16816.F32 R16, R4, R18, R20 ;  /* 0x000000120410723c */ /* 0x004fe60000001814 */
[----:B------:R-:W2:Y:S04]  /*1cd70*/  LDL.LU.64 R22, [R1+0x2558] ;  /* 0x0025580001167983 */ /* 0x000ea80000300a00 */
[----:B------:R-:W2:-:S15]  /*1cd80*/  LDL.LU.64 R20, [R1+0x2550] ;  /* 0x0025500001147983 */ /* 0x000e9e0000300a00 */
[----:B------:R-:W-:-:S01]  /*1cd90*/  NOP ;  /* 0x0000000000007918 */ /* 0x000fc20000000000 */
[----:B------:R0:W-:Y:S04]  /*1cda0*/  STL.64 [R1+0x7a0], R16 ;  /* 0x0007a01001007387 */ /* 0x0001e80000100a00 */
[----:B------:R2:W-:Y:S04]  /*1cdb0*/  STL.64 [R1+0x7a8], R18 ;  /* 0x0007a81201007387 */ /* 0x0005e80000100a00 */
[----:B0-----:R-:W2:Y:S02]  /*1cdc0*/  LDL.LU.64 R16, [R1+0x2548] ;  /* 0x0025480001107983 */ /* 0x001ea40000300a00 */
[----:B--2---:R-:W-:Y:S02]  /*1cdd0*/  HMMA.16816.F32 R16, R4, R16, R20 ;  /* 0x000000100410723c */ /* 0x004fe40000001814 */
[----:B------:R-:W2:Y:S04]  /*1cde0*/  LDL.LU.64 R22, [R1+0x2540] ;  /* 0x0025400001167983 */ /* 0x000ea80000300a00 */
[----:B------:R-:W2:-:S15]  /*1cdf0*/  LDL.LU.64 R20, [R1+0x2538] ;  /* 0x0025380001147983 */ /* 0x000e9e0000300a00 */
[----:B------:R-:W-:-:S02]  /*1ce00*/  NOP ;  /* 0x0000000000007918 */ /* 0x000fc40000000000 */
[----:B------:R-:W-:Y:S04]  /*1ce10*/  STL.64 [R1+0x790], R16 ;  /* 0x0007901001007387 */ /* 0x000fe80000100a00 */
[----:B------:R0:W-:Y:S04]  /*1ce20*/  STL.64 [R1+0x798], R18 ;  /* 0x0007981201007387 */ /* 0x0001e80000100a00 */
[----:B0-----:R-:W2:Y:S02]  /*1ce30*/  LDL.LU.64 R18, [R1+0x2530] ;  /* 0x0025300001127983 */ /* 0x001ea40000300a00 */
[----:B--2---:R-:W-:Y:S02]  /*1ce40*/  HMMA.16816.F32 R16, R4, R18, R20 ;  /* 0x000000120410723c */ /* 0x004fe40000001814 */
[----:B------:R-:W4:Y:S04]  /*1ce50*/  LDL.LU.64 R22, [R1+0x2528] ;  /* 0x0025280001167983 */ /* 0x000f280000300a00 */
[----:B------:R-:W4:-:S15]  /*1ce60*/  LDL.LU.64 R20, [R1+0x2520] ;  /* 0x0025200001147983 */ /* 0x000f1e0000300a00 */
[----:B------:R-:W-:-:S02]  /*1ce70*/  NOP ;  /* 0x0000000000007918 */ /* 0x000fc40000000000 */
[----:B------:R0:W-:Y:S04]  /*1ce80*/  STL.64 [R1+0x780], R16 ;  /* 0x0007801001007387 */ /* 0x0001e80000100a00 */
[----:B------:R1:W-:Y:S04]  /*1ce90*/  STL.64 [R1+0x788], R18 ;  /* 0x0007881201007387 */ /* 0x0003e80000100a00 */
[----:B0-----:R-:W2:Y:S04]  /*1cea0*/  LDL.LU R16, [R1+0x9f8] ;  /* 0x0009f80001107983 */ /* 0x001ea80000300800 */
[----:B------:R-:W2:Y:S04]  /*1ceb0*/  LDL.LU R17, [R1+0xa00] ;  /* 0x000a000001117983 */ /* 0x000ea80000300800 */
[----:B-1----:R-:W2:Y:S04]  /*1cec0*/  LDL.LU R18, [R1+0xa08] ;  /* 0x000a080001127983 */ /* 0x002ea80000300800 */
[----:B------:R-:W2:Y:S01]  /*1ced0*/  LDL.LU R19, [R1+0xa10] ;  /* 0x000a100001137983 */ /* 0x000ea20000300800 */
[C---:B---3--:R-:W-:Y:S06]  /*1cee0*/  HMMA.16816.F32 R24, R4.reuse, R28, R24 ;  /* 0x0000001c0418723c */ /* 0x048fec0000001818 */
[C---:B----4-:R-:W-:Y:S01]  /*1cef0*/  HMMA.16816.F32 R20, R4.reuse, R10, R20 ;  /* 0x0000000a0414723c */ /* 0x050fe20000001814 */
[----:B--2---:R-:W-:Y:S04]  /*1cf00*/  STL.64 [R1+0x24d0], R18 ;  /* 0x0024d01201007387 */ /* 0x004fe80000100a00 */
[----:B------:R0:W-:Y:S04]  /*1cf10*/  STL.64 [R1+0x24c8], R16 ;  /* 0x0024c81001007387 */ /* 0x0001e80000100a00 */
[----:B0-----:R-:W2:Y:S04]  /*1cf20*/  LDL.LU.64 R16, [R1+0x750] ;  /* 0x0007500001107983 */ /* 0x001ea80000300a00 */
[----:B------:R-:W2:Y:S10]  /*1cf30*/  LDL.LU.64 R18, [R1+0x758] ;  /* 0x0007580001127983 */ /* 0x000eb40000300a00 */
[----:B------:R-:W-:Y:S04]  /*1cf40*/  STL.64 [R1+0x770], R20 ;  /* 0x0007701401007387 */ /* 0x000fe80000100a00 */
[----:B------:R0:W-:Y:S04]  /*1cf50*/  STL.64 [R1+0x778], R22 ;  /* 0x0007781601007387 */ /* 0x0001e80000100a00 */
[----:B0-----:R-:W3:Y:S04]  /*1cf60*/  LDL.LU.64 R22, [R1+0x2518] ;  /* 0x0025180001167983 */ /* 0x001ee80000300a00 */
[----:B------:R-:W4:Y:S04]  /*1cf70*/  LDL.LU.64 R20, [R1+0x2510] ;  /* 0x0025100001147983 */ /* 0x000f280000300a00 */
[----:B------:R-:W-:Y:S04]  /*1cf80*/  STL.64 [R1+0x760], R24 ;  /* 0x0007601801007387 */ /* 0x000fe80000100a00 */
[----:B------:R0:W-:Y:S04]  /*1cf90*/  STL.64 [R1+0x768], R26 ;  /* 0x0007681a01007387 */ /* 0x0001e80000100a00 */
[----:B0-----:R-:W2:Y:S04]  /*1cfa0*/  LDL.LU.64 R26, [R1+0x2508] ;  /* 0x00250800011a7983 */ /* 0x001ea80000300a00 */
[----:B------:R-:W3:Y:S01]  /*1cfb0*/  LDL.LU.64 R24, [R1+0x2500] ;  /* 0x0025000001187983 */ /* 0x000ee20000300a00 */
[----:B--2---:R-:W-:-:S15]  /*1cfc0*/  HMMA.16816.F32 R16, R4, R26, R16 ;  /* 0x0000001a0410723c */ /* 0x004fde0000001810 */
[----:B------:R-:W-:-:S08]  /*1cfd0*/  NOP ;  /* 0x0000000000007918 */ /* 0x000fd00000000000 */
[----:B------:R-:W-:Y:S04]  /*1cfe0*/  STL.64 [R1+0x750], R16 ;  /* 0x0007501001007387 */ /* 0x000fe80000100a00 */
[----:B------:R3:W-:Y:S02]  /*1cff0*/  STL.64 [R1+0x758], R18 ;  /* 0x0007581201007387 */ /* 0x0007e40000100a00 */
[----:B---3--:R-:W-:Y:S02]  /*1d000*/  HMMA.16816.F32 R16, R4, R24, R12 ;  /* 0x000000180410723c */ /* 0x008fe4000000180c */
[----:B------:R-:W2:Y:S04]  /*1d010*/  LDL.LU.64 R12, [R1+0x720] ;  /* 0x00072000010c7983 */ /* 0x000ea80000300a00 */
[----:B------:R-:W3:-:S15]  /*1d020*/  LDL.LU.64 R14, [R1+0x728] ;  /* 0x00072800010e7983 */ /* 0x000ede0000300a00 */
[----:B------:R-:W-:-:S02]  /*1d030*/  NOP ;  /* 0x0000000000007918 */ /* 0x000fc40000000000 */
[----:B------:R-:W-:Y:S04]  /*1d040*/  STL.64 [R1+0x740], R16 ;  /* 0x0007401001007387 */ /* 0x000fe80000100a00 */
[----:B------:R-:W-:Y:S04]  /*1d050*/  STL.64 [R1+0x748], R18 ;  /* 0x0007481201007387 */ /* 0x000fe80000100a00 */
[----:B---3--:R-:W-:Y:S04]  /*1d060*/  STL.64 [R1+0x24f0], R14 ;  /* 0x0024f00e01007387 */ /* 0x008fe80000100a00 */
[----:B--2---:R0:W-:Y:S04]  /*1d070*/  STL.64 [R1+0x24e8], R12 ;  /* 0x0024e80c01007387 */ /* 0x0041e80000100a00 */
[----:B0-----:R-:W2:Y:S04]  /*1d080*/  LDL.LU.64 R12, [R1+0x730] ;  /* 0x00073000010c7983 */ /* 0x001ea80000300a00 */
[----:B------:R-:W2:Y:S04]  /*1d090*/  LDL.LU.64 R14, [R1+0x738] ;  /* 0x00073800010e7983 */ /* 0x000ea80000300a00 */
[----:B------:R0:W-:Y:S04]  /*1d0a0*/  STL.64 [R1+0x2440], R26 ;  /* 0x0024401a01007387 */ /* 0x0001e80000100a00 */
[----:B0-----:R-:W3:Y:S04]  /*1d0b0*/  LDL.64 R26, [R1+0x10] ;  /* 0x00001000011a7983 */ /* 0x001ee80000100a00 */
[----:B------:R0:W-:Y:S04]  /*1d0c0*/  STL.64 [R1+0x2438], R24 ;  /* 0x0024381801007387 */ /* 0x0001e80000100a00 */
[----:B0-----:R-:W4:Y:S01]  /*1d0d0*/  LDL.64 R24, [R1+0x18] ;  /* 0x0000180001187983 */ /* 0x001f220000100a00 */
[----:B------:R-:W-:Y:S01]  /*1d0e0*/  IMAD.MOV.U32 R0, RZ, RZ, R11 ;  /* 0x000000ffff007224 */ /* 0x000fe200078e000b */
[----:B--2---:R-:W-:Y:S02]  /*1d0f0*/  HMMA.16816.F32 R12, R4, R22, R12 ;  /* 0x00000016040c723c */ /* 0x004fe4000000180c */
[----:B---3--:R0:W-:Y:S04]  /*1d100*/  STL.64 [R1+0x2478], R26 ;  /* 0x0024781a01007387 */ /* 0x0081e80000100a00 */
[----:B------:R-:W2:Y:S04]  /*1d110*/  LDL.LU.64 R16, [R1+0x710] ;  /* 0x0007100001107983 */ /* 0x000ea80000300a00 */
[----:B------:R-:W2:Y:S01]  /*1d120*/  LDL.LU.64 R18, [R1+0x718] ;  /* 0x0007180001127983 */ /* 0x000ea20000300a00 */
[----:B0-----:R-:W-:-:S02]  /*1d130*/  IMAD.MOV.U32 R26, RZ, RZ, R9 ;  /* 0x000000ffff1a7224 */ /* 0x001fc400078e0009 */
[----:B------:R-:W-:Y:S02]  /*1d140*/  IMAD.MOV.U32 R27, RZ, RZ, R8 ;  /* 0x000000ffff1b7224 */ /* 0x000fe400078e0008 */
[----:B------:R-:W3:Y:S04]  /*1d150*/  LDL.LU.64 R8, [R1+0x700] ;  /* 0x0007000001087983 */ /* 0x000ee80000300a00 */
[----:B------:R-:W3:Y:S04]  /*1d160*/  LDL.LU.64 R10, [R1+0x708] ;  /* 0x00070800010a7983 */ /* 0x000ee80000300a00 */
[----:B----4-:R0:W-:Y:S02]  /*1d170*/  STL.64 [R1+0x2470], R24 ;  /* 0x0024701801007387 */ /* 0x0101e40000100a00 */
[----:B0-----:R-:W-:-:S02]  /*1d180*/  IMAD.MOV.U32 R24, RZ, RZ, R20 ;  /* 0x000000ffff187224 */ /* 0x001fc400078e0014 */
[----:B------:R-:W-:Y:S01]  /*1d190*/  IMAD.MOV.U32 R25, RZ, RZ, R21 ;  /* 0x000000ffff197224 */ /* 0x000fe200078e0015 */
[----:B------:R-:W4:Y:S04]  /*1d1a0*/  LDL.LU R20, [R1+0x24fc] ;  /* 0x0024fc0001147983 */ /* 0x000f280000300800 */
[----:B------:R-:W4:Y:S04]  /*1d1b0*/  LDL.LU R21, [R1+0x24f8] ;  /* 0x0024f80001157983 */ /* 0x000f280000300800 */
[----:B------:R0:W-:Y:S04]  /*1d1c0*/  STL.64 [R1+0x24a0], R26 ;  /* 0x0024a01a01007387 */ /* 0x0001e80000100a00 */
[----:B0-----:R-:W3:Y:S04]  /*1d1d0*/  LDL.LU R26, [R1+0xa0c] ;  /* 0x000a0c00011a7983 */ /* 0x001ee80000300800 */
[----:B------:R-:W3:Y:S04]  /*1d1e0*/  LDL.LU R27, [R1+0xa14] ;  /* 0x000a1400011b7983 */ /* 0x000ee80000300800 */
[----:B------:R0:W-:Y:S04]  /*1d1f0*/  STL.64 [R1+0x2498], R24 ;  /* 0x0024981801007387 */ /* 0x0001e80000100a00 */
[----:B0-----:R-:W3:Y:S04]  /*1d200*/  LDL.LU R24, [R1+0x9fc] ;  /* 0x0009fc0001187983 */ /* 0x001ee80000300800 */
[----:B------:R-:W3:Y:S04]  /*1d210*/  LDL.LU R25, [R1+0xa04] ;  /* 0x000a040001197983 */ /* 0x000ee80000300800 */
[----:B------:R-:W-:Y:S04]  /*1d220*/  STL.64 [R1+0x730], R12 ;  /* 0x0007300c01007387 */ /* 0x000fe80000100a00 */
[----:B------:R0:W-:Y:S04]  /*1d230*/  STL.64 [R1+0x738], R14 ;  /* 0x0007380e01007387 */ /* 0x0001e80000100a00 */
[----:B0-----:R-:W4:Y:S04]  /*1d240*/  LDL.LU.64 R14, [R1+0x24f0] ;  /* 0x0024f000010e7983 */ /* 0x001f280000300a00 */
[----:B------:R-:W4:Y:S02]  /*1d250*/  LDL.LU.64 R12, [R1+0x24e8] ;  /* 0x0024e800010c7983 */ /* 0x000f240000300a00 */
[----:B----4-:R-:W-:-:S15]  /*1d260*/  HMMA.16816.F32 R12, R4, R20, R12 ;  /* 0x00000014040c723c */ /* 0x010fde000000180c */
[----:B------:R-:W-:-:S08]  /*1d270*/  NOP ;  /* 0x0000000000007918 */ /* 0x000fd00000000000 */
[----:B------:R-:W-:Y:S04]  /*1d280*/  STL.64 [R1+0x720], R12 ;  /* 0x0007200c01007387 */ /* 0x000fe80000100a00 */
[----:B------:R0:W-:Y:S04]  /*1d290*/  STL.64 [R1+0x728], R14 ;  /* 0x0007280e01007387 */ /* 0x0001e80000100a00 */
[----:B0-----:R-:W2:Y:S04]  /*1d2a0*/  LDL.LU.64 R14, [R1+0x24e0] ;  /* 0x0024e000010e7983 */ /* 0x001ea80000300a00 */
[----:B------:R-:W3:Y:S04]  /*1d2b0*/  LDL.LU.64 R12, [R1+0x24d8] ;  /* 0x0024d800010c7983 */ /* 0x000ee80000300a00 */
[----:B------:R-:W-:Y:S04]  /*1d2c0*/  STL.64 [R1+0x2420], R22 ;  /* 0x0024201601007387 */ /* 0x000fe80000100a00 */
[----:B------:R0:W-:Y:S04]  /*1d2d0*/  STL.64 [R1+0x2418], R20 ;  /* 0x0024181401007387 */ /* 0x0001e80000100a00 */
[----:B0-----:R-:W4:Y:S04]  /*1d2e0*/  LDL.LU.64 R20, [R1+0x6f0] ;  /* 0x0006f00001147983 */ /* 0x001f280000300a00 */
[----:B------:R-:W4:Y:S01]  /*1d2f0*/  LDL.LU.64 R22, [R1+0x6f8] ;  /* 0x0006f80001167983 */ /* 0x000f220000300a00 */
[C---:B--2---:R-:W-:Y:S06]  /*1d300*/  HMMA.16816.F32 R16, R4.reuse, R14, R16 ;  /* 0x0000000e0410723c */ /* 0x044fec0000001810 */
[----:B---3--:R-:W-:-:S15]  /*1d310*/  HMMA.16816.F32 R8, R4, R12, R8 ;  /* 0x0000000c0408723c */ /* 0x008fde0000001808 */
[----:B------:R-:W-:-:S02]  /*1d320*/  NOP ;  /* 0x0000000000007918 */ /* 0x000fc40000000000 */
[----:B------:R-:W-:Y:S04]  /*1d330*/  STL.64 [R1+0x710], R16 ;  /* 0x0007101001007387 */ /* 0x000fe80000100a00 */
[----:B------:R0:W-:Y:S04]  /*1d340*/  STL.64 [R1+0x718], R18 ;  /* 0x0007181201007387 */ /* 0x0001e80000100a00 */
[----:B0-----:R-:W2:Y:S04]  /*1d350*/  LDL.LU.64 R18, [R1+0x24d0] ;  /* 0x0024d00001127983 */ /* 0x001ea80000300a00 */
[----:B------:R-:W3:Y:S04]  /*1d360*/  LDL.LU.64 R16, [R1+0x24c8] ;  /* 0x0024c80001107983 */ /* 0x000ee80000300a00 */
[----:B------:R-:W-:Y:S04]  /*1d370*/  STL.64 [R1+0x700], R8 ;  /* 0x0007000801007387 */ /* 0x000fe80000100a00 */
[----:B------:R0:W-:Y:S04]  /*1d380*/  STL.64 [R1+0x708], R10 ;  /* 0x0007080a01007387 */ /* 0x0001e80000100a00 */
[----:B0-----:R-:W4:Y:S04]  /*1d390*/  LDL.LU.64 R10, [R1+0x24c0] ;  /* 0x0024c000010a7983 */ /* 0x001f280000300a00 */
[----:B------:R-:W2:Y:S04]  /*1d3a0*/  LDL.LU.64 R8, [R1+0x24b8] ;  /* 0x0024b80001087983 */ /* 0x000ea80000300a00 */
[----:B------:R-:W-:Y:S04]  /*1d3b0*/  STL [R1+0x2414], R12 ;  /* 0x0024140c01007387 */ /* 0x000fe80000100800 */
[----:B------:R-:W-:Y:S04]  /*1d3c0*/  STL [R1+0x2410], R13 ;  /* 0x0024100d01007387 */ /* 0x000fe80000100800 */
[----:B------:R4:W-:Y:S02]  /*1d3d0*/  STL.64 [R1+0x2480], R14 ;  /* 0x0024800e01007387 */ /* 0x0009e40000100a00 */
[----:B----4-:R-:W-:Y:S01]  /*1d3e0*/  HMMA.16816.F32 R12, R4, R10, R20 ;  /* 0x0000000a040c723c */ /* 0x010fe20000001814 */
[----:B---3--:R-:W-:-:S02]  /*1d3f0*/  IMAD R16, R16, 0x100, R24 ;  /* 0x0000010010107824 */ /* 0x008fc400078e0218 */
[----:B------:R-:W-:Y:S02]  /*1d400*/  IMAD R17, R17, 0x100, R25 ;  /* 0x0000010011117824 */ /* 0x000fe400078e0219 */
[----:B--2---:R-:W-:Y:S02]  /*1d410*/  IMAD R18, R18, 0x100, R26 ;  /* 0x0000010012127824 */ /* 0x004fe400078e021a */
[----:B------:R-:W-:-:S15]  /*1d420*/  IMAD R19, R19, 0x100, R27 ;  /* 0x0000010013137824 */ /* 0x000fde00078e021b */
[----:B------:R-:W-:-:S01]  /*1d430*/  NOP ;  /* 0x0000000000007918 */ /* 0x000fc20000000000 */
[----:B------:R-:W-:Y:S04]  /*1d440*/  STL.64 [R1+0x6f0], R12 ;  /* 0x0006f00c01007387 */ /* 0x000fe80000100a00 */
[----:B------:R-:W-:Y:S04]  /*1d450*/  STL.64 [R1+0x6f8], R14 ;  /* 0x0006f80e01007387 */ /* 0x000fe80000100a00 */
[----:B------:R-:W2:Y:S04]  /*1d460*/  LDL.LU.64 R24, [R1+0x870] ;  /* 0x0008700001187983 */ /* 0x000ea80000300a00 */
[----:B------:R-:W3:Y:S04]  /*1d470*/  LDL.LU.64 R26, [R1+0x878] ;  /* 0x00087800011a7983 */ /* 0x000ee80000300a00 */
[----:B---3--:R-:W-:Y:S04]  /*1d480*/  STL.64 [R1+0x24b0], R26 ;  /* 0x0024b01a01007387 */ /* 0x008fe80000100a00 */
[----:B--2---:R0:W-:Y:S04]  /*1d490*/  STL.64 [R1+0x24a8], R24 ;  /* 0x0024a81801007387 */ /* 0x0041e80000100a00 */
[----:B0-----:R-:W2:Y:S04]  /*1d4a0*/  LDL.LU.64 R24, [R1+0x880] ;  /* 0x0008800001187983 */ /* 0x001ea80000300a00 */
[----:B------:R-:W2:Y:S04]  /*1d4b0*/  LDL.LU.64 R26, [R1+0x888] ;  /* 0x00088800011a7983 */ /* 0x000ea80000300a00 */
[----:B------:R-:W3:Y:S04]  /*1d4c0*/  LDL.LU.64 R12, [R1+0x6d0] ;  /* 0x0006d000010c7983 */ /* 0x000ee80000300a00 */
[----:B------:R-:W4:Y:S01]  /*1d4d0*/  LDL.LU.64 R14, [R1+0x6d8] ;  /* 0x0006d800010e7983 */ /* 0x000f220000300a00 */
[C---:B--2---:R-:W-:Y:S03]  /*1d4e0*/  HMMA.16816.F32 R24, R4.reuse, R8, R24 ;  /* 0x000000080418723c */ /* 0x044fe60000001818 */
[----:B----4-:R-:W-:Y:S04]  /*1d4f0*/  STL.64 [R1+0x2490], R14 ;  /* 0x0024900e01007387 */ /* 0x010fe80000100a00 */
[----:B---3--:R0:W-:Y:S04]  /*1d500*/  STL.64 [R1+0x2488], R12 ;  /* 0x0024880c01007387 */ /* 0x0081e80000100a00 */
[----:B0-----:R-:W2:Y:S04]  /*1d510*/  LDL.LU.64 R12, [R1+0x6e0] ;  /* 0x0006e000010c7983 */ /* 0x001ea80000300a00 */
[----:B------:R-:W2:Y:S04]  /*1d520*/  LDL.LU.64 R14, [R1+0x6e8] ;  /* 0x0006e800010e7983 */ /* 0x000ea80000300a00 */
[----:B------:R-:W3:Y:S04]  /*1d530*/  LDL.LU.64 R20, [R1+0x6b0] ;  /* 0x0006b00001147983 */ /* 0x000ee80000300a00 */
[----:B------:R-:W3:Y:S04]  /*1d540*/  LDL.LU.64 R22, [R1+0x6b8] ;  /* 0x0006b80001167983 */ /* 0x000ee80000300a00 */
[----:B------:R-:W-:Y:S04]  /*1d550*/  STL.64 [R1+0x880], R24 ;  /* 0x0008801801007387 */ /* 0x000fe80000100a00 */
[----:B------:R0:W-:Y:S04]  /*1d560*/  STL.64 [R1+0x888], R26 ;  /* 0x0008881a01007387 */ /* 0x0001e80000100a00 */
[----:B0-----:R-:W4:Y:S04]  /*1d570*/  LDL.LU.64 R26, [R1+0x24b0] ;  /* 0x0024b000011a7983 */ /* 0x001f280000300a00 */
[----:B------:R-:W4:Y:S04]  /*1d580*/  LDL.LU.64 R24, [R1+0x24a8] ;  /* 0x0024a80001187983 */ /* 0x000f280000300a00 */
[----:B------:R-:W-:Y:S04]  /*1d590*/  STL.64 [R1+0x2400], R10 ;  /* 0x0024000a01007387 */ /* 0x000fe80000100a00 */
[----:B------:R0:W-:Y:S04]  /*1d5a0*/  STL.64 [R1+0x23f8], R8 ;  /* 0x0023f80801007387 */ /* 0x0001e80000100a00 */
[----:B0-----:R-:W3:Y:S04]  /*1d5b0*/  LDL.LU.64 R8, [R1+0x6c0] ;  /* 0x0006c00001087983 */ /* 0x001ee80000300a00 */
[----:B------:R-:W3:Y:S01]  /*1d5c0*/  LDL.LU.64 R10, [R1+0x6c8] ;  /* 0x0006c800010a7983 */ /* 0x000ee20000300a00 */
[----:B----4-:R-:W-:-:S15]  /*1d5d0*/  HMMA.16816.F32 R24, R4, R2, R24 ;  /* 0x000000020418723c */ /* 0x010fde0000001818 */
[----:B------:R-:W-:-:S08]  /*1d5e0*/  NOP ;  /* 0x0000000000007918 */ /* 0x000fd00000000000 */
[----:B------:R-:W-:Y:S04]  /*1d5f0*/  STL.64 [R1+0x870], R24 ;  /* 0x0008701801007387 */ /* 0x000fe80000100a00 */
[----:B------:R0:W-:Y:S04]  /*1d600*/  STL.64 [R1+0x878], R26 ;  /* 0x0008781a01007387 */ /* 0x0001e80000100a00 */
[----:B0-----:R-:W4:Y:S04]  /*1d610*/  LDL.LU.64 R26, [R1+0x24a0] ;  /* 0x0024a000011a7983 */ /* 0x001f280000300a00 */
[----:B------:R-:W2:Y:S04]  /*1d620*/  LDL.LU.64 R24, [R1+0x2498] ;  /* 0x0024980001187983 */ /* 0x000ea80000300a00 */
[----:B------:R-:W-:Y:S04]  /*1d630*/  STL [R1+0x240c], R2 ;  /* 0x00240c0201007387 */ /* 0x000fe80000100800 */
[----:B------:R-:W-:Y:S01]  /*1d640*/  STL [R1+0x2408], R3 ;  /* 0x0024080301007387 */ /* 0x000fe20000100800 */
[----:B------:R-:W-:-:S02]  /*1d650*/  F2FP.F16.E4M3.UNPACK_B R16, R16 ;  /* 0x00000010ff10723e */ /* 0x000fc400020006ff */
[----:B------:R-:W-:Y:S02]  /*1d660*/  F2FP.F16.E4M3.UNPACK_B R17, R17 ;  /* 0x00000011ff11723e */ /* 0x000fe400020006ff */
[----:B------:R-:W-:Y:S01]  /*1d670*/  F2FP.F16.E4M3.UNPACK_B R18, R18 ;  /* 0x00000012ff12723e */ /* 0x000fe200020006ff */
[----:B--2---:R-:W-:Y:S01]  /*1d680*/  HMMA.16816.F32 R4, R4, R24, R12 ;  /* 0x000000180404723c */ /* 0x004fe2000000180c */
[----:B------:R-:W4:Y:S04]  /*1d690*/  LDL.LU.64 R14, [R1+0x2490] ;  /* 0x00249000010e7983 */ /* 0x000f280000300a00 */
[----:B------:R-:W4:Y:S01]  /*1d6a0*/  LDL.LU.64 R12, [R1+0x2488] ;  /* 0x00248800010c7983 */ /* 0x000f220000300a00 */
[----:B------:R-:W-:-:S15]  /*1d6b0*/  F2FP.F16.E4M3.UNPACK_B R19, R19 ;  /* 0x00000013ff13723e */ /* 0x000fde00020006ff */
[----:B------:R-:W-:-:S02]  /*1d6c0*/  NOP ;  /* 0x0000000000007918 */ /* 0x000fc40000000000 */
[----:B------:R0:W-:Y:S04]  /*1d6d0*/  STL.64 [R1+0x6e0], R4 ;  /* 0x0006e00401007387 */ /* 0x0001e80000100a00 */
[----:B------:R-:W-:Y:S04]  /*1d6e0*/  STL.64 [R1+0x6e8], R6 ;  /* 0x0006e80601007387 */ /* 0x000fe80000100a00 */
[----:B0-----:R-:W2:Y:S01]  /*1d6f0*/  LDL.64 R4, [R1+0x8] ;  /* 0x0000080001047983 */ /* 0x001ea20000100a00 */
[----:B----4-:R-:W-:Y:S03]  /*1d700*/  HMMA.16816.F32 R24, R16, R26, R12 ;  /* 0x0000001a1018723c */ /* 0x010fe6000000180c */
[----:B------:R-:W4:-:S15]  /*1d710*/  LDL.LU.64 R14, [R1+0x2480] ;  /* 0x00248000010e7983 */ /* 0x000f1e0000300a00 */
[----:B------:R-:W-:-:S05]  /*1d720*/  NOP ;  /* 0x0000000000007918 */ /* 0x000fca0000000000 */
[----:B------:R-:W-:Y:S04]  /*1d730*/  STL.64 [R1+0x6d0], R24 ;  /* 0x0006d01801007387 */ /* 0x000fe80000100a00 */
[----:B------:R0:W-:Y:S04]  /*1d740*/  STL.64 [R1+0x6d8], R26 ;  /* 0x0006d81a01007387 */ /* 0x0001e80000100a00 */
[----:B0-----:R-:W2:Y:S04]  /*1d750*/  LDL.LU.64 R26, [R1+0x2478] ;  /* 0x00247800011a7983 */ /* 0x001ea80000300a00 */
[----:B------:R-:W3:Y:S02]  /*1d760*/  LDL.LU.64 R24, [R1+0x2470] ;  /* 0x0024700001187983 */ /* 0x000ee40000300a00 */
[----:B---3--:R-:W-:-:S15]  /*1d770*/  HMMA.16816.F32 R8, R16, R24, R8 ;  /* 0x000000181008723c */ /* 0x008fde0000001808 */
[----:B------:R-:W-:-:S08]  /*1d780*/  NOP ;  /* 0x0000000000007918 */ /* 0x000fd00000000000 */
[----:B------:R-:W-:Y:S04]  /*1d790*/  STL.64 [R1+0x6c0], R8 ;  /* 0x0006c00801007387 */ /* 0x000fe80000100a00 */
[----:B------:R2:W-:Y:S02]  /*1d7a0*/  STL.64 [R1+0x6c8], R10 ;  /* 0x0006c80a01007387 */ /* 0x0005e40000100a00 */
[----:B--2---:R-:W-:Y:S01]  /*1d7b0*/  HMMA.16816.F32 R8, R16, R26, R20 ;  /* 0x0000001a1008723c */ /* 0x004fe20000001814 */
[----:B------:R-:W-:Y:S02]  /*1d7c0*/  IMAD.MOV.U32 R2, RZ, RZ, R24 ;  /* 0x000000ffff027224 */ /* 0x000fe400078e0018 */
[----:B------:R-:W-:-:S03]  /*1d7d0*/  IMAD.MOV.U32 R3, RZ, RZ, R25 ;  /* 0x000000ffff037224 */ /* 0x000fc600078e0019 */
[----:B------:R-:W-:Y:S02]  /*1d7e0*/  IMAD.MOV.U32 R12, RZ, RZ, R26 ;  /* 0x000000ffff0c7224 */ /* 0x000fe400078e001a */
[----:B------:R-:W-:-:S15]  /*1d7f0*/  IMAD.MOV.U32 R13, RZ, RZ, R27 ;  /* 0x000000ffff0d7224 */ /* 0x000fde00078e001b */
[----:B------:R-:W-:Y:S04]  /*1d800*/  STL.64 [R1+0x6b0], R8 ;  /* 0x0006b00801007387 */ /* 0x000fe80000100a00 */
[----:B------:R-:W-:Y:S04]  /*1d810*/  STL.64 [R1+0x6b8], R10 ;  /* 0x0006b80a01007387 */ /* 0x000fe80000100a00 */
[----:B------:R-:W2:Y:S04]  /*1d820*/  LDL.LU.64 R24, [R1+0x680] ;  /* 0x0006800001187983 */ /* 0x000ea80000300a00 */
[----:B------:R-:W3:Y:S04]  /*1d830*/  LDL.LU.64 R26, [R1+0x688] ;  /* 0x00068800011a7983 */ /* 0x000ee80000300a00 */
[----:B---3--:R0:W-:Y:S04]  /*1d840*/  STL.64 [R1+0x2450], R26 ;  /* 0x0024501a01007387 */ /* 0x0081e80000100a00 */
[----:B0-----:R-:W3:Y:S01]  /*1d850*/  LDL R26, [R1] ;  /* 0x00000000011a7983 */ /* 0x001ee20000100800 */
[----:B------:R-:W-:-:S03]  /*1d860*/  IMAD.MOV.U32 R27, RZ, RZ, R0 ;  /* 0x000000ffff1b7224 */ /* 0x000fc600078e0000 */
[----:B--2---:R0:W-:Y:S04]  /*1d870*/  STL.64 [R1+0x2448], R24 ;  /* 0x0024481801007387 */ /* 0x0041e80000100a00 */
[----:B---3--:R1:W-:Y:S04]  /*1d880*/  STL.64 [R1+0x2468], R26 ;  /* 0x0024681a01007387 */ /* 0x0083e80000100a00 */
[----:B0-----:R-:W2:Y:S04]  /*1d890*/  LDL.LU.64 R24, [R1+0x6a0] ;  /* 0x0006a00001187983 */ /* 0x001ea80000300a00 */
[----:B-1----:R-:W2:Y:S04]  /*1d8a0*/  LDL.LU.64 R26, [R1+0x6a8] ;  /* 0x0006a800011a7983 */ /* 0x002ea80000300a00 */
[----:B----4-:R-:W-:Y:S04]  /*1d8b0*/  STL.64 [R1+0x2430], R14 ;  /* 0x0024300e01007387 */ /* 0x010fe80000100a00 */
[----:B------:R0:W-:Y:S04]  /*1d8c0*/  STL.64 [R1+0x2428], R12 ;  /* 0x0024280c01007387 */ /* 0x0001e80000100a00 */
[----:B0-----:R-:W3:Y:S04]  /*1d8d0*/  LDL.LU.64 R12, [R1+0x670] ;  /* 0x00067000010c7983 */ /* 0x001ee80000300a00 */
[----:B------:R-:W4:Y:S01]  /*1d8e0*/  LDL.LU.64 R14, [R1+0x678] ;  /* 0x00067800010e7983 */ /* 0x000f220000300a00 */
[----:B--2---:R-:W-:Y:S03]  /*1d8f0*/  HMMA.16816.F32 R24, R16, R4, R24 ;  /* 0x000000041018723c */ /* 0x004fe60000001818 */
[----:B----4-:R-:W-:Y:S04]  /*1d900*/  STL.64 [R1+0x2460], R14 ;  /* 0x0024600e01007387 */ /* 0x010fe80000100a00 */
[----:B---3--:R0:W-:Y:S04]  /*1d910*/  STL.64 [R1+0x2458], R12 ;  /* 0x0024580c01007387 */ /* 0x0081e80000100a00 */
[----:B0-----:R-:W2:Y:S04]  /*1d920*/  LDL.LU.64 R12, [R1+0x690] ;  /* 0x00069000010c7983 */ /* 0x001ea80000300a00 */
[----:B------:R-:W2:Y:S04]  /*1d930*/  LDL.LU.64 R14, [R1+0x698] ;  /* 0x00069800010e7983 */ /* 0x000ea80000300a00 */
[----:B------:R-:W3:Y:S04]  /*1d940*/  LDL.LU.64 R20, [R1+0x660] ;  /* 0x0006600001147983 */ /* 0x000ee80000300a00 */
[----:B------:R-:W3:Y:S04]  /*1d950*/  LDL.LU.64 R22, [R1+0x668] ;  /* 0x0006680001167983 */ /* 0x000ee80000300a00 */
[----:B------:R-:W4:Y:S04]  /*1d960*/  LDL.LU.64 R8, [R1+0x650] ;  /* 0x0006500001087983 */ /* 0x000f280000300a00 */
[----:B------:R-:W4:Y:S04]  /*1d970*/  LDL.LU.64 R10, [R1+0x658] ;  /* 0x00065800010a7983 */ /* 0x000f280000300a00 */
[----:B------:R-:W4:Y:S04]  /*1d980*/  LDL.LU R6, [R1+0xa2c] ;  /* 0x000a2c0001067983 */ /* 0x000f280000300800 */
[----:B------:R-:W4:Y:S04]  /*1d990*/  LDL.LU R7, [R1+0xa34] ;  /* 0x000a340001077983 */ /* 0x000f280000300800 */
[----:B------:R-:W-:Y:S04]  /*1d9a0*/  STL.64 [R1+0x6a0], R24 ;  /* 0x0006a01801007387 */ /* 0x000fe80000100a00 */
[----:B------:R0:W-:Y:S04]  /*1d9b0*/  STL.64 [R1+0x6a8], R26 ;  /* 0x0006a81a01007387 */ /* 0x0001e80000100a00 */
[----:B0-----:R-:W2:Y:S01]  /*1d9c0*/  LDL.LU.64 R26, [R1+0x2468] ;  /* 0x00246800011a7983 */ /* 0x001ea20000300a00 */
[----:B------:R-:W-:-:S03]  /*1d9d0*/  IMAD.MOV.U32 R0, RZ, RZ, R5 ;  /* 0x000000ffff007224 */ /* 0x000fc600078e0005 */
[----:B------:R-:W4:Y:S04]  /*1d9e0*/  LDL.LU R4, [R1+0xa1c] ;  /* 0x000a1c0001047983 */ /* 0x000f280000300800 */
[----:B------:R-:W4:Y:S01]  /*1d9f0*/  LDL.LU R5, [R1+0xa24] ;  /* 0x000a240001057983 */ /* 0x000f220000300800 */
[----:B--2---:R-:W-:Y:S03]  /*1da00*/  HMMA.16816.F32 R24, R16, R26, R12 ;  /* 0x0000001a1018723c */ /* 0x004fe6000000180c */
[----:B------:R-:W2:Y:S04]  /*1da10*/  LDL.LU.64 R14, [R1+0x2460] ;  /* 0x00246000010e7983 */ /* 0x000ea80000300a00 */
[----:B------:R-:W2:-:S15]  /*1da20*/  LDL.LU.64 R12, [R1+0x2458] ;  /* 0x00245800010c7983 */ /* 0x000e9e0000300a00 */
[----:B------:R-:W-:-:S01]  /*1da30*/  NOP ;  /* 0x0000000000007918 */ /* 0x000fc20000000000 */
[----:B------:R-:W-:Y:S04]  /*1da40*/  STL.64 [R1+0x690], R24 ;  /* 0x0006901801007387 */ /* 0x000fe80000100a00 */
[----:B------:R0:W-:Y:S04]  /*1da50*/  STL.64 [R1+0x698], R26 ;  /* 0x0006981a01007387 */ /* 0x0001e80000100a00 */
[----:B0-----:R-:W3:Y:S04]  /*1da60*/  LDL.LU.64 R26, [R1+0x2450] ;  /* 0x00245000011a7983 */ /* 0x001ee80000300a00 */
[----:B------:R-:W3:Y:S02]  /*1da70*/  LDL.LU.64 R24, [R1+0x2448] ;  /* 0x0024480001187983 */ /* 0x000ee40000300a00 */
[----:B---3--:R-:W-:-:S15]  /*1da80*/  HMMA.16816.F32 R24, R16, R28, R24 ;  /* 0x0000001c1018723c */ /* 0x008fde0000001818 */
[----:B------:R-:W-:-:S08]  /*1da90*/  NOP ;  /* 0x0000000000007918 */ /* 0x000fd00000000000 */
[----:B------:R-:W-:Y:S04]  /*1daa0*/  STL.64 [R1+0x680], R24 ;  /* 0x0006801801007387 */ /* 0x000fe80000100a00 */
[----:B------:R0:W-:Y:S04]  /*1dab0*/  STL.64 [R1+0x688], R26 ;  /* 0x0006881a01007387 */ /* 0x0001e80000100a00 */
[----:B0-----:R-:W2:Y:S04]  /*1dac0*/  LDL.LU.64 R26, [R1+0x2440] ;  /* 0x00244000011a7983 */ /* 0x001ea80000300a00 */
[----:B------:R-:W3:Y:S04]  /*1dad0*/  LDL.LU.64 R24, [R1+0x2438] ;  /* 0x0024380001187983 */ /* 0x000ee80000300a00 */
[----:B------:R0:W-:Y:S04]  /*1dae0*/  STL.64 [R1+0x23a8], R28 ;  /* 0x0023a81c01007387 */ /* 0x0001e80000100a00 */
[----:B0-----:R-:W4:Y:S04]  /*1daf0*/  LDL.LU R28, [R1+0xa30] ;  /* 0x000a3000011c7983 */ /* 0x001f280000300800 */
[----:B------:R-:W4:Y:S01]  /*1db00*/  LDL.LU R29, [R1+0xa38] ;  /* 0x000a3800011d7983 */ /* 0x000f220000300800 */
        /* <DEDUP_REMOVED lines=11> */
[----:B------:R-:W-:Y:S04]  /*1dbc0*/  STL.64 [R1+0x23a0], R26 ;  /* 0x0023a01a01007387 */ /* 0x000fe80000100a00 */
[----:B------:R0:W-:Y:S04]  /*1dbd0*/  STL.64 [R1+0x2398], R24 ;  /* 0x0023981801007387 */ /* 0x0001e80000100a00 */
[----:B0-----:R-:W2:Y:S04]  /*1dbe0*/  LDL.LU.64 R24, [R1+0x640] ;  /* 0x0006400001187983 */ /* 0x001ea80000300a00 */
[----:B------:R-:W2:Y:S01]  /*1dbf0*/  LDL.LU.64 R26, [R1+0x648] ;  /* 0x00064800011a7983 */ /* 0x000ea20000300a00 */
[C---:B----4-:R-:W-:Y:S06]  /*1dc00*/  HMMA.16816.F32 R8, R16.reuse, R22, R8 ;  /* 0x000000161008723c */ /* 0x050fec0000001808 */
[----:B--2---:R-:W-:-:S15]  /*1dc10*/  HMMA.16816.F32 R24, R16, R20, R24 ;  /* 0x000000141018723c */ /* 0x004fde0000001818 */
[----:B------:R-:W-:-:S02]  /*1dc20*/  NOP ;  /* 0x0000000000007918 */ /* 0x000fc40000000000 */
[----:B------:R0:W-:Y:S04]  /*1dc30*/  STL.64 [R1+0x650], R8 ;  /* 0x0006500801007387 */ /* 0x0001e80000100a00 */
[----:B------:R1:W-:Y:S04]  /*1dc40*/  STL.64 [R1+0x658], R10 ;  /* 0x0006580a01007387 */ /* 0x0003e80000100a00 */
[----:B0-----:R-:W2:Y:S04]  /*1dc50*/  LDL.LU.64 R8, [R1+0x620] ;  /* 0x0006200001087983 */ /* 0x001ea80000300a00 */
[----:B-1----:R-:W2:Y:S04]  /*1dc60*/  LDL.LU.64 R10, [R1+0x628] ;  /* 0x00062800010a7983 */ /* 0x002ea80000300a00 */
[----:B------:R-:W-:Y:S04]  /*1dc70*/  STL.64 [R1+0x640], R24 ;  /* 0x0006401801007387 */ /* 0x000fe80000100a00 */
[----:B------:R3:W-:Y:S02]  /*1dc80*/  STL.64 [R1+0x648], R26 ;  /* 0x0006481a01007387 */ /* 0x0007e40000100a00 */
[----:B---3--:R-:W-:-:S02]  /*1dc90*/  IMAD.MOV.U32 R26, RZ, RZ, R12 ;  /* 0x000000ffff1a7224 */ /* 0x008fc400078e000c */
[----:B------:R-:W-:Y:S01]  /*1dca0*/  IMAD.MOV.U32 R27, RZ, RZ, R13 ;  /* 0x000000ffff1b7224 */ /* 0x000fe200078e000d */
[----:B------:R-:W2:Y:S04]  /*1dcb0*/  LDL.LU R12, [R1+0x2414] ;  /* 0x00241400010c7983 */ /* 0x000ea80000300800 */
[----:B------:R-:W2:Y:S04]  /*1dcc0*/  LDL.LU R13, [R1+0x2410] ;  /* 0x00241000010d7983 */ /* 0x000ea80000300800 */
[----:B------:R0:W-:Y:S04]  /*1dcd0*/  STL.64 [R1+0x23d0], R26 ;  /* 0x0023d01a01007387 */ /* 0x0001e80000100a00 */
[----:B0-----:R-:W3:Y:S04]  /*1dce0*/  LDL.64 R26, [R1+0x28] ;  /* 0x00002800011a7983 */ /* 0x001ee80000100a00 */
[----:B------:R-:W-:Y:S04]  /*1dcf0*/  STL.64 [R1+0x2390], R22 ;  /* 0x0023901601007387 */ /* 0x000fe80000100a00 */
[----:B------:R0:W-:Y:S04]  /*1dd00*/  STL.64 [R1+0x2388], R20 ;  /* 0x0023881401007387 */ /* 0x0001e80000100a00 */
[----:B0-----:R-:W4:Y:S04]  /*1dd10*/  LDL.LU.64 R20, [R1+0x630] ;  /* 0x0006300001147983 */ /* 0x001f280000300a00 */
[----:B------:R-:W4:Y:S01]  /*1dd20*/  LDL.LU.64 R22, [R1+0x638] ;  /* 0x0006380001167983 */ /* 0x000f220000300a00 */
[----:B------:R-:W-:-:S02]  /*1dd30*/  IMAD.MOV.U32 R24, RZ, RZ, R2 ;  /* 0x000000ffff187224 */ /* 0x000fc400078e0002 */
[----:B------:R-:W-:Y:S01]  /*1dd40*/  IMAD.MOV.U32 R25, RZ, RZ, R3 ;  /* 0x000000ffff197224 */ /* 0x000fe200078e0003 */
[C---:B--2---:R-:W-:Y:S06]  /*1dd50*/  HMMA.16816.F32 R8, R16.reuse, R12, R8 ;  /* 0x0000000c1008723c */ /* 0x044fec0000001808 */
[----:B----4-:R-:W-:-:S15]  /*1dd60*/  HMMA.16816.F32 R20, R16, R14, R20 ;  /* 0x0000000e1014723c */ /* 0x010fde0000001814 */
[----:B------:R-:W-:-:S08]  /*1dd70*/  NOP ;  /* 0x0000000000007918 */ /* 0x000fd00000000000 */
[----:B------:R0:W-:Y:S04]  /*1dd80*/  STL.64 [R1+0x630], R20 ;  /* 0x0006301401007387 */ /* 0x0001e80000100a00 */
[----:B------:R1:W-:Y:S04]  /*1dd90*/  STL.64 [R1+0x638], R22 ;  /* 0x0006381601007387 */ /* 0x0003e80000100a00 */
[----:B0-----:R-:W2:Y:S04]  /*1dda0*/  LDL.LU.64 R20, [R1+0x860] ;  /* 0x0008600001147983 */ /* 0x001ea80000300a00 */
[----:B-1----:R-:W2:Y:S04]  /*1ddb0*/  LDL.LU.64 R22, [R1+0x868] ;  /* 0x0008680001167983 */ /* 0x002ea80000300a00 */
[----:B------:R-:W4:Y:S04]  /*1ddc0*/  LDL.LU R2, [R1+0x240c] ;  /* 0x00240c0001027983 */ /* 0x000f280000300800 */
[----:B------:R-:W4:Y:S04]  /*1ddd0*/  LDL.LU R3, [R1+0x2408] ;  /* 0x0024080001037983 */ /* 0x000f280000300800 */
[----:B---3--:R-:W-:Y:S04]  /*1dde0*/  STL.64 [R1+0x23f0], R26 ;  /* 0x0023f01a01007387 */ /* 0x008fe80000100a00 */
[----:B------:R0:W-:Y:S04]  /*1ddf0*/  STL.64 [R1+0x23e8], R24 ;  /* 0x0023e81801007387 */ /* 0x0001e80000100a00 */
[----:B0-----:R-:W3:Y:S04]  /*1de00*/  LDL.LU.64 R24, [R1+0x610] ;  /* 0x0006100001187983 */ /* 0x001ee80000300a00 */
[----:B------:R-:W3:Y:S04]  /*1de10*/  LDL.LU.64 R26, [R1+0x618] ;  /* 0x00061800011a7983 */ /* 0x000ee80000300a00 */
[----:B------:R-:W-:Y:S04]  /*1de20*/  STL.64 [R1+0x620], R8 ;  /* 0x0006200801007387 */ /* 0x000fe80000100a00 */
[----:B------:R0:W-:Y:S04]  /*1de30*/  STL.64 [R1+0x628], R10 ;  /* 0x0006280a01007387 */ /* 0x0001e80000100a00 */
[----:B0-----:R-:W3:Y:S04]  /*1de40*/  LDL.LU.64 R10, [R1+0x2400] ;  /* 0x00240000010a7983 */ /* 0x001ee80000300a00 */
[----:B------:R-:W2:Y:S04]  /*1de50*/  LDL.LU.64 R8, [R1+0x23f8] ;  /* 0x0023f80001087983 */ /* 0x000ea80000300a00 */
[----:B------:R0:W-:Y:S04]  /*1de60*/  STL.64 [R1+0x2370], R14 ;  /* 0x0023700e01007387 */ /* 0x0001e80000100a00 */
[----:B0-----:R-:W4:Y:S04]  /*1de70*/  LDL.LU R14, [R1+0xa20] ;  /* 0x000a2000010e7983 */ /* 0x001f280000300800 */
[----:B------:R-:W3:Y:S04]  /*1de80*/  LDL.LU R15, [R1+0xa28] ;  /* 0x000a2800010f7983 */ /* 0x000ee80000300800 */
[----:B------:R0:W-:Y:S01]  /*1de90*/  STL.64 [R1+0x2368], R12 ;  /* 0x0023680c01007387 */ /* 0x0001e20000100a00 */
[----:B----4-:R-:W-:-:S02]  /*1dea0*/  IMAD R4, R4, 0x100, R14 ;  /* 0x0000010004047824 */ /* 0x010fc400078e020e */
[----:B---3--:R-:W-:Y:S02]  /*1deb0*/  IMAD R5, R5, 0x100, R15 ;  /* 0x0000010005057824 */ /* 0x008fe400078e020f */
[----:B0-----:R-:W-:-:S15]  /*1dec0*/  HMMA.16816.F32 R12, R16, R10, R24 ;  /* 0x0000000a100c723c */ /* 0x001fde0000001818 */
[----:B------:R-:W-:-:S08]  /*1ded0*/  NOP ;  /* 0x0000000000007918 */ /* 0x000fd00000000000 */
[----:B------:R-:W-:Y:S04]  /*1dee0*/  STL.64 [R1+0x610], R12 ;  /* 0x0006100c01007387 */ /* 0x000fe80000100a00 */
[----:B------:R2:W-:Y:S04]  /*1def0*/  STL.64 [R1+0x618], R14 ;  /* 0x0006180e01007387 */ /* 0x0005e80000100a00 */
[----:B------:R-:W3:Y:S04]  /*1df00*/  LDL.LU.64 R24, [R1+0x850] ;  /* 0x0008500001187983 */ /* 0x000ee80000300a00 */
[----:B------:R-:W3:Y:S01]  /*1df10*/  LDL.LU.64 R26, [R1+0x858] ;  /* 0x00085800011a7983 */ /* 0x000ee20000300a00 */
[----:B--2---:R-:W-:Y:S03]  /*1df20*/  HMMA.16816.F32 R12, R16, R8, R20 ;  /* 0x00000008100c723c */ /* 0x004fe60000001814 */
[----:B------:R-:W2:Y:S04]  /*1df30*/  LDL.LU.64 R20, [R1+0x5e0] ;  /* 0x0005e00001147983 */ /* 0x000ea80000300a00 */
[----:B------:R-:W4:Y:S01]  /*1df40*/  LDL.LU.64 R22, [R1+0x5e8] ;  /* 0x0005e80001167983 */ /* 0x000f220000300a00 */
[----:B------:R-:W-:-:S02]  /*1df50*/  IMAD R6, R6, 0x100, R28 ;  /* 0x0000010006067824 */ /* 0x000fc400078e021c */
[----:B------:R-:W-:-:S13]  /*1df60*/  IMAD R7, R7, 0x100, R29 ;  /* 0x0000010007077824 */ /* 0x000fda00078e021d */
[----:B------:R-:W-:Y:S04]  /*1df70*/  STL.64 [R1+0x860], R12 ;  /* 0x0008600c01007387 */ /* 0x000fe80000100a00 */
[----:B------:R-:W-:Y:S01]  /*1df80*/  STL.64 [R1+0x868], R14 ;  /* 0x0008680e01007387 */ /* 0x000fe20000100a00 */
[C---:B---3--:R-:W-:Y:S03]  /*1df90*/  HMMA.16816.F32 R24, R16.reuse, R2, R24 ;  /* 0x000000021018723c */ /* 0x048fe60000001818 */
[----:B----4-:R-:W-:Y:S04]  /*1dfa0*/  STL.64 [R1+0x23e0], R22 ;  /* 0x0023e01601007387 */ /* 0x010fe80000100a00 */
[----:B--2---:R0:W-:Y:S04]  /*1dfb0*/  STL.64 [R1+0x23d8], R20 ;  /* 0x0023d81401007387 */ /* 0x0041e80000100a00 */
[----:B0-----:R-:W2:Y:S04]  /*1dfc0*/  LDL.LU.64 R20, [R1+0x600] ;  /* 0x0006000001147983 */ /* 0x001ea80000300a00 */
[----:B------:R-:W2:Y:S04]  /*1dfd0*/  LDL.LU.64 R22, [R1+0x608] ;  /* 0x0006080001167983 */ /* 0x000ea80000300a00 */
[----:B------:R-:W3:Y:S04]  /*1dfe0*/  LDL.LU.64 R12, [R1+0x5d0] ;  /* 0x0005d000010c7983 */ /* 0x000ee80000300a00 */
[----:B------:R-:W3:Y:S04]  /*1dff0*/  LDL.LU.64 R14, [R1+0x5d8] ;  /* 0x0005d800010e7983 */ /* 0x000ee80000300a00 */
[----:B------:R-:W4:Y:S04]  /*1e000*/  LDL.64 R28, [R1] ;  /* 0x00000000011c7983 */ /* 0x000f280000100a00 */
[----:B------:R-:W-:Y:S04]  /*1e010*/  STL [R1+0x234c], R8 ;  /* 0x00234c0801007387 */ /* 0x000fe80000100800 */
[----:B------:R-:W-:Y:S04]  /*1e020*/  STL [R1+0x2348], R9 ;  /* 0x0023480901007387 */ /* 0x000fe80000100800 */
[----:B------:R-:W-:Y:S04]  /*1e030*/  STL.64 [R1+0x850], R24 ;  /* 0x0008501801007387 */ /* 0x000fe80000100a00 */
[----:B------:R0:W-:Y:S04]  /*1e040*/  STL.64 [R1+0x858], R26 ;  /* 0x0008581a01007387 */ /* 0x0001e80000100a00 */
[----:B0-----:R-:W2:Y:S04]  /*1e050*/  LDL.LU.64 R26, [R1+0x23f0] ;  /* 0x0023f000011a7983 */ /* 0x001ea80000300a00 */
[----:B------:R-:W3:Y:S04]  /*1e060*/  LDL.LU.64 R24, [R1+0x23e8] ;  /* 0x0023e80001187983 */ /* 0x000ee80000300a00 */
[----:B------:R-:W-:Y:S04]  /*1e070*/  STL [R1+0x2360], R2 ;  /* 0x0023600201007387 */ /* 0x000fe80000100800 */
[----:B------:R0:W-:Y:S04]  /*1e080*/  STL [R1+0x2330], R3 ;  /* 0x0023300301007387 */ /* 0x0001e80000100800 */
[----:B0-----:R-:W4:Y:S01]  /*1e090*/  LDL.64 R2, [R1+0x20] ;  /* 0x0000200001027983 */ /* 0x001f220000100a00 */
[----:B--2---:R-:W-:Y:S03]  /*1e0a0*/  HMMA.16816.F32 R16, R16, R26, R20 ;  /* 0x0000001a1010723c */ /* 0x004fe60000001814 */
[----:B------:R-:W3:Y:S04]  /*1e0b0*/  LDL.LU.64 R22, [R1+0x23e0] ;  /* 0x0023e00001167983 */ /* 0x000ee80000300a00 */
[----:B------:R-:W3:Y:S01]  /*1e0c0*/  LDL.LU.64 R20, [R1+0x23d8] ;  /* 0x0023d80001147983 */ /* 0x000ee20000300a00 */
[----:B------:R-:W-:-:S02]  /*1e0d0*/  IMAD.MOV.U32 R8, RZ, RZ, R26 ;  /* 0x000000ffff087224 */ /* 0x000fc400078e001a */
[----:B------:R-:W-:-:S13]  /*1e0e0*/  IMAD.MOV.U32 R9, RZ, RZ, R27 ;  /* 0x000000ffff097224 */ /* 0x000fda00078e001b */
[----:B------:R0:W-:Y:S04]  /*1e0f0*/  STL.64 [R1+0x600], R16 ;  /* 0x0006001001007387 */ /* 0x0001e80000100a00 */
[----:B------:R-:W-:Y:S04]  /*1e100*/  STL.64 [R1+0x608], R18 ;  /* 0x0006081201007387 */ /* 0x000fe80000100a00 */
[----:B------:R-:W2:Y:S04]  /*1e110*/  LDL.LU.64 R26, [R1+0x23d0] ;  /* 0x0023d000011a7983 */ /* 0x000ea80000300a00 */
[----:B0-----:R-:W2:Y:S04]  /*1e120*/  LDL R16, [R1+0x8] ;  /* 0x0000080001107983 */ /* 0x001ea80000100800 */
[----:B------:R-:W-:Y:S04]  /*1e130*/  STL.64 [R1+0x2358], R10 ;  /* 0x0023580a01007387 */ /* 0x000fe80000100a00 */
[----:B------:R0:W-:Y:S04]  /*1e140*/  STL.64 [R1+0x2350], R8 ;  /* 0x0023500801007387 */ /* 0x0001e80000100a00 */
[----:B0-----:R-:W4:Y:S04]  /*1e150*/  LDL.LU.64 R8, [R1+0x5f0] ;  /* 0x0005f00001087983 */ /* 0x001f280000300a00 */
[----:B------:R-:W4:Y:S01]  /*1e160*/  LDL.LU.64 R10, [R1+0x5f8] ;  /* 0x0005f800010a7983 */ /* 0x000f220000300a00 */
[----:B------:R-:W-:-:S02]  /*1e170*/  F2FP.F16.E4M3.UNPACK_B R4, R4 ;  /* 0x00000004ff04723e */ /* 0x000fc400020006ff */
[----:B------:R-:W-:Y:S02]  /*1e180*/  F2FP.F16.E4M3.UNPACK_B R5, R5 ;  /* 0x00000005ff05723e */ /* 0x000fe400020006ff */
[----:B------:R-:W-:Y:S02]  /*1e190*/  F2FP.F16.E4M3.UNPACK_B R6, R6 ;  /* 0x00000006ff06723e */ /* 0x000fe400020006ff */
[----:B------:R-:W-:-:S07]  /*1e1a0*/  F2FP.F16.E4M3.UNPACK_B R7, R7 ;  /* 0x00000007ff07723e */ /* 0x000fce00020006ff */
[C---:B---3--:R-:W-:Y:S06]  /*1e1b0*/  HMMA.16816.F32 R20, R4.reuse, R24, R20 ;  /* 0x000000180414723c */ /* 0x048fec0000001814 */
[----:B----4-:R-:W-:-:S15]  /*1e1c0*/  HMMA.16816.F32 R8, R4, R2, R8 ;  /* 0x000000020408723c */ /* 0x010fde0000001808 */
[----:B------:R-:W-:-:S08]  /*1e1d0*/  NOP ;  /* 0x0000000000007918 */ /* 0x000fd00000000000 */
[----:B------:R-:W-:Y:S04]  /*1e1e0*/  STL.64 [R1+0x5f0], R8 ;  /* 0x0005f00801007387 */ /* 0x000fe80000100a00 */
[----:B------:R2:W-:Y:S04]  /*1e1f0*/  STL.64 [R1+0x5f8], R10 ;  /* 0x0005f80a01007387 */ /* 0x0005e80000100a00 */
[----:B------:R-:W3:Y:S04]  /*1e200*/  LDL.LU.64 R24, [R1+0x5a0] ;  /* 0x0005a00001187983 */ /* 0x000ee80000300a00 */
[----:B------:R-:W-:Y:S04]  /*1e210*/  STL.64 [R1+0x5e0], R20 ;  /* 0x0005e01401007387 */ /* 0x000fe80000100a00 */
[----:B------:R-:W-:Y:S01]  /*1e220*/  STL.64 [R1+0x5e8], R22 ;  /* 0x0005e81601007387 */ /* 0x000fe20000100a00 */
[----:B--2---:R-:W-:Y:S03]  /*1e230*/  HMMA.16816.F32 R8, R4, R26, R12 ;  /* 0x0000001a0408723c */ /* 0x004fe6000000180c */
[----:B------:R-:W2:-:S15]  /*1e240*/  LDL.LU.64 R26, [R1+0x5a8] ;  /* 0x0005a800011a7983 */ /* 0x000e9e0000300a00 */
[----:B------:R-:W-:-:S05]  /*1e250*/  NOP ;  /* 0x0000000000007918 */ /* 0x000fca0000000000 */
[----:B------:R-:W-:Y:S04]  /*1e260*/  STL.64 [R1+0x5d0], R8 ;  /* 0x0005d00801007387 */ /* 0x000fe80000100a00 */
[----:B------:R-:W-:Y:S04]  /*1e270*/  STL.64 [R1+0x5d8], R10 ;  /* 0x0005d80a01007387 */ /* 0x000fe80000100a00 */
[----:B--2---:R-:W-:Y:S04]  /*1e280*/  STL.64 [R1+0x23b8], R26 ;  /* 0x0023b81a01007387 */ /* 0x004fe80000100a00 */
[----:B---3--:R0:W-:Y:S04]  /*1e290*/  STL.64 [R1+0x23b0], R24 ;  /* 0x0023b01801007387 */ /* 0x0081e80000100a00 */
[----:B0-----:R-:W2:Y:S04]  /*1e2a0*/  LDL.LU.64 R24, [R1+0x5b0] ;  /* 0x0005b00001187983 */ /* 0x001ea80000300a00 */
[----:B------:R-:W3:Y:S01]  /*1e2b0*/  LDL.LU.64 R26, [R1+0x5b8] ;  /* 0x0005b800011a7983 */ /* 0x000ee20000300a00 */
[----:B------:R-:W-:-:S03]  /*1e2c0*/  IMAD.MOV.U32 R17, RZ, RZ, R0 ;  /* 0x000000ffff117224 */ /* 0x000fc600078e0000 */
[----:B---3--:R-:W-:Y:S04]  /*1e2d0*/  STL.64 [R1+0x23c8], R26 ;  /* 0x0023c81a01007387 */ /* 0x008fe80000100a00 */
[----:B--2---:R0:W-:Y:S04]  /*1e2e0*/  STL.64 [R1+0x23c0], R24 ;  /* 0x0023c01801007387 */ /* 0x0041e80000100a00 */
[----:B0-----:R-:W2:Y:S04]  /*1e2f0*/  LDL.LU.64 R24, [R1+0x5c0] ;  /* 0x0005c00001187983 */ /* 0x001ea80000300a00 */
[----:B------:R-:W2:Y:S04]  /*1e300*/  LDL.LU.64 R26, [R1+0x5c8] ;  /* 0x0005c800011a7983 */ /* 0x000ea80000300a00 */
[----:B------:R-:W3:Y:S04]  /*1e310*/  LDL.LU.64 R8, [R1+0x590] ;  /* 0x0005900001087983 */ /* 0x000ee80000300a00 */
[----:B------:R-:W3:Y:S04]  /*1e320*/  LDL.LU.64 R10, [R1+0x598] ;  /* 0x00059800010a7983 */ /* 0x000ee80000300a00 */
[----:B------:R-:W4:Y:S04]  /*1e330*/  LDL.LU.64 R20, [R1+0x580] ;  /* 0x0005800001147983 */ /* 0x000f280000300a00 */
[----:B------:R-:W4:Y:S04]  /*1e340*/  LDL.LU.64 R22, [R1+0x588] ;  /* 0x0005880001167983 */ /* 0x000f280000300a00 */
[----:B------:R-:W3:Y:S04]  /*1e350*/  LDL.LU.64 R12, [R1+0x560] ;  /* 0x00056000010c7983 */ /* 0x000ee80000300a00 */
[----:B------:R-:W4:Y:S01]  /*1e360*/  LDL.LU.64 R14, [R1+0x568] ;  /* 0x00056800010e7983 */ /* 0x000f220000300a00 */
[----:B--2---:R-:W-:Y:S03]  /*1e370*/  HMMA.16816.F32 R24, R4, R16, R24 ;  /* 0x000000100418723c */ /* 0x004fe60000001818 */
[----:B----4-:R-:W-:Y:S04]  /*1e380*/  STL.64 [R1+0x2380], R14 ;  /* 0x0023800e01007387 */ /* 0x010fe80000100a00 */
[----:B---3--:R0:W-:Y:S04]  /*1e390*/  STL.64 [R1+0x2378], R12 ;  /* 0x0023780c01007387 */ /* 0x0081e80000100a00 */
[----:B0-----:R-:W2:Y:S04]  /*1e3a0*/  LDL.LU.64 R12, [R1+0x570] ;  /* 0x00057000010c7983 */ /* 0x001ea80000300a00 */
[----:B------:R-:W2:Y:S04]  /*1e3b0*/  LDL.LU.64 R14, [R1+0x578] ;  /* 0x00057800010e7983 */ /* 0x000ea80000300a00 */
[----:B------:R-:W3:Y:S04]  /*1e3c0*/  LDL.LU R18, [R1+0xa4c] ;  /* 0x000a4c0001127983 */ /* 0x000ee80000300800 */
[----:B------:R-:W4:Y:S04]  /*1e3d0*/  LDL.LU R19, [R1+0xa54] ;  /* 0x000a540001137983 */ /* 0x000f280000300800 */
[----:B------:R-:W-:Y:S04]  /*1e3e0*/  STL.64 [R1+0x5c0], R24 ;  /* 0x0005c01801007387 */ /* 0x000fe80000100a00 */
[----:B------:R0:W-:Y:S04]  /*1e3f0*/  STL.64 [R1+0x5c8], R26 ;  /* 0x0005c81a01007387 */ /* 0x0001e80000100a00 */
[----:B0-----:R-:W2:Y:S04]  /*1e400*/  LDL.LU.64 R26, [R1+0x23c8] ;  /* 0x0023c800011a7983 */ /* 0x001ea80000300a00 */
[----:B------:R-:W2:Y:S04]  /*1e410*/  LDL.LU.64 R24, [R1+0x23c0] ;  /* 0x0023c00001187983 */ /* 0x000ea80000300a00 */
[----:B------:R-:W4:Y:S04]  /*1e420*/  LDL.LU R16, [R1+0xa3c] ;  /* 0x000a3c0001107983 */ /* 0x000f280000300800 */
[----:B------:R-:W4:Y:S01]  /*1e430*/  LDL.LU R17, [R1+0xa44] ;  /* 0x000a440001117983 */ /* 0x000f220000300800 */
[----:B------:R-:W-:-:S02]  /*1e440*/  IMAD.MOV.U32 R2, RZ, RZ, R3 ;  /* 0x000000ffff027224 */ /* 0x000fc400078e0003 */
[----:B------:R-:W-:Y:S02]  /*1e450*/  IMAD.MOV.U32 R3, RZ, RZ, R28 ;  /* 0x000000ffff037224 */ /* 0x000fe400078e001c */
[----:B------:R-:W-:Y:S01]  /*1e460*/  IMAD.MOV.U32 R0, RZ, RZ, R29 ;  /* 0x000000ffff007224 */ /* 0x000fe200078e001d */
[----:B--2---:R-:W-:-:S15]  /*1e470*/  HMMA.16816.F32 R24, R4, R28, R24 ;  /* 0x0000001c0418723c */ /* 0x004fde0000001818 */
[----:B------:R-:W-:-:S08]  /*1e480*/  NOP ;  /* 0x0000000000007918 */ /* 0x000fd00000000000 */
[----:B------:R-:W-:Y:S04]  /*1e490*/  STL.64 [R1+0x5b0], R24 ;  /* 0x0005b01801007387 */ /* 0x000fe80000100a00 */
[----:B------:R0:W-:Y:S04]  /*1e4a0*/  STL.64 [R1+0x5b8], R26 ;  /* 0x0005b81a01007387 */ /* 0x0001e80000100a00 */
[----:B0-----:R-:W2:Y:S04]  /*1e4b0*/  LDL.LU.64 R26, [R1+0x23b8] ;  /* 0x0023b800011a7983 */ /* 0x001ea80000300a00 */
[----:B------:R-:W2:Y:S04]  /*1e4c0*/  LDL.LU.64 R24, [R1+0x23b0] ;  /* 0x0023b00001187983 */ /* 0x000ea80000300a00 */
[----:B------:R-:W2:Y:S02]  /*1e4d0*/  LDL.LU.64 R28, [R1+0x23a8] ;  /* 0x0023a800011c7983 */ /* 0x000ea40000300a00 */
[----:B--2---:R-:W-:-:S15]  /*1e4e0*/  HMMA.16816.F32 R24, R4, R28, R24 ;  /* 0x0000001c0418723c */ /* 0x004fde0000001818 */
[----:B------:R-:W-:-:S08]  /*1e4f0*/  NOP ;  /* 0x0000000000007918 */ /* 0x000fd00000000000 */
[----:B------:R-:W-:Y:S04]  /*1e500*/  STL.64 [R1+0x5a0], R24 ;  /* 0x0005a01801007387 */ /* 0x000fe80000100a00 */
[----:B------:R0:W-:Y:S04]  /*1e510*/  STL.64 [R1+0x5a8], R26 ;  /* 0x0005a81a01007387 */ /* 0x0001e80000100a00 */
[----:B0-----:R-:W2:Y:S04]  /*1e520*/  LDL.LU.64 R26, [R1+0x23a0] ;  /* 0x0023a000011a7983 */ /* 0x001ea80000300a00 */
[----:B------:R-:W3:Y:S01]  /*1e530*/  LDL.LU.64 R24, [R1+0x2398] ;  /* 0x0023980001187983 */ /* 0x000ee20000300a00 */
[C---:B--2---:R-:W-:Y:S06]  /*1e540*/  HMMA.16816.F32 R8, R4.reuse, R26, R8 ;  /* 0x0000001a0408723c */ /* 0x044fec0000001808 */
[----:B---3--:R-:W-:-:S15]  /*1e550*/  HMMA.16816.F32 R20, R4, R24, R20 ;  /* 0x000000180414723c */ /* 0x008fde0000001814 */
[----:B------:R-:W-:-:S02]  /*1e560*/  NOP ;  /* 0x0000000000007918 */ /* 0x000fc40000000000 */
[----:B------:R0:W-:Y:S04]  /*1e570*/  STL.64 [R1+0x590], R8 ;  /* 0x0005900801007387 */ /* 0x0001e80000100a00 */
[----:B------:R1:W-:Y:S04]  /*1e580*/  STL.64 [R1+0x598], R10 ;  /* 0x0005980a01007387 */ /* 0x0003e80000100a00 */
[----:B0-----:R-:W2:Y:S04]  /*1e590*/  LDL.LU.64 R8, [R1+0x540] ;  /* 0x0005400001087983 */ /* 0x001ea80000300a00 */
[----:B-1----:R-:W2:Y:S04]  /*1e5a0*/  LDL.LU.64 R10, [R1+0x548] ;  /* 0x00054800010a7983 */ /* 0x002ea80000300a00 */
[----:B------:R-:W-:Y:S04]  /*1e5b0*/  STL.64 [R1+0x580], R20 ;  /* 0x0005801401007387 */ /* 0x000fe80000100a00 */
[----:B------:R0:W-:Y:S04]  /*1e5c0*/  STL.64 [R1+0x588], R22 ;  /* 0x0005881601007387 */ /* 0x0001e80000100a00 */
[----:B0-----:R-:W3:Y:S04]  /*1e5d0*/  LDL.LU.64 R22, [R1+0x2390] ;  /* 0x0023900001167983 */ /* 0x001ee80000300a00 */
[----:B------:R-:W4:Y:S04]  /*1e5e0*/  LDL.LU.64 R20, [R1+0x2388] ;  /* 0x0023880001147983 */ /* 0x000f280000300a00 */
[----:B------:R-:W-:Y:S04]  /*1e5f0*/  STL.64 [R1+0x22e8], R26 ;  /* 0x0022e81a01007387 */ /* 0x000fe80000100a00 */
[----:B------:R0:W-:Y:S04]  /*1e600*/  STL.64 [R1+0x22e0], R24 ;  /* 0x0022e01801007387 */ /* 0x0001e80000100a00 */
[----:B0-----:R-:W2:Y:S04]  /*1e610*/  LDL.LU.64 R24, [R1+0x550] ;  /* 0x0005500001187983 */ /* 0x001ea80000300a00 */
[----:B------:R-:W2:Y:S01]  /*1e620*/  LDL.LU.64 R26, [R1+0x558] ;  /* 0x00055800011a7983 */ /* 0x000ea20000300a00 */
[----:B---3--:R-:W-:-:S15]  /*1e630*/  HMMA.16816.F32 R12, R4, R22, R12 ;  /* 0x00000016040c723c */ /* 0x008fde000000180c */
[----:B------:R-:W-:-:S08]  /*1e640*/  NOP ;  /* 0x0000000000007918 */ /* 0x000fd00000000000 */
        /* <DEDUP_REMOVED lines=11> */
[----:B------:R2:W-:Y:S02]  /*1e700*/  STL.64 [R1+0x22c0], R20 ;  /* 0x0022c01401007387 */ /* 0x0005e40000100a00 */
[----:B--2---:R-:W-:Y:S02]  /*1e710*/  HMMA.16816.F32 R20, R4, R14, R24 ;  /* 0x0000000e0414723c */ /* 0x004fe40000001818 */
[----:B------:R-:W2:Y:S05]  /*1e720*/  LDL R24, [R1+0x20] ;  /* 0x0000200001187983 */ /* 0x000eaa0000100800 */
[----:B------:R-:W-:-:S15]  /*1e730*/  IMAD.MOV.U32 R25, RZ, RZ, R2 ;  /* 0x000000ffff197224 */ /* 0x000fde00078e0002 */
[----:B------:R-:W-:-:S01]  /*1e740*/  NOP ;  /* 0x0000000000007918 */ /* 0x000fc20000000000 */
[----:B------:R0:W-:Y:S04]  /*1e750*/  STL.64 [R1+0x550], R20 ;  /* 0x0005501401007387 */ /* 0x0001e80000100a00 */
[----:B------:R1:W-:Y:S04]  /*1e760*/  STL.64 [R1+0x558], R22 ;  /* 0x0005581601007387 */ /* 0x0003e80000100a00 */
[----:B------:R-:W4:Y:S04]  /*1e770*/  LDL.LU R2, [R1+0x2360] ;  /* 0x0023600001027983 */ /* 0x000f280000300800 */
[----:B0-----:R-:W2:Y:S04]  /*1e780*/  LDL.LU.64 R20, [R1+0x840] ;  /* 0x0008400001147983 */ /* 0x001ea80000300a00 */
[----:B-1----:R-:W4:Y:S01]  /*1e790*/  LDL.LU.64 R22, [R1+0x848] ;  /* 0x0008480001167983 */ /* 0x002f220000300a00 */
[C---:B---3--:R-:W-:Y:S03]  /*1e7a0*/  HMMA.16816.F32 R8, R4.reuse, R12, R8 ;  /* 0x0000000c0408723c */ /* 0x048fe60000001808 */
[----:B----4-:R-:W-:Y:S04]  /*1e7b0*/  STL.64 [R1+0x2340], R22 ;  /* 0x0023401601007387 */ /* 0x010fe80000100a00 */
[----:B--2---:R0:W-:Y:S04]  /*1e7c0*/  STL.64 [R1+0x2338], R20 ;  /* 0x0023381401007387 */ /* 0x0041e80000100a00 */
[----:B0-----:R-:W2:Y:S04]  /*1e7d0*/  LDL.LU.64 R20, [R1+0x530] ;  /* 0x0005300001147983 */ /* 0x001ea80000300a00 */
[----:B------:R-:W2:Y:S08]  /*1e7e0*/  LDL.LU.64 R22, [R1+0x538] ;  /* 0x0005380001167983 */ /* 0x000eb00000300a00 */
[----:B------:R-:W-:Y:S04]  /*1e7f0*/  STL.64 [R1+0x540], R8 ;  /* 0x0005400801007387 */ /* 0x000fe80000100a00 */
[----:B------:R0:W-:Y:S04]  /*1e800*/  STL.64 [R1+0x548], R10 ;  /* 0x0005480a01007387 */ /* 0x0001e80000100a00 */
[----:B0-----:R-:W2:Y:S04]  /*1e810*/  LDL.LU.64 R10, [R1+0x2358] ;  /* 0x00235800010a7983 */ /* 0x001ea80000300a00 */
[----:B------:R-:W3:Y:S04]  /*1e820*/  LDL.LU.64 R8, [R1+0x2350] ;  /* 0x0023500001087983 */ /* 0x000ee80000300a00 */
[----:B------:R-:W4:Y:S04]  /*1e830*/  LDL.64 R26, [R1+0x18] ;  /* 0x00001800011a7983 */ /* 0x000f280000100a00 */
[----:B----4-:R0:W-:Y:S04]  /*1e840*/  STL.64 [R1+0x2318], R26 ;  /* 0x0023181a01007387 */ /* 0x0101e80000100a00 */
[----:B0-----:R-:W4:Y:S04]  /*1e850*/  LDL.LU R26, [R1+0xa50] ;  /* 0x000a5000011a7983 */ /* 0x001f280000300800 */
[----:B------:R-:W4:Y:S04]  /*1e860*/  LDL.LU R27, [R1+0xa58] ;  /* 0x000a5800011b7983 */ /* 0x000f280000300800 */
[----:B------:R0:W-:Y:S04]  /*1e870*/  STL.64 [R1+0x2310], R24 ;  /* 0x0023101801007387 */ /* 0x0001e80000100a00 */
[----:B0-----:R-:W4:Y:S04]  /*1e880*/  LDL.LU R24, [R1+0xa40] ;  /* 0x000a400001187983 */ /* 0x001f280000300800 */
[----:B------:R-:W4:Y:S01]  /*1e890*/  LDL.LU R25, [R1+0xa48] ;  /* 0x000a480001197983 */ /* 0x000f220000300800 */
[----:B--2---:R-:W-:Y:S03]  /*1e8a0*/  HMMA.16816.F32 R20, R4, R10, R20 ;  /* 0x0000000a0414723c */ /* 0x004fe60000001814 */
[----:B------:R-:W-:Y:S04]  /*1e8b0*/  STL.64 [R1+0x22b8], R14 ;  /* 0x0022b80e01007387 */ /* 0x000fe80000100a00 */
[----:B------:R3:W-:Y:S02]  /*1e8c0*/  STL.64 [R1+0x22b0], R12 ;  /* 0x0022b00c01007387 */ /* 0x0007e40000100a00 */
[----:B---3--:R-:W-:-:S02]  /*1e8d0*/  IMAD.MOV.U32 R12, RZ, RZ, R8 ;  /* 0x000000ffff0c7224 */ /* 0x008fc400078e0008 */
[----:B------:R-:W-:Y:S01]  /*1e8e0*/  IMAD.MOV.U32 R13, RZ, RZ, R9 ;  /* 0x000000ffff0d7224 */ /* 0x000fe200078e0009 */
[----:B------:R-:W2:Y:S04]  /*1e8f0*/  LDL.LU R8, [R1+0x234c] ;  /* 0x00234c0001087983 */ /* 0x000ea80000300800 */
[----:B------:R-:W2:Y:S07]  /*1e900*/  LDL.LU R9, [R1+0x2348] ;  /* 0x0023480001097983 */ /* 0x000eae0000300800 */
[----:B------:R-:W-:Y:S04]  /*1e910*/  STL.64 [R1+0x530], R20 ;  /* 0x0005301401007387 */ /* 0x000fe80000100a00 */
[----:B------:R0:W-:Y:S04]  /*1e920*/  STL.64 [R1+0x538], R22 ;  /* 0x0005381601007387 */ /* 0x0001e80000100a00 */
[----:B0-----:R-:W2:Y:S04]  /*1e930*/  LDL.LU.64 R22, [R1+0x2340] ;  /* 0x0023400001167983 */ /* 0x001ea80000300a00 */
[----:B------:R-:W2:Y:S01]  /*1e940*/  LDL.LU.64 R20, [R1+0x2338] ;  /* 0x0023380001147983 */ /* 0x000ea20000300a00 */
[----:B----4-:R-:W-:-:S02]  /*1e950*/  IMAD R18, R18, 0x100, R26 ;  /* 0x0000010012127824 */ /* 0x010fc400078e021a */
[----:B------:R-:W-:Y:S02]  /*1e960*/  IMAD R19, R19, 0x100, R27 ;  /* 0x0000010013137824 */ /* 0x000fe400078e021b */
[----:B------:R-:W-:Y:S02]  /*1e970*/  IMAD R16, R16, 0x100, R24 ;  /* 0x0000010010107824 */ /* 0x000fe400078e0218 */
[----:B------:R-:W-:Y:S02]  /*1e980*/  IMAD R17, R17, 0x100, R25 ;  /* 0x0000010011117824 */ /* 0x000fe400078e0219 */
[----:B------:R-:W3:Y:S04]  /*1e990*/  LDL.LU.64 R24, [R1+0x520] ;  /* 0x0005200001187983 */ /* 0x000ee80000300a00 */
[----:B------:R-:W4:Y:S01]  /*1e9a0*/  LDL.LU.64 R26, [R1+0x528] ;  /* 0x00052800011a7983 */ /* 0x000f220000300a00 */
[----:B--2---:R-:W-:-:S15]  /*1e9b0*/  HMMA.16816.F32 R20, R4, R8, R20 ;  /* 0x000000080414723c */ /* 0x004fde0000001814 */
[----:B------:R-:W-:-:S08]  /*1e9c0*/  NOP ;  /* 0x0000000000007918 */ /* 0x000fd00000000000 */
[----:B------:R-:W-:Y:S04]  /*1e9d0*/  STL.64 [R1+0x840], R20 ;  /* 0x0008401401007387 */ /* 0x000fe80000100a00 */
[----:B------:R-:W-:Y:S04]  /*1e9e0*/  STL.64 [R1+0x848], R22 ;  /* 0x0008481601007387 */ /* 0x000fe80000100a00 */
[----:B----4-:R-:W-:Y:S04]  /*1e9f0*/  STL.64 [R1+0x2328], R26 ;  /* 0x0023281a01007387 */ /* 0x010fe80000100a00 */
[----:B---3--:R0:W-:Y:S04]  /*1ea00*/  STL.64 [R1+0x2320], R24 ;  /* 0x0023201801007387 */ /* 0x0081e80000100a00 */
[----:B0-----:R-:W2:Y:S04]  /*1ea10*/  LDL.LU.64 R24, [R1+0x830] ;  /* 0x0008300001187983 */ /* 0x001ea80000300a00 */
[----:B------:R-:W2:Y:S04]  /*1ea20*/  LDL.LU.64 R26, [R1+0x838] ;  /* 0x00083800011a7983 */ /* 0x000ea80000300a00 */
[----:B------:R0:W-:Y:S02]  /*1ea30*/  STL.64 [R1+0x2298], R10 ;  /* 0x0022980a01007387 */ /* 0x0001e40000100a00 */
[----:B0-----:R-:W-:-:S02]  /*1ea40*/  IMAD.MOV.U32 R10, RZ, RZ, R3 ;  /* 0x000000ffff0a7224 */ /* 0x001fc400078e0003 */
[----:B------:R-:W2:Y:S04]  /*1ea50*/  LDL.LU R3, [R1+0x2330] ;  /* 0x0023300001037983 */ /* 0x000ea80000300800 */
[----:B------:R-:W3:Y:S04]  /*1ea60*/  LDL.LU.64 R20, [R1+0x500] ;  /* 0x0005000001147983 */ /* 0x000ee80000300a00 */
[----:B------:R-:W3:Y:S04]  /*1ea70*/  LDL.LU.64 R22, [R1+0x508] ;  /* 0x0005080001167983 */ /* 0x000ee80000300a00 */
[----:B------:R-:W4:Y:S04]  /*1ea80*/  LDL.64 R14, [R1+0x10] ;  /* 0x00001000010e7983 */ /* 0x000f280000100a00 */
[----:B------:R0:W-:Y:S04]  /*1ea90*/  STL.64 [R1+0x2290], R8 ;  /* 0x0022900801007387 */ /* 0x0001e80000100a00 */
[----:B0-----:R-:W3:Y:S01]  /*1eaa0*/  LDL.64 R8, [R1+0x8] ;  /* 0x0000080001087983 */ /* 0x001ee20000100a00 */
[----:B------:R-:W-:-:S05]  /*1eab0*/  IMAD.MOV.U32 R11, RZ, RZ, R0 ;  /* 0x000000ffff0b7224 */ /* 0x000fca00078e0000 */
[----:B------:R-:W-:Y:S01]  /*1eac0*/  STL.64 [R1+0x2308], R10 ;  /* 0x0023080a01007387 */ /* 0x000fe20000100a00 */
[----:B--2---:R-:W-:Y:S03]  /*1ead0*/  HMMA.16816.F32 R24, R4, R2, R24 ;  /* 0x000000020418723c */ /* 0x004fe60000001818 */
[----:B---3--:R0:W-:Y:S04]  /*1eae0*/  STL.64 [R1+0x2300], R8 ;  /* 0x0023000801007387 */ /* 0x0081e80000100a00 */
[----:B0-----:R-:W2:Y:S04]  /*1eaf0*/  LDL.LU.64 R8, [R1+0x510] ;  /* 0x0005100001087983 */ /* 0x001ea80000300a00 */
[----:B------:R-:W2:-:S12]  /*1eb00*/  LDL.LU.64 R10, [R1+0x518] ;  /* 0x00051800010a7983 */ /* 0x000e980000300a00 */
[----:B------:R-:W-:Y:S04]  /*1eb10*/  STL.64 [R1+0x830], R24 ;  /* 0x0008301801007387 */ /* 0x000fe80000100a00 */
[----:B------:R0:W-:Y:S04]  /*1eb20*/  STL.64 [R1+0x838], R26 ;  /* 0x0008381a01007387 */ /* 0x0001e80000100a00 */
[----:B0-----:R-:W3:Y:S04]  /*1eb30*/  LDL.LU.64 R26, [R1+0x2328] ;  /* 0x00232800011a7983 */ /* 0x001ee80000300a00 */
[----:B------:R-:W3:Y:S04]  /*1eb40*/  LDL.LU.64 R24, [R1+0x2320] ;  /* 0x0023200001187983 */ /* 0x000ee80000300a00 */
[----:B------:R-:W-:Y:S04]  /*1eb50*/  STL [R1+0x2284], R2 ;  /* 0x0022840201007387 */ /* 0x000fe80000100800 */
[----:B------:R-:W-:Y:S01]  /*1eb60*/  STL [R1+0x2280], R3 ;  /* 0x0022800301007387 */ /* 0x000fe20000100800 */
[----:B------:R-:W-:-:S02]  /*1eb70*/  F2FP.F16.E4M3.UNPACK_B R16, R16 ;  /* 0x00000010ff10723e */ /* 0x000fc400020006ff */
[----:B------:R-:W-:Y:S02]  /*1eb80*/  F2FP.F16.E4M3.UNPACK_B R17, R17 ;  /* 0x00000011ff11723e */ /* 0x000fe400020006ff */
[----:B------:R-:W-:Y:S01]  /*1eb90*/  F2FP.F16.E4M3.UNPACK_B R18, R18 ;  /* 0x00000012ff12723e */ /* 0x000fe200020006ff */
[----:B---3--:R-:W-:Y:S01]  /*1eba0*/  HMMA.16816.F32 R4, R4, R12, R24 ;  /* 0x0000000c0404723c */ /* 0x008fe20000001818 */
[----:B------:R-:W3:Y:S04]  /*1ebb0*/  LDL.LU.64 R26, [R1+0x2318] ;  /* 0x00231800011a7983 */ /* 0x000ee80000300a00 */
[----:B------:R-:W2:-:S15]  /*1ebc0*/  LDL.LU.64 R24, [R1+0x2310] ;  /* 0x0023100001187983 */ /* 0x000e9e0000300a00 */
[----:B------:R-:W-:-:S03]  /*1ebd0*/  NOP ;  /* 0x0000000000007918 */ /* 0x000fc60000000000 */
[----:B------:R-:W-:Y:S04]  /*1ebe0*/  STL.64 [R1+0x520], R4 ;  /* 0x0005200401007387 */ /* 0x000fe80000100a00 */
[----:B------:R0:W-:Y:S04]  /*1ebf0*/  STL.64 [R1+0x528], R6 ;  /* 0x0005280601007387 */ /* 0x0001e80000100a00 */
[----:B0-----:R-:W4:Y:S04]  /*1ec00*/  LDL.LU R6, [R1+0x105c] ;  /* 0x00105c0001067983 */ /* 0x001f280000300800 */
[----:B------:R-:W4:Y:S04]  /*1ec10*/  LDL.LU R7, [R1+0x1064] ;  /* 0x0010640001077983 */ /* 0x000f280000300800 */
[----:B------:R-:W3:Y:S04]  /*1ec20*/  LDL.LU R4, [R1+0xa5c] ;  /* 0x000a5c0001047983 */ /* 0x000ee80000300800 */
[----:B------:R-:W3:Y:S01]  /*1ec30*/  LDL.LU R5, [R1+0xa64] ;  /* 0x000a640001057983 */ /* 0x000ee20000300800 */
[----:B------:R-:W-:-:S07]  /*1ec40*/  F2FP.F16.E4M3.UNPACK_B R19, R19 ;  /* 0x00000013ff13723e */ /* 0x000fce00020006ff */
[----:B--2---:R-:W-:-:S15]  /*1ec50*/  HMMA.16816.F32 R8, R16, R24, R8 ;  /* 0x000000181008723c */ /* 0x004fde0000001808 */
[----:B------:R-:W-:-:S08]  /*1ec60*/  NOP ;  /* 0x0000000000007918 */ /* 0x000fd00000000000 */
[----:B------:R-:W-:Y:S04]  /*1ec70*/  STL.64 [R1+0x510], R8 ;  /* 0x0005100801007387 */ /* 0x000fe80000100a00 */
[----:B------:R-:W-:Y:S04]  /*1ec80*/  STL.64 [R1+0x518], R10 ;  /* 0x0005180a01007387 */ /* 0x000fe80000100a00 */
[----:B----4-:R-:W-:Y:S04]  /*1ec90*/  STL.64 [R1+0x22a8], R6 ;  /* 0x0022a80601007387 */ /* 0x010fe80000100a00 */
[----:B---3--:R0:W-:Y:S02]  /*1eca0*/  STL.64 [R1+0x22a0], R4 ;  /* 0x0022a00401007387 */ /* 0x0081e40000100a00 */
[----:B0-----:R-:W-:Y:S06]  /*1ecb0*/  HMMA.16816.F32 R4, R16, R26, R20 ;  /* 0x0000001a1004723c */ /* 0x001fec0000001814 */
[----:B------:R-:W-:-:S02]  /*1ecc0*/  IMAD.MOV.U32 R3, RZ, RZ, R26 ;  /* 0x000000ffff037224 */ /* 0x000fc400078e001a */
[----:B------:R-:W-:-:S15]  /*1ecd0*/  IMAD.MOV.U32 R0, RZ, RZ, R27 ;  /* 0x000000ffff007224 */ /* 0x000fde00078e001b */
[----:B------:R-:W-:Y:S04]  /*1ece0*/  STL.64 [R1+0x500], R4 ;  /* 0x0005000401007387 */ /* 0x000fe80000100a00 */
[----:B------:R-:W-:Y:S04]  /*1ecf0*/  STL.64 [R1+0x508], R6 ;  /* 0x0005080601007387 */ /* 0x000fe80000100a00 */
[----:B------:R-:W2:Y:S04]  /*1ed00*/  LDL.LU.64 R8, [R1+0x4f0] ;  /* 0x0004f00001087983 */ /* 0x000ea80000300a00 */
[----:B------:R-:W2:Y:S04]  /*1ed10*/  LDL.LU.64 R10, [R1+0x4f8] ;  /* 0x0004f800010a7983 */ /* 0x000ea80000300a00 */
[----:B------:R-:W3:Y:S04]  /*1ed20*/  LDL.LU.64 R24, [R1+0x4d0] ;  /* 0x0004d00001187983 */ /* 0x000ee80000300a00 */
[----:B------:R-:W4:Y:S04]  /*1ed30*/  LDL.LU.64 R26, [R1+0x4d8] ;  /* 0x0004d800011a7983 */ /* 0x000f280000300a00 */
[----:B----4-:R-:W-:Y:S04]  /*1ed40*/  STL.64 [R1+0x22f8], R26 ;  /* 0x0022f81a01007387 */ /* 0x010fe80000100a00 */
[----:B---3--:R0:W-:Y:S04]  /*1ed50*/  STL.64 [R1+0x22f0], R24 ;  /* 0x0022f01801007387 */ /* 0x0081e80000100a00 */
[----:B0-----:R-:W3:Y:S04]  /*1ed60*/  LDL.LU.64 R24, [R1+0x4e0] ;  /* 0x0004e00001187983 */ /* 0x001ee80000300a00 */
        /* <DEDUP_REMOVED lines=10> */
[----:B------:R-:W-:Y:S04]  /*1ee10*/  STL [R1+0x2288], R0 ;  /* 0x0022880001007387 */ /* 0x000fe80000100800 */
[----:B------:R-:W-:Y:S04]  /*1ee20*/  STL.64 [R1+0x4f0], R8 ;  /* 0x0004f00801007387 */ /* 0x000fe80000100a00 */
[----:B------:R0:W-:Y:S04]  /*1ee30*/  STL.64 [R1+0x4f8], R10 ;  /* 0x0004f80a01007387 */ /* 0x0001e80000100a00 */
[----:B0-----:R-:W3:Y:S04]  /*1ee40*/  LDL.LU.64 R10, [R1+0x2308] ;  /* 0x00230800010a7983 */ /* 0x001ee80000300a00 */
[----:B------:R-:W4:Y:S01]  /*1ee50*/  LDL.LU.64 R8, [R1+0x2300] ;  /* 0x0023000001087983 */ /* 0x000f220000300a00 */
[----:B------:R-:W-:-:S03]  /*1ee60*/  IMAD.MOV.U32 R2, RZ, RZ, R15 ;  /* 0x000000ffff027224 */ /* 0x000fc600078e000f */
[----:B------:R-:W2:Y:S04]  /*1ee70*/  LDL.LU.64 R12, [R1+0x480] ;  /* 0x00048000010c7983 */ /* 0x000ea80000300a00 */
[----:B------:R-:W2:Y:S01]  /*1ee80*/  LDL.LU.64 R14, [R1+0x488] ;  /* 0x00048800010e7983 */ /* 0x000ea20000300a00 */
[----:B----4-:R-:W-:-:S15]  /*1ee90*/  HMMA.16816.F32 R24, R16, R8, R24 ;  /* 0x000000081018723c */ /* 0x010fde0000001818 */
[----:B------:R-:W-:-:S08]  /*1eea0*/  NOP ;  /* 0x0000000000007918 */ /* 0x000fd00000000000 */
[----:B------:R-:W-:Y:S04]  /*1eeb0*/  STL.64 [R1+0x4e0], R24 ;  /* 0x0004e01801007387 */ /* 0x000fe80000100a00 */
[----:B------:R0:W-:Y:S04]  /*1eec0*/  STL.64 [R1+0x4e8], R26 ;  /* 0x0004e81a01007387 */ /* 0x0001e80000100a00 */
[----:B0-----:R-:W3:Y:S04]  /*1eed0*/  LDL.LU.64 R26, [R1+0x22f8] ;  /* 0x0022f800011a7983 */ /* 0x001ee80000300a00 */
[----:B------:R-:W3:Y:S01]  /*1eee0*/  LDL.LU.64 R24, [R1+0x22f0] ;  /* 0x0022f00001187983 */ /* 0x000ee20000300a00 */
[----:B------:R-:W-:-:S02]  /*1eef0*/  IMAD.MOV.U32 R0, RZ, RZ, R8 ;  /* 0x000000ffff007224 */ /* 0x000fc400078e0008 */
[----:B---3--:R-:W-:Y:S01]  /*1ef00*/  HMMA.16816.F32 R8, R16, R10, R24 ;  /* 0x0000000a1008723c */ /* 0x008fe20000001818 */
[----:B------:R-:W2:Y:S04]  /*1ef10*/  LDL.LU.64 R26, [R1+0x22e8] ;  /* 0x0022e800011a7983 */ /* 0x000ea80000300a00 */
[----:B------:R-:W3:-:S15]  /*1ef20*/  LDL.LU.64 R24, [R1+0x22e0] ;  /* 0x0022e00001187983 */ /* 0x000ede0000300a00 */
[----:B------:R-:W-:-:S03]  /*1ef30*/  NOP ;  /* 0x0000000000007918 */ /* 0x000fc60000000000 */
[----:B------:R-:W-:Y:S04]  /*1ef40*/  STL.64 [R1+0x4d0], R8 ;  /* 0x0004d00801007387 */ /* 0x000fe80000100a00 */
[----:B------:R0:W-:Y:S02]  /*1ef50*/  STL.64 [R1+0x4d8], R10 ;  /* 0x0004d80a01007387 */ /* 0x0001e40000100a00 */
[----:B0-----:R-:W-:Y:S02]  /*1ef60*/  HMMA.16816.F32 R8, R16, R28, R4 ;  /* 0x0000001c1008723c */ /* 0x001fe40000001804 */
[----:B------:R-:W4:Y:S04]  /*1ef70*/  LDL.LU.64 R4, [R1+0x470] ;  /* 0x0004700001047983 */ /* 0x000f280000300a00 */
[----:B------:R-:W4:-:S15]  /*1ef80*/  LDL.LU.64 R6, [R1+0x478] ;  /* 0x0004780001067983 */ /* 0x000f1e0000300a00 */
[----:B------:R-:W-:-:S02]  /*1ef90*/  NOP ;  /* 0x0000000000007918 */ /* 0x000fc40000000000 */
[----:B------:R0:W-:Y:S04]  /*1efa0*/  STL.64 [R1+0x4c0], R8 ;  /* 0x0004c00801007387 */ /* 0x0001e80000100a00 */
[----:B------:R1:W-:Y:S04]  /*1efb0*/  STL.64 [R1+0x4c8], R10 ;  /* 0x0004c80a01007387 */ /* 0x0003e80000100a00 */
[----:B0-----:R-:W4:Y:S04]  /*1efc0*/  LDL.LU.64 R8, [R1+0x460] ;  /* 0x0004600001087983 */ /* 0x001f280000300a00 */
[----:B-1----:R-:W4:Y:S01]  /*1efd0*/  LDL.LU.64 R10, [R1+0x468] ;  /* 0x00046800010a7983 */ /* 0x002f220000300a00 */
[----:B--2---:R-:W-:-:S15]  /*1efe0*/  HMMA.16816.F32 R20, R16, R26, R20 ;  /* 0x0000001a1014723c */ /* 0x004fde0000001814 */
[----:B------:R-:W-:-:S08]  /*1eff0*/  NOP ;  /* 0x0000000000007918 */ /* 0x000fd00000000000 */
        /* <DEDUP_REMOVED lines=10> */
[----:B------:R-:W-:Y:S04]  /*1f0a0*/  STL.64 [R1+0x2200], R26 ;  /* 0x0022001a01007387 */ /* 0x000fe80000100a00 */
[----:B------:R0:W-:Y:S04]  /*1f0b0*/  STL.64 [R1+0x21f8], R24 ;  /* 0x0021f81801007387 */ /* 0x0001e80000100a00 */
[----:B0-----:R-:W2:Y:S04]  /*1f0c0*/  LDL.LU.64 R24, [R1+0x490] ;  /* 0x0004900001187983 */ /* 0x001ea80000300a00 */
[----:B------:R-:W2:Y:S01]  /*1f0d0*/  LDL.LU.64 R26, [R1+0x498] ;  /* 0x00049800011a7983 */ /* 0x000ea20000300a00 */
[C---:B---3--:R-:W-:Y:S06]  /*1f0e0*/  HMMA.16816.F32 R12, R16.reuse, R20, R12 ;  /* 0x00000014100c723c */ /* 0x048fec000000180c */
[----:B--2---:R-:W-:-:S15]  /*1f0f0*/  HMMA.16816.F32 R24, R16, R22, R24 ;  /* 0x000000161018723c */ /* 0x004fde0000001818 */
[----:B------:R-:W-:-:S08]  /*1f100*/  NOP ;  /* 0x0000000000007918 */ /* 0x000fd00000000000 */
[----:B------:R0:W-:Y:S04]  /*1f110*/  STL.64 [R1+0x490], R24 ;  /* 0x0004901801007387 */ /* 0x0001e80000100a00 */
[----:B------:R1:W-:Y:S04]  /*1f120*/  STL.64 [R1+0x498], R26 ;  /* 0x0004981a01007387 */ /* 0x0003e80000100a00 */
[----:B0-----:R-:W2:Y:S04]  /*1f130*/  LDL.LU.64 R24, [R1+0x820] ;  /* 0x0008200001187983 */ /* 0x001ea80000300a00 */
[----:B-1----:R-:W2:Y:S04]  /*1f140*/  LDL.LU.64 R26, [R1+0x828] ;  /* 0x00082800011a7983 */ /* 0x002ea80000300a00 */
[----:B------:R-:W-:Y:S04]  /*1f150*/  STL.64 [R1+0x480], R12 ;  /* 0x0004800c01007387 */ /* 0x000fe80000100a00 */
[----:B------:R0:W-:Y:S04]  /*1f160*/  STL.64 [R1+0x488], R14 ;  /* 0x0004880e01007387 */ /* 0x0001e80000100a00 */
[----:B0-----:R-:W4:Y:S04]  /*1f170*/  LDL.LU.64 R14, [R1+0x22b8] ;  /* 0x0022b800010e7983 */ /* 0x001f280000300a00 */
[----:B------:R-:W3:Y:S04]  /*1f180*/  LDL.LU.64 R12, [R1+0x22b0] ;  /* 0x0022b000010c7983 */ /* 0x000ee80000300a00 */
[----:B------:R0:W-:Y:S04]  /*1f190*/  STL [R1+0x21e4], R20 ;  /* 0x0021e41401007387 */ /* 0x0001e80000100800 */
[----:B0-----:R-:W2:Y:S04]  /*1f1a0*/  LDL.LU R20, [R1+0x1068] ;  /* 0x0010680001147983 */ /* 0x001ea80000300800 */
[----:B------:R0:W-:Y:S04]  /*1f1b0*/  STL [R1+0x21e0], R21 ;  /* 0x0021e01501007387 */ /* 0x0001e80000100800 */
[----:B0-----:R-:W2:Y:S04]  /*1f1c0*/  LDL.LU R21, [R1+0x1060] ;  /* 0x0010600001157983 */ /* 0x001ea80000300800 */
[----:B------:R0:W-:Y:S04]  /*1f1d0*/  STL.64 [R1+0x2268], R22 ;  /* 0x0022681601007387 */ /* 0x0001e80000100a00 */
[----:B0-----:R-:W2:Y:S04]  /*1f1e0*/  LDL.LU R22, [R1+0xa60] ;  /* 0x000a600001167983 */ /* 0x001ea80000300800 */
[----:B------:R-:W2:Y:S01]  /*1f1f0*/  LDL.LU R23, [R1+0xa68] ;  /* 0x000a680001177983 */ /* 0x000ea20000300800 */
[C---:B----4-:R-:W-:Y:S06]  /*1f200*/  HMMA.16816.F32 R4, R16.reuse, R14, R4 ;  /* 0x0000000e1004723c */ /* 0x050fec0000001804 */
[----:B---3--:R-:W-:-:S15]  /*1f210*/  HMMA.16816.F32 R8, R16, R12, R8 ;  /* 0x0000000c1008723c */ /* 0x008fde0000001808 */
[----:B------:R-:W-:-:S02]  /*1f220*/  NOP ;  /* 0x0000000000007918 */ /* 0x000fc40000000000 */
[----:B------:R-:W-:Y:S04]  /*1f230*/  STL.64 [R1+0x470], R4 ;  /* 0x0004700401007387 */ /* 0x000fe80000100a00 */
[----:B------:R0:W-:Y:S04]  /*1f240*/  STL.64 [R1+0x478], R6 ;  /* 0x0004780601007387 */ /* 0x0001e80000100a00 */
[----:B0-----:R-:W3:Y:S04]  /*1f250*/  LDL.LU.64 R6, [R1+0x22a8] ;  /* 0x0022a80001067983 */ /* 0x001ee80000300a00 */
[----:B------:R-:W4:Y:S04]  /*1f260*/  LDL.LU.64 R4, [R1+0x22a0] ;  /* 0x0022a00001047983 */ /* 0x000f280000300a00 */
[----:B------:R-:W-:Y:S04]  /*1f270*/  STL.64 [R1+0x460], R8 ;  /* 0x0004600801007387 */ /* 0x000fe80000100a00 */
[----:B------:R0:W-:Y:S04]  /*1f280*/  STL.64 [R1+0x468], R10 ;  /* 0x0004680a01007387 */ /* 0x0001e80000100a00 */
[----:B0-----:R-:W2:Y:S04]  /*1f290*/  LDL.LU.64 R10, [R1+0x2298] ;  /* 0x00229800010a7983 */ /* 0x001ea80000300a00 */
[----:B------:R-:W3:Y:S04]  /*1f2a0*/  LDL.LU.64 R8, [R1+0x2290] ;  /* 0x0022900001087983 */ /* 0x000ee80000300a00 */
[----:B------:R-:W-:Y:S04]  /*1f2b0*/  STL.64 [R1+0x21c8], R14 ;  /* 0x0021c80e01007387 */ /* 0x000fe80000100a00 */
[----:B------:R0:W-:Y:S04]  /*1f2c0*/  STL.64 [R1+0x21c0], R12 ;  /* 0x0021c00c01007387 */ /* 0x0001e80000100a00 */
[----:B0-----:R-:W2:Y:S04]  /*1f2d0*/  LDL.LU.64 R12, [R1+0x450] ;  /* 0x00045000010c7983 */ /* 0x001ea80000300a00 */
[----:B------:R-:W2:Y:S02]  /*1f2e0*/  LDL.LU.64 R14, [R1+0x458] ;  /* 0x00045800010e7983 */ /* 0x000ea40000300a00 */
        /* <DEDUP_REMOVED lines=13> */
[----:B------:R-:W3:Y:S04]  /*1f3c0*/  LDL.LU.64 R26, [R1+0x3f8] ;  /* 0x0003f800011a7983 */ /* 0x000ee80000300a00 */
[----:B---3--:R0:W-:Y:S02]  /*1f3d0*/  STL.64 [R1+0x2220], R26 ;  /* 0x0022201a01007387 */ /* 0x0081e40000100a00 */
[----:B0-----:R-:W-:-:S02]  /*1f3e0*/  IMAD.MOV.U32 R26, RZ, RZ, R0 ;  /* 0x000000ffff1a7224 */ /* 0x001fc400078e0000 */
[----:B------:R-:W3:Y:S04]  /*1f3f0*/  LDL.LU R0, [R1+0x2288] ;  /* 0x0022880001007983 */ /* 0x000ee80000300800 */
[----:B------:R-:W3:Y:S04]  /*1f400*/  LDL R27, [R1+0xc] ;  /* 0x00000c00011b7983 */ /* 0x000ee80000100800 */
[----:B--2---:R0:W-:Y:S01]  /*1f410*/  STL.64 [R1+0x2218], R24 ;  /* 0x0022181801007387 */ /* 0x0041e20000100a00 */
[----:B------:R-:W-:Y:S02]  /*1f420*/  IMAD R6, R6, 0x100, R21 ;  /* 0x0000010006067824 */ /* 0x000fe400078e0215 */
[----:B------:R-:W-:-:S02]  /*1f430*/  IMAD R7, R7, 0x100, R20 ;  /* 0x0000010007077824 */ /* 0x000fc400078e0214 */
[----:B----4-:R-:W-:Y:S02]  /*1f440*/  IMAD R4, R4, 0x100, R22 ;  /* 0x0000010004047824 */ /* 0x010fe400078e0216 */
[----:B------:R-:W-:Y:S01]  /*1f450*/  IMAD R5, R5, 0x100, R23 ;  /* 0x0000010005057824 */ /* 0x000fe200078e0217 */
[----:B0-----:R-:W2:Y:S01]  /*1f460*/  LDL R24, [R1+0x10] ;  /* 0x0000100001187983 */ /* 0x001ea20000100800 */
[----:B------:R-:W-:-:S03]  /*1f470*/  IMAD.MOV.U32 R25, RZ, RZ, R2 ;  /* 0x000000ffff197224 */ /* 0x000fc600078e0002 */
[----:B------:R-:W4:Y:S04]  /*1f480*/  LDL.LU R2, [R1+0x2284] ;  /* 0x0022840001027983 */ /* 0x000f280000300800 */
[----:B---3--:R0:W-:Y:S02]  /*1f490*/  STL.64 [R1+0x2240], R26 ;  /* 0x0022401a01007387 */ /* 0x0081e40000100a00 */
[----:B0-----:R-:W-:Y:S02]  /*1f4a0*/  IMAD.MOV.U32 R26, RZ, RZ, R3 ;  /* 0x000000ffff1a7224 */ /* 0x001fe400078e0003 */
[----:B------:R-:W4:Y:S04]  /*1f4b0*/  LDL.LU R3, [R1+0x2280] ;  /* 0x0022800001037983 */ /* 0x000f280000300800 */
[----:B------:R-:W3:Y:S04]  /*1f4c0*/  LDL.LU.64 R20, [R1+0x440] ;  /* 0x0004400001147983 */ /* 0x000ee80000300a00 */
[----:B------:R-:W2:Y:S04]  /*1f4d0*/  LDL.LU.64 R22, [R1+0x448] ;  /* 0x0004480001167983 */ /* 0x000ea80000300a00 */
[----:B--2---:R-:W-:Y:S04]  /*1f4e0*/  STL.64 [R1+0x2278], R22 ;  /* 0x0022781601007387 */ /* 0x004fe80000100a00 */
[----:B---3--:R0:W-:Y:S04]  /*1f4f0*/  STL.64 [R1+0x2270], R20 ;  /* 0x0022701401007387 */ /* 0x0081e80000100a00 */
[----:B0-----:R-:W4:Y:S04]  /*1f500*/  LDL.LU.64 R20, [R1+0x810] ;  /* 0x0008100001147983 */ /* 0x001f280000300a00 */
[----:B------:R-:W4:Y:S04]  /*1f510*/  LDL.LU.64 R22, [R1+0x818] ;  /* 0x0008180001167983 */ /* 0x000f280000300a00 */
[----:B------:R0:W-:Y:S04]  /*1f520*/  STL.64 [R1+0x2238], R24 ;  /* 0x0022381801007387 */ /* 0x0001e80000100a00 */
[----:B0-----:R-:W2:Y:S04]  /*1f530*/  LDL.64 R24, [R1+0x20] ;  /* 0x0000200001187983 */ /* 0x001ea80000100a00 */
[----:B------:R-:W3:Y:S04]  /*1f540*/  LDL.LU.64 R12, [R1+0x3c0] ;  /* 0x0003c000010c7983 */ /* 0x000ee80000300a00 */
[----:B------:R-:W4:Y:S04]  /*1f550*/  LDL.LU.64 R14, [R1+0x3c8] ;  /* 0x0003c800010e7983 */ /* 0x000f280000300a00 */
[----:B----4-:R-:W-:Y:S04]  /*1f560*/  STL.64 [R1+0x21f0], R14 ;  /* 0x0021f00e01007387 */ /* 0x010fe80000100a00 */
[----:B---3--:R0:W-:Y:S04]  /*1f570*/  STL.64 [R1+0x21e8], R12 ;  /* 0x0021e80c01007387 */ /* 0x0081e80000100a00 */
[----:B0-----:R-:W3:Y:S04]  /*1f580*/  LDL.LU.64 R12, [R1+0x3d0] ;  /* 0x0003d000010c7983 */ /* 0x001ee80000300a00 */
[----:B------:R-:W4:Y:S04]  /*1f590*/  LDL.LU.64 R14, [R1+0x3d8] ;  /* 0x0003d800010e7983 */ /* 0x000f280000300a00 */
[----:B----4-:R-:W-:Y:S04]  /*1f5a0*/  STL.64 [R1+0x2230], R14 ;  /* 0x0022300e01007387 */ /* 0x010fe80000100a00 */
[----:B---3--:R0:W-:Y:S04]  /*1f5b0*/  STL.64 [R1+0x2228], R12 ;  /* 0x0022280c01007387 */ /* 0x0081e80000100a00 */
[----:B0-----:R-:W3:Y:S04]  /*1f5c0*/  LDL.LU.64 R12, [R1+0x400] ;  /* 0x00040000010c7983 */ /* 0x001ee80000300a00 */
[----:B------:R-:W4:Y:S01]  /*1f5d0*/  LDL.LU.64 R14, [R1+0x408] ;  /* 0x00040800010e7983 */ /* 0x000f220000300a00 */
[----:B------:R-:W-:Y:S03]  /*1f5e0*/  HMMA.16816.F32 R20, R16, R2, R20 ;  /* 0x000000021014723c */ /* 0x000fe60000001814 */
[----:B----4-:R-:W-:Y:S04]  /*1f5f0*/  STL.64 [R1+0x2250], R14 ;  /* 0x0022500e01007387 */ /* 0x010fe80000100a00 */
[----:B---3--:R0:W-:Y:S04]  /*1f600*/  STL.64 [R1+0x2248], R12 ;  /* 0x0022480c01007387 */ /* 0x0081e80000100a00 */
[----:B0-----:R-:W3:Y:S04]  /*1f610*/  LDL.LU.64 R12, [R1+0x420] ;  /* 0x00042000010c7983 */ /* 0x001ee80000300a00 */
[----:B------:R-:W4:Y:S04]  /*1f620*/  LDL.LU.64 R14, [R1+0x428] ;  /* 0x00042800010e7983 */ /* 0x000f280000300a00 */
[----:B----4-:R-:W-:Y:S04]  /*1f630*/  STL.64 [R1+0x2260], R14 ;  /* 0x0022600e01007387 */ /* 0x010fe80000100a00 */
[----:B---3--:R0:W-:Y:S04]  /*1f640*/  STL.64 [R1+0x2258], R12 ;  /* 0x0022580c01007387 */ /* 0x0081e80000100a00 */
[----:B0-----:R-:W2:Y:S04]  /*1f650*/  LDL.LU.64 R12, [R1+0x430] ;  /* 0x00043000010c7983 */ /* 0x001ea80000300a00 */
[----:B------:R-:W2:Y:S04]  /*1f660*/  LDL.LU.64 R14, [R1+0x438] ;  /* 0x00043800010e7983 */ /* 0x000ea80000300a00 */
[----:B------:R0:W-:Y:S04]  /*1f670*/  STL.64 [R1+0x21a8], R10 ;  /* 0x0021a80a01007387 */ /* 0x0001e80000100a00 */
[----:B0-----:R-:W3:Y:S04]  /*1f680*/  LDL.64 R10, [R1] ;  /* 0x00000000010a7983 */ /* 0x001ee80000100a00 */
[----:B------:R0:W-:Y:S04]  /*1f690*/  STL.64 [R1+0x21a0], R8 ;  /* 0x0021a00801007387 */ /* 0x0001e80000100a00 */
[----:B0-----:R-:W4:Y:S04]  /*1f6a0*/  LDL.64 R8, [R1+0x28] ;  /* 0x0000280001087983 */ /* 0x001f280000100a00 */
        /* <DEDUP_REMOVED lines=8> */
[----:B--2---:R-:W-:Y:S06]  /*1f730*/  HMMA.16816.F32 R12, R4, R24, R12 ;  /* 0x00000018040c723c */ /* 0x004fec000000180c */
[----:B----4-:R-:W-:Y:S01]  /*1f740*/  HMMA.16816.F32 R16, R16, R8, R20 ;  /* 0x000000081010723c */ /* 0x010fe20000001814 */
[----:B------:R-:W2:-:S15]  /*1f750*/  LDL.LU.64 R22, [R1+0x2268] ;  /* 0x0022680001167983 */ /* 0x000e9e0000300a00 */
[----:B------:R-:W-:-:S07]  /*1f760*/  NOP ;  /* 0x0000000000007918 */ /* 0x000fce0000000000 */
[----:B------:R0:W-:Y:S04]  /*1f770*/  STL.64 [R1+0x440], R16 ;  /* 0x0004401001007387 */ /* 0x0001e80000100a00 */
[----:B------:R1:W-:Y:S04]  /*1f780*/  STL.64 [R1+0x448], R18 ;  /* 0x0004481201007387 */ /* 0x0003e80000100a00 */
[----:B0-----:R-:W4:Y:S04]  /*1f790*/  LDL.LU.64 R16, [R1+0x410] ;  /* 0x0004100001107983 */ /* 0x001f280000300a00 */
[----:B-1----:R-:W4:Y:S04]  /*1f7a0*/  LDL.LU.64 R18, [R1+0x418] ;  /* 0x0004180001127983 */ /* 0x002f280000300a00 */
[----:B------:R-:W-:Y:S04]  /*1f7b0*/  STL.64 [R1+0x430], R12 ;  /* 0x0004300c01007387 */ /* 0x000fe80000100a00 */
[----:B------:R0:W-:Y:S04]  /*1f7c0*/  STL.64 [R1+0x438], R14 ;  /* 0x0004380e01007387 */ /* 0x0001e80000100a00 */
[----:B0-----:R-:W3:Y:S04]  /*1f7d0*/  LDL.LU.64 R14, [R1+0x2260] ;  /* 0x00226000010e7983 */ /* 0x001ee80000300a00 */
[----:B------:R-:W3:Y:S01]  /*1f7e0*/  LDL.LU.64 R12, [R1+0x2258] ;  /* 0x00225800010c7983 */ /* 0x000ee20000300a00 */
[----:B------:R-:W-:-:S02]  /*1f7f0*/  IMAD.MOV.U32 R27, RZ, RZ, R0 ;  /* 0x000000ffff1b7224 */ /* 0x000fc400078e0000 */
[----:B------:R-:W-:Y:S02]  /*1f800*/  IMAD.MOV.U32 R20, RZ, RZ, R8 ;  /* 0x000000ffff147224 */ /* 0x000fe400078e0008 */
[----:B------:R-:W-:Y:S02]  /*1f810*/  IMAD.MOV.U32 R21, RZ, RZ, R9 ;  /* 0x000000ffff157224 */ /* 0x000fe400078e0009 */
[----:B------:R-:W-:Y:S02]  /*1f820*/  IMAD.MOV.U32 R9, RZ, RZ, R24 ;  /* 0x000000ffff097224 */ /* 0x000fe400078e0018 */
[----:B------:R-:W-:Y:S02]  /*1f830*/  IMAD.MOV.U32 R8, RZ, RZ, R25 ;  /* 0x000000ffff087224 */ /* 0x000fe400078e0019 */
[----:B---3--:R-:W-:Y:S01]  /*1f840*/  HMMA.16816.F32 R24, R4, R26, R12 ;  /* 0x0000001a0418723c */ /* 0x008fe2000000180c */
[----:B------:R-:W3:Y:S04]  /*1f850*/  LDL.LU.64 R14, [R1+0x2250] ;  /* 0x00225000010e7983 */ /* 0x000ee80000300a00 */
[----:B------:R-:W3:-:S15]  /*1f860*/  LDL.LU.64 R12, [R1+0x2248] ;  /* 0x00224800010c7983 */ /* 0x000ede0000300a00 */
[----:B------:R-:W-:-:S03]  /*1f870*/  NOP ;  /* 0x0000000000007918 */ /* 0x000fc60000000000 */
[----:B------:R-:W-:Y:S04]  /*1f880*/  STL.64 [R1+0x420], R24 ;  /* 0x0004201801007387 */ /* 0x000fe80000100a00 */
[----:B------:R0:W-:Y:S04]  /*1f890*/  STL.64 [R1+0x428], R26 ;  /* 0x0004281a01007387 */ /* 0x0001e80000100a00 */
[----:B0-----:R-:W3:Y:S04]  /*1f8a0*/  LDL.LU.64 R26, [R1+0x2240] ;  /* 0x00224000011a7983 */ /* 0x001ee80000300a00 */
[----:B------:R-:W4:Y:S02]  /*1f8b0*/  LDL.LU.64 R24, [R1+0x2238] ;  /* 0x0022380001187983 */ /* 0x000f240000300a00 */
[C---:B----4-:R-:W-:Y:S06]  /*1f8c0*/  HMMA.16816.F32 R16, R4.reuse, R24, R16 ;  /* 0x000000180410723c */ /* 0x050fec0000001810 */
[----:B---3--:R-:W-:-:S15]  /*1f8d0*/  HMMA.16816.F32 R24, R4, R26, R12 ;  /* 0x0000001a0418723c */ /* 0x008fde000000180c */
[----:B------:R-:W-:-:S02]  /*1f8e0*/  NOP ;  /* 0x0000000000007918 */ /* 0x000fc40000000000 */
[----:B------:R0:W-:Y:S04]  /*1f8f0*/  STL.64 [R1+0x410], R16 ;  /* 0x0004101001007387 */ /* 0x0001e80000100a00 */
[----:B------:R-:W-:Y:S04]  /*1f900*/  STL.64 [R1+0x418], R18 ;  /* 0x0004181201007387 */ /* 0x000fe80000100a00 */
[----:B0-----:R-:W3:Y:S04]  /*1f910*/  LDL.LU R16, [R1+0x106c] ;  /* 0x00106c0001107983 */ /* 0x001ee80000300800 */
[----:B------:R-:W4:Y:S04]  /*1f920*/  LDL.LU R17, [R1+0x1074] ;  /* 0x0010740001117983 */ /* 0x000f280000300800 */
[----:B------:R-:W2:Y:S04]  /*1f930*/  LDL.LU.64 R14, [R1+0x2230] ;  /* 0x00223000010e7983 */ /* 0x000ea80000300a00 */
[----:B------:R-:W2:Y:S04]  /*1f940*/  LDL.LU.64 R12, [R1+0x2228] ;  /* 0x00222800010c7983 */ /* 0x000ea80000300a00 */
        /* <DEDUP_REMOVED lines=15> */
[----:B------:R-:W3:Y:S01]  /*1fa40*/  LDL.LU.64 R24, [R1+0x21f8] ;  /* 0x0021f80001187983 */ /* 0x000ee20000300a00 */
[----:B--2---:R-:W-:-:S15]  /*1fa50*/  HMMA.16816.F32 R12, R4, R26, R12 ;  /* 0x0000001a040c723c */ /* 0x004fde000000180c */
[----:B------:R-:W-:-:S08]  /*1fa60*/  NOP ;  /* 0x0000000000007918 */ /* 0x000fd00000000000 */
[----:B------:R-:W-:Y:S04]  /*1fa70*/  STL.64 [R1+0x3d0], R12 ;  /* 0x0003d00c01007387 */ /* 0x000fe80000100a00 */
[----:B------:R0:W-:Y:S04]  /*1fa80*/  STL.64 [R1+0x3d8], R14 ;  /* 0x0003d80e01007387 */ /* 0x0001e80000100a00 */
[----:B0-----:R-:W3:Y:S04]  /*1fa90*/  LDL.LU.64 R14, [R1+0x21f0] ;  /* 0x0021f000010e7983 */ /* 0x001ee80000300a00 */
[----:B------:R-:W3:Y:S04]  /*1faa0*/  LDL.LU.64 R12, [R1+0x21e8] ;  /* 0x0021e800010c7983 */ /* 0x000ee80000300a00 */
[----:B------:R0:W-:Y:S04]  /*1fab0*/  STL.64 [R1+0x2130], R26 ;  /* 0x0021301a01007387 */ /* 0x0001e80000100a00 */
[----:B0-----:R-:W2:Y:S01]  /*1fac0*/  LDL.LU.64 R26, [R1+0x18] ;  /* 0x00001800011a7983 */ /* 0x001ea20000300a00 */
[----:B---3--:R-:W-:-:S15]  /*1fad0*/  HMMA.16816.F32 R12, R4, R24, R12 ;  /* 0x00000018040c723c */ /* 0x008fde000000180c */
[----:B------:R-:W-:-:S08]  /*1fae0*/  NOP ;  /* 0x0000000000007918 */ /* 0x000fd00000000000 */
[----:B------:R0:W-:Y:S04]  /*1faf0*/  STL.64 [R1+0x3c0], R12 ;  /* 0x0003c00c01007387 */ /* 0x0001e80000100a00 */
[----:B------:R1:W-:Y:S04]  /*1fb00*/  STL.64 [R1+0x3c8], R14 ;  /* 0x0003c80e01007387 */ /* 0x0003e80000100a00 */
[----:B------:R3:W-:Y:S04]  /*1fb10*/  STL.64 [R1+0x2128], R24 ;  /* 0x0021281801007387 */ /* 0x0007e80000100a00 */
[----:B0-----:R-:W4:Y:S04]  /*1fb20*/  LDL.LU.64 R12, [R1+0x3a0] ;  /* 0x0003a000010c7983 */ /* 0x001f280000300a00 */
[----:B-1----:R-:W2:Y:S01]  /*1fb30*/  LDL.LU.64 R14, [R1+0x3a8] ;  /* 0x0003a800010e7983 */ /* 0x002ea20000300a00 */
[----:B---3--:R-:W-:-:S02]  /*1fb40*/  IMAD.MOV.U32 R24, RZ, RZ, R9 ;  /* 0x000000ffff187224 */ /* 0x008fc400078e0009 */
[----:B------:R-:W-:Y:S02]  /*1fb50*/  IMAD.MOV.U32 R25, RZ, RZ, R8 ;  /* 0x000000ffff197224 */ /* 0x000fe400078e0008 */
[----:B------:R-:W-:Y:S01]  /*1fb60*/  IMAD.MOV.U32 R0, RZ, RZ, R11 ;  /* 0x000000ffff007224 */ /* 0x000fe200078e000b */
[----:B--2---:R-:W-:Y:S04]  /*1fb70*/  STL.64 [R1+0x21d8], R14 ;  /* 0x0021d80e01007387 */ /* 0x004fe80000100a00 */
[----:B----4-:R0:W-:Y:S04]  /*1fb80*/  STL.64 [R1+0x21d0], R12 ;  /* 0x0021d00c01007387 */ /* 0x0101e80000100a00 */
[----:B0-----:R-:W2:Y:S04]  /*1fb90*/  LDL.LU.64 R12, [R1+0x3b0] ;  /* 0x0003b000010c7983 */ /* 0x001ea80000300a00 */
[----:B------:R-:W2:Y:S04]  /*1fba0*/  LDL.LU.64 R14, [R1+0x3b8] ;  /* 0x0003b800010e7983 */ /* 0x000ea80000300a00 */
[----:B------:R-:W3:Y:S04]  /*1fbb0*/  LDL.LU.64 R8, [R1+0x380] ;  /* 0x0003800001087983 */ /* 0x000ee80000300a00 */
[----:B------:R-:W4:Y:S01]  /*1fbc0*/  LDL.LU.64 R10, [R1+0x388] ;  /* 0x00038800010a7983 */ /* 0x000f220000300a00 */
[----:B--2---:R-:W-:Y:S03]  /*1fbd0*/  HMMA.16816.F32 R12, R4, R22, R12 ;  /* 0x00000016040c723c */ /* 0x004fe6000000180c */
[----:B----4-:R-:W-:Y:S04]  /*1fbe0*/  STL.64 [R1+0x21b8], R10 ;  /* 0x0021b80a01007387 */ /* 0x010fe80000100a00 */
[----:B---3--:R0:W-:Y:S04]  /*1fbf0*/  STL.64 [R1+0x21b0], R8 ;  /* 0x0021b00801007387 */ /* 0x0081e80000100a00 */
[----:B0-----:R-:W2:Y:S04]  /*1fc00*/  LDL.LU.64 R8, [R1+0x390] ;  /* 0x0003900001087983 */ /* 0x001ea80000300a00 */
[----:B------:R-:W2:Y:S04]  /*1fc10*/  LDL.LU.64 R10, [R1+0x398] ;  /* 0x00039800010a7983 */ /* 0x000ea80000300a00 */
[----:B------:R0:W-:Y:S02]  /*1fc20*/  STL.64 [R1+0x2160], R26 ;  /* 0x0021601a01007387 */ /* 0x0001e40000100a00 */
[----:B0-----:R-:W-:-:S02]  /*1fc30*/  IMAD.MOV.U32 R26, RZ, RZ, R20 ;  /* 0x000000ffff1a7224 */ /* 0x001fc400078e0014 */
[----:B------:R-:W-:Y:S01]  /*1fc40*/  IMAD.MOV.U32 R27, RZ, RZ, R21 ;  /* 0x000000ffff1b7224 */ /* 0x000fe200078e0015 */
[----:B------:R-:W3:Y:S04]  /*1fc50*/  LDL.LU R20, [R1+0x21e4] ;  /* 0x0021e40001147983 */ /* 0x000ee80000300800 */
[----:B------:R-:W3:Y:S04]  /*1fc60*/  LDL.LU R21, [R1+0x21e0] ;  /* 0x0021e00001157983 */ /* 0x000ee80000300800 */
[----:B------:R-:W4:Y:S04]  /*1fc70*/  LDL.LU R18, [R1+0x107c] ;  /* 0x00107c0001127983 */ /* 0x000f280000300800 */
[----:B------:R-:W4:Y:S04]  /*1fc80*/  LDL.LU R19, [R1+0x1084] ;  /* 0x0010840001137983 */ /* 0x000f280000300800 */
[----:B------:R-:W-:Y:S04]  /*1fc90*/  STL.64 [R1+0x2188], R26 ;  /* 0x0021881a01007387 */ /* 0x000fe80000100a00 */
[----:B------:R0:W-:Y:S04]  /*1fca0*/  STL.64 [R1+0x2180], R24 ;  /* 0x0021801801007387 */ /* 0x0001e80000100a00 */
[----:B0-----:R-:W4:Y:S04]  /*1fcb0*/  LDL.LU.64 R24, [R1+0x370] ;  /* 0x0003700001187983 */ /* 0x001f280000300a00 */
[----:B------:R-:W4:Y:S04]  /*1fcc0*/  LDL.LU.64 R26, [R1+0x378] ;  /* 0x00037800011a7983 */ /* 0x000f280000300a00 */
        /* <DEDUP_REMOVED lines=12> */
[----:B------:R-:W4:Y:S04]  /*1fd90*/  LDL.LU R23, [R1+0x1078] ;  /* 0x0010780001177983 */ /* 0x000f280000300800 */
[----:B------:R-:W-:Y:S01]  /*1fda0*/  STL.64 [R1+0x2108], R20 ;  /* 0x0021081401007387 */ /* 0x000fe20000100a00 */
        /* <DEDUP_REMOVED lines=10> */
[----:B0-----:R-:W4:Y:S04]  /*1fe50*/  LDL.LU.64 R10, [R1+0x21a8] ;  /* 0x0021a800010a7983 */ /* 0x001f280000300a00 */
[----:B------:R-:W2:Y:S04]  /*1fe60*/  LDL.LU.64 R8, [R1+0x21a0] ;  /* 0x0021a00001087983 */ /* 0x000ea80000300a00 */
[----:B------:R-:W-:Y:S04]  /*1fe70*/  STL [R1+0x20e0], R12 ;  /* 0x0020e00c01007387 */ /* 0x000fe80000100800 */
[----:B------:R-:W-:Y:S04]  /*1fe80*/  STL [R1+0x20dc], R13 ;  /* 0x0020dc0d01007387 */ /* 0x000fe80000100800 */
[----:B------:R4:W-:Y:S02]  /*1fe90*/  STL.64 [R1+0x2168], R14 ;  /* 0x0021680e01007387 */ /* 0x0009e40000100a00 */
[----:B----4-:R-:W-:Y:S02]  /*1fea0*/  HMMA.16816.F32 R12, R4, R10, R24 ;  /* 0x0000000a040c723c */ /* 0x010fe40000001818 */
[----:B------:R-:W3:Y:S04]  /*1feb0*/  LDL.LU.64 R24, [R1+0x7f0] ;  /* 0x0007f00001187983 */ /* 0x000ee80000300a00 */
[----:B------:R-:W4:-:S15]  /*1fec0*/  LDL.LU.64 R26, [R1+0x7f8] ;  /* 0x0007f800011a7983 */ /* 0x000f1e0000300a00 */
[----:B------:R-:W-:-:S02]  /*1fed0*/  NOP ;  /* 0x0000000000007918 */ /* 0x000fc40000000000 */
[----:B------:R-:W-:Y:S04]  /*1fee0*/  STL.64 [R1+0x370], R12 ;  /* 0x0003700c01007387 */ /* 0x000fe80000100a00 */
[----:B------:R-:W-:Y:S04]  /*1fef0*/  STL.64 [R1+0x378], R14 ;  /* 0x0003780e01007387 */ /* 0x000fe80000100a00 */
[----:B----4-:R-:W-:Y:S04]  /*1ff00*/  STL.64 [R1+0x2198], R26 ;  /* 0x0021981a01007387 */ /* 0x010fe80000100a00 */
[----:B---3--:R0:W-:Y:S04]  /*1ff10*/  STL.64 [R1+0x2190], R24 ;  /* 0x0021901801007387 */ /* 0x0081e80000100a00 */
[----:B0-----:R-:W2:Y:S04]  /*1ff20*/  LDL.LU.64 R24, [R1+0x800] ;  /* 0x0008000001187983 */ /* 0x001ea80000300a00 */
[----:B------:R-:W2:Y:S04]  /*1ff30*/  LDL.LU.64 R26, [R1+0x808] ;  /* 0x00080800011a7983 */ /* 0x000ea80000300a00 */
[----:B------:R-:W3:Y:S04]  /*1ff40*/  LDL.LU.64 R12, [R1+0x350] ;  /* 0x00035000010c7983 */ /* 0x000ee80000300a00 */
[----:B------:R-:W4:Y:S01]  /*1ff50*/  LDL.LU.64 R14, [R1+0x358] ;  /* 0x00035800010e7983 */ /* 0x000f220000300a00 */
[----:B------:R-:W-:-:S02]  /*1ff60*/  IMAD R16, R16, 0x100, R22 ;  /* 0x0000010010107824 */ /* 0x000fc400078e0216 */
[----:B------:R-:W-:Y:S01]  /*1ff70*/  IMAD R17, R17, 0x100, R23 ;  /* 0x0000010011117824 */ /* 0x000fe200078e0217 */
[C---:B--2---:R-:W-:Y:S01]  /*1ff80*/  HMMA.16816.F32 R24, R4.reuse, R8, R24 ;  /* 0x000000080418723c */ /* 0x044fe20000001818 */
[----:B----4-:R-:W-:Y:S04]  /*1ff90*/  STL.64 [R1+0x2178], R14 ;  /* 0x0021780e01007387 */ /* 0x010fe80000100a00 */
[----:B---3--:R0:W-:Y:S04]  /*1ffa0*/  STL.64 [R1+0x2170], R12 ;  /* 0x0021700c01007387 */ /* 0x0081e80000100a00 */
[----:B0-----:R-:W2:Y:S04]  /*1ffb0*/  LDL.LU.64 R12, [R1+0x360] ;  /* 0x00036000010c7983 */ /* 0x001ea80000300a00 */
[----:B------:R-:W2:Y:S04]  /*1ffc0*/  LDL.LU.64 R14, [R1+0x368] ;  /* 0x00036800010e7983 */ /* 0x000ea80000300a00 */
[----:B------:R-:W3:Y:S04]  /*1ffd0*/  LDL.LU.64 R20, [R1+0x340] ;  /* 0x0003400001147983 */ /* 0x000ee80000300a00 */
[----:B------:R-:W3:Y:S04]  /*1ffe0*/  LDL.LU.64 R22, [R1+0x348] ;  /* 0x0003480001167983 */ /* 0x000ee80000300a00 */
[----:B------:R0:W-:Y:S04]  /*1fff0*/  STL [R1+0x20d8], R10 ;  /* 0x0020d80a01007387 */ /* 0x0001e80000100800 */
[----:B0-----:R-:W4:Y:S04]  /*20000*/  LDL.LU R10, [R1+0x1088] ;  /* 0x00108800010a7983 */ /* 0x001f280000300800 */
[----:B------:R0:W-:Y:S04]  /*20010*/  STL [R1+0x20d4], R11 ;  /* 0x0020d40b01007387 */ /* 0x0001e80000100800 */
[----:B0-----:R-:W2:Y:S04]  /*20020*/  LDL.LU R11, [R1+0x1080] ;  /* 0x00108000010b7983 */ /* 0x001ea80000300800 */
        /* <DEDUP_REMOVED lines=9> */
[----:B------:R-:W3:Y:S01]  /*200c0*/  LDL.LU.64 R24, [R1+0x2180] ;  /* 0x0021800001187983 */ /* 0x000ee20000300a00 */
[----:B--2---:R-:W-:-:S02]  /*200d0*/  IMAD R18, R18, 0x100, R11 ;  /* 0x0000010012127824 */ /* 0x004fc400078e020b */
[----:B----4-:R-:W-:Y:S01]  /*200e0*/  IMAD R19, R19, 0x100, R10 ;  /* 0x0000010013137824 */ /* 0x010fe200078e020a */
[----:B---3--:R-:W-:Y:S01]  /*200f0*/  HMMA.16816.F32 R4, R4, R26, R12 ;  /* 0x0000001a0404723c */ /* 0x008fe2000000180c */
[----:B------:R-:W2:Y:S04]  /*20100*/  LDL.LU.64 R14, [R1+0x2178] ;  /* 0x00217800010e7983 */ /* 0x000ea80000300a00 */
[----:B------:R-:W2:-:S15]  /*20110*/  LDL.LU.64 R12, [R1+0x2170] ;  /* 0x00217000010c7983 */ /* 0x000e9e0000300a00 */
[----:B------:R-:W-:-:S03]  /*20120*/  NOP ;  /* 0x0000000000007918 */ /* 0x000fc60000000000 */
[----:B------:R0:W-:Y:S04]  /*20130*/  STL.64 [R1+0x360], R4 ;  /* 0x0003600401007387 */ /* 0x0001e80000100a00 */
[----:B------:R1:W-:Y:S01]  /*20140*/  STL.64 [R1+0x368], R6 ;  /* 0x0003680601007387 */ /* 0x0003e20000100a00 */
[----:B------:R-:W-:Y:S02]  /*20150*/  F2FP.F16.E4M3.UNPACK_B R16, R16 ;  /* 0x00000010ff10723e */ /* 0x000fe400020006ff */
[----:B------:R-:W-:Y:S02]  /*20160*/  F2FP.F16.E4M3.UNPACK_B R17, R17 ;  /* 0x00000011ff11723e */ /* 0x000fe400020006ff */
[----:B------:R-:W-:Y:S02]  /*20170*/  F2FP.F16.E4M3.UNPACK_B R18, R18 ;  /* 0x00000012ff12723e */ /* 0x000fe400020006ff */
[----:B------:R-:W-:Y:S01]  /*20180*/  F2FP.F16.E4M3.UNPACK_B R19, R19 ;  /* 0x00000013ff13723e */ /* 0x000fe200020006ff */
[----:B0-----:R-:W3:Y:S04]  /*20190*/  LDL R4, [R1+0x8] ;  /* 0x0000080001047983 */ /* 0x001ee80000100800 */
[----:B-1----:R-:W4:Y:S01]  /*201a0*/  LDL R6, [R1] ;  /* 0x0000000001067983 */ /* 0x002f220000100800 */
[----:B------:R-:W-:-:S03]  /*201b0*/  IMAD.MOV.U32 R7, RZ, RZ, R0 ;  /* 0x000000ffff077224 */ /* 0x000fc600078e0000 */
[----:B------:R-:W3:Y:S01]  /*201c0*/  LDL R5, [R1+0xc] ;  /* 0x00000c0001057983 */ /* 0x000ee20000100800 */
[----:B--2---:R-:W-:Y:S03]  /*201d0*/  HMMA.16816.F32 R24, R16, R24, R12 ;  /* 0x000000181018723c */ /* 0x004fe6000000180c */
[----:B----4-:R0:W-:Y:S04]  /*201e0*/  STL.64 [R1+0x2148], R6 ;  /* 0x0021480601007387 */ /* 0x0101e80000100a00 */
[----:B0-----:R-:W2:Y:S04]  /*201f0*/  LDL.LU.64 R6, [R1+0x10] ;  /* 0x0000100001067983 */ /* 0x001ea80000300a00 */
[----:B------:R-:W4:-:S12]  /*20200*/  LDL.LU.64 R14, [R1+0x2168] ;  /* 0x00216800010e7983 */ /* 0x000f180000300a00 */
[----:B------:R-:W-:Y:S04]  /*20210*/  STL.64 [R1+0x350], R24 ;  /* 0x0003501801007387 */ /* 0x000fe80000100a00 */
[----:B------:R0:W-:Y:S04]  /*20220*/  STL.64 [R1+0x358], R26 ;  /* 0x0003581a01007387 */ /* 0x0001e80000100a00 */
[----:B0-----:R-:W3:Y:S02]  /*20230*/  LDL.LU.64 R26, [R1+0x2160] ;  /* 0x00216000011a7983 */ /* 0x001ee40000300a00 */
[----:B---3--:R-:W-:Y:S06]  /*20240*/  HMMA.16816.F32 R20, R16, R26, R20 ;  /* 0x0000001a1014723c */ /* 0x008fec0000001814 */
[----:B------:R-:W-:-:S02]  /*20250*/  IMAD.MOV.U32 R10, RZ, RZ, R26 ;  /* 0x000000ffff0a7224 */ /* 0x000fc400078e001a */
[----:B------:R-:W-:-:S15]  /*20260*/  IMAD.MOV.U32 R11, RZ, RZ, R27 ;  /* 0x000000ffff0b7224 */ /* 0x000fde00078e001b */
[----:B------:R-:W-:Y:S04]  /*20270*/  STL.64 [R1+0x340], R20 ;  /* 0x0003401401007387 */ /* 0x000fe80000100a00 */
[----:B------:R-:W-:Y:S04]  /*20280*/  STL.64 [R1+0x348], R22 ;  /* 0x0003481601007387 */ /* 0x000fe80000100a00 */
[----:B------:R-:W3:Y:S04]  /*20290*/  LDL.LU.64 R24, [R1+0x300] ;  /* 0x0003000001187983 */ /* 0x000ee80000300a00 */
[----:B------:R-:W2:Y:S04]  /*202a0*/  LDL.LU.64 R26, [R1+0x308] ;  /* 0x00030800011a7983 */ /* 0x000ea80000300a00 */
[----:B--2---:R-:W-:Y:S04]  /*202b0*/  STL.64 [R1+0x2140], R26 ;  /* 0x0021401a01007387 */ /* 0x004fe80000100a00 */
[----:B---3--:R0:W-:Y:S04]  /*202c0*/  STL.64 [R1+0x2138], R24 ;  /* 0x0021381801007387 */ /* 0x0081e80000100a00 */
[----:B0-----:R-:W2:Y:S04]  /*202d0*/  LDL.LU.64 R24, [R1+0x310] ;  /* 0x0003100001187983 */ /* 0x001ea80000300a00 */
[----:B------:R-:W3:Y:S04]  /*202e0*/  LDL.LU.64 R26, [R1+0x318] ;  /* 0x00031800011a7983 */ /* 0x000ee80000300a00 */
[----:B---3--:R-:W-:Y:S04]  /*202f0*/  STL.64 [R1+0x2158], R26 ;  /* 0x0021581a01007387 */ /* 0x008fe80000100a00 */
[----:B--2---:R0:W-:Y:S04]  /*20300*/  STL.64 [R1+0x2150], R24 ;  /* 0x0021501801007387 */ /* 0x0041e80000100a00 */
[----:B0-----:R-:W2:Y:S04]  /*20310*/  LDL.LU.64 R24, [R1+0x320] ;  /* 0x0003200001187983 */ /* 0x001ea80000300a00 */
[----:B------:R-:W2:Y:S04]  /*20320*/  LDL.LU.64 R26, [R1+0x328] ;  /* 0x00032800011a7983 */ /* 0x000ea80000300a00 */
[----:B------:R-:W3:Y:S04]  /*20330*/  LDL.LU.64 R20, [R1+0x2e0] ;  /* 0x0002e00001147983 */ /* 0x000ee80000300a00 */
[----:B------:R-:W4:Y:S04]  /*20340*/  LDL.LU.64 R22, [R1+0x2e8] ;  /* 0x0002e80001167983 */ /* 0x000f280000300a00 */
[----:B----4-:R-:W-:Y:S04]  /*20350*/  STL.64 [R1+0x2120], R22 ;  /* 0x0021201601007387 */ /* 0x010fe80000100a00 */
[----:B---3--:R0:W-:Y:S04]  /*20360*/  STL.64 [R1+0x2118], R20 ;  /* 0x0021181401007387 */ /* 0x0081e80000100a00 */
[----:B0-----:R-:W3:Y:S04]  /*20370*/  LDL.LU.64 R20, [R1+0x2f0] ;  /* 0x0002f00001147983 */ /* 0x001ee80000300a00 */
[----:B------:R-:W3:Y:S04]  /*20380*/  LDL.LU.64 R22, [R1+0x2f8] ;  /* 0x0002f80001167983 */ /* 0x000ee80000300a00 */
[----:B------:R-:W-:Y:S04]  /*20390*/  STL.64 [R1+0x20f0], R10 ;  /* 0x0020f00a01007387 */ /* 0x000fe80000100a00 */
[----:B------:R0:W-:Y:S04]  /*203a0*/  STL.64 [R1+0x20e8], R8 ;  /* 0x0020e80801007387 */ /* 0x0001e80000100a00 */
[----:B0-----:R-:W4:Y:S04]  /*203b0*/  LDL.LU.64 R8, [R1+0x330] ;  /* 0x0003300001087983 */ /* 0x001f280000300a00 */
[----:B------:R-:W4:Y:S01]  /*203c0*/  LDL.LU.64 R10, [R1+0x338] ;  /* 0x00033800010a7983 */ /* 0x000f220000300a00 */
[----:B------:R-:W-:-:S02]  /*203d0*/  IMAD.MOV.U32 R12, RZ, RZ, R6 ;  /* 0x000000ffff0c7224 */ /* 0x000fc400078e0006 */
[----:B------:R-:W-:Y:S01]  /*203e0*/  IMAD.MOV.U32 R13, RZ, RZ, R7 ;  /* 0x000000ffff0d7224 */ /* 0x000fe200078e0007 */
[C---:B----4-:R-:W-:Y:S06]  /*203f0*/  HMMA.16816.F32 R8, R16.reuse, R6, R8 ;  /* 0x000000061008723c */ /* 0x050fec0000001808 */
[----:B--2---:R-:W-:-:S15]  /*20400*/  HMMA.16816.F32 R4, R16, R4, R24 ;  /* 0x000000041004723c */ /* 0x004fde0000001818 */
[----:B------:R-:W-:-:S02]  /*20410*/  NOP ;  /* 0x0000000000007918 */ /* 0x000fc40000000000 */
[----:B------:R-:W-:Y:S04]  /*20420*/  STL.64 [R1+0x330], R8 ;  /* 0x0003300801007387 */ /* 0x000fe80000100a00 */
[----:B------:R-:W-:Y:S04]  /*20430*/  STL.64 [R1+0x338], R10 ;  /* 0x0003380a01007387 */ /* 0x000fe80000100a00 */
[----:B------:R-:W-:Y:S04]  /*20440*/  STL.64 [R1+0x2100], R14 ;  /* 0x0021000e01007387 */ /* 0x000fe80000100a00 */
[----:B------:R0:W-:Y:S04]  /*20450*/  STL.64 [R1+0x20f8], R12 ;  /* 0x0020f80c01007387 */ /* 0x0001e80000100a00 */
[----:B0-----:R-:W2:Y:S04]  /*20460*/  LDL.LU.64 R12, [R1+0x2d0] ;  /* 0x0002d000010c7983 */ /* 0x001ea80000300a00 */
[----:B------:R-:W2:Y:S04]  /*20470*/  LDL.LU.64 R14, [R1+0x2d8] ;  /* 0x0002d800010e7983 */ /* 0x000ea80000300a00 */
[----:B------:R-:W4:Y:S04]  /*20480*/  LDL.LU.64 R8, [R1+0x2c0] ;  /* 0x0002c00001087983 */ /* 0x000f280000300a00 */
[----:B------:R-:W4:Y:S04]  /*20490*/  LDL.LU.64 R10, [R1+0x2c8] ;  /* 0x0002c800010a7983 */ /* 0x000f280000300a00 */
[----:B------:R-:W3:Y:S04]  /*204a0*/  LDL.LU.64 R26, [R1+0x2158] ;  /* 0x00215800011a7983 */ /* 0x000ee80000300a00 */
[----:B------:R-:W3:Y:S04]  /*204b0*/  LDL.LU.64 R24, [R1+0x2150] ;  /* 0x0021500001187983 */ /* 0x000ee80000300a00 */
[----:B------:R-:W-:Y:S04]  /*204c0*/  STL.64 [R1+0x320], R4 ;  /* 0x0003200401007387 */ /* 0x000fe80000100a00 */
[----:B------:R0:W-:Y:S04]  /*204d0*/  STL.64 [R1+0x328], R6 ;  /* 0x0003280601007387 */ /* 0x0001e80000100a00 */
[----:B0-----:R-:W3:Y:S02]  /*204e0*/  LDL.LU.64 R6, [R1+0x2148] ;  /* 0x0021480001067983 */ /* 0x001ee40000300a00 */
[----:B---3--:R-:W-:Y:S02]  /*204f0*/  HMMA.16816.F32 R4, R16, R6, R24 ;  /* 0x000000061004723c */ /* 0x008fe40000001818 */
[----:B------:R-:W3:Y:S04]  /*20500*/  LDL.LU.64 R26, [R1+0x2140] ;  /* 0x00214000011a7983 */ /* 0x000ee80000300a00 */
[----:B------:R-:W3:-:S15]  /*20510*/  LDL.LU.64 R24, [R1+0x2138] ;  /* 0x0021380001187983 */ /* 0x000ede0000300a00 */
[----:B------:R-:W-:-:S02]  /*20520*/  NOP ;  /* 0x0000000000007918 */ /* 0x000fc40000000000 */
[----:B------:R-:W-:Y:S04]  /*20530*/  STL.64 [R1+0x310], R4 ;  /* 0x0003100401007387 */ /* 0x000fe80000100a00 */
[----:B------:R0:W-:Y:S04]  /*20540*/  STL.64 [R1+0x318], R6 ;  /* 0x0003180601007387 */ /* 0x0001e80000100a00 */
[----:B0-----:R-:W4:Y:S01]  /*20550*/  LDL.LU R6, [R1+0x109c] ;  /* 0x00109c0001067983 */ /* 0x001f220000300800 */
[----:B---3--:R-:W-:-:S15]  /*20560*/  HMMA.16816.F32 R24, R16, R28, R24 ;  /* 0x0000001c1018723c */ /* 0x008fde0000001818 */
[----:B------:R-:W-:-:S08]  /*20570*/  NOP ;  /* 0x0000000000007918 */ /* 0x000fd00000000000 */
[----:B------:R-:W-:Y:S04]  /*20580*/  STL.64 [R1+0x300], R24 ;  /* 0x0003001801007387 */ /* 0x000fe80000100a00 */
[----:B------:R0:W-:Y:S04]  /*20590*/  STL.64 [R1+0x308], R26 ;  /* 0x0003081a01007387 */ /* 0x0001e80000100a00 */
[----:B0-----:R-:W3:Y:S04]  /*205a0*/  LDL.LU.64 R26, [R1+0x2130] ;  /* 0x00213000011a7983 */ /* 0x001ee80000300a00 */
[----:B------:R-:W2:Y:S01]  /*205b0*/  LDL.LU.64 R24, [R1+0x2128] ;  /* 0x0021280001187983 */ /* 0x000ea20000300a00 */
[----:B---3--:R-:W-:-:S15]  /*205c0*/  HMMA.16816.F32 R20, R16, R26, R20 ;  /* 0x0000001a1014723c */ /* 0x008fde0000001814 */
[----:B------:R-:W-:-:S08]  /*205d0*/  NOP ;  /* 0x0000000000007918 */ /* 0x000fd00000000000 */
[----:B------:R-:W-:Y:S04]  /*205e0*/  STL.64 [R1+0x2f0], R20 ;  /* 0x0002f01401007387 */ /* 0x000fe80000100a00 */
[----:B------:R0:W-:Y:S04]  /*205f0*/  STL.64 [R1+0x2f8], R22 ;  /* 0x0002f81601007387 */ /* 0x0001e80000100a00 */
[----:B0-----:R-:W2:Y:S04]  /*20600*/  LDL.LU.64 R22, [R1+0x2120] ;  /* 0x0021200001167983 */ /* 0x001ea80000300a00 */
[----:B------:R-:W2:Y:S04]  /*20610*/  LDL.LU.64 R20, [R1+0x2118] ;  /* 0x0021180001147983 */ /* 0x000ea80000300a00 */
[----:B------:R-:W3:Y:S04]  /*20620*/  LDL.LU R4, [R1+0x108c] ;  /* 0x00108c0001047983 */ /* 0x000ee80000300800 */
[----:B------:R-:W3:Y:S01]  /*20630*/  LDL.LU R5, [R1+0x1094] ;  /* 0x0010940001057983 */ /* 0x000ee20000300800 */
[----:B--2---:R-:W-:-:S15]  /*20640*/  HMMA.16816.F32 R20, R16, R24, R20 ;  /* 0x000000181014723c */ /* 0x004fde0000001814 */
[----:B------:R-:W-:-:S08]  /*20650*/  NOP ;  /* 0x0000000000007918 */ /* 0x000fd00000000000 */
[----:B------:R-:W-:Y:S04]  /*20660*/  STL.64 [R1+0x2e0], R20 ;  /* 0x0002e01401007387 */ /* 0x000fe80000100a00 */
[----:B------:R0:W-:Y:S04]  /*20670*/  STL.64 [R1+0x2e8], R22 ;  /* 0x0002e81601007387 */ /* 0x0001e80000100a00 */
[----:B0-----:R-:W2:Y:S04]  /*20680*/  LDL.LU.64 R22, [R1+0x2110] ;  /* 0x0021100001167983 */ /* 0x001ea80000300a00 */
[----:B------:R-:W4:Y:S04]  /*20690*/  LDL.LU.64 R20, [R1+0x2108] ;  /* 0x0021080001147983 */ /* 0x000f280000300a00 */
[----:B------:R-:W3:Y:S04]  /*206a0*/  LDL.LU R7, [R1+0x10a4] ;  /* 0x0010a40001077983 */ /* 0x000ee80000300800 */
[----:B------:R-:W-:Y:S04]  /*206b0*/  STL.64 [R1+0x2080], R26 ;  /* 0x0020801a01007387 */ /* 0x000fe80000100a00 */
[----:B------:R0:W-:Y:S04]  /*206c0*/  STL.64 [R1+0x2078], R24 ;  /* 0x0020781801007387 */ /* 0x0001e80000100a00 */
[----:B0-----:R-:W3:Y:S04]  /*206d0*/  LDL.LU.64 R24, [R1+0x2b0] ;  /* 0x0002b00001187983 */ /* 0x001ee80000300a00 */
[----:B------:R-:W3:Y:S01]  /*206e0*/  LDL.LU.64 R26, [R1+0x2b8] ;  /* 0x0002b800011a7983 */ /* 0x000ee20000300a00 */
[C---:B--2---:R-:W-:Y:S06]  /*206f0*/  HMMA.16816.F32 R12, R16.reuse, R22, R12 ;  /* 0x00000016100c723c */ /* 0x044fec000000180c */
[----:B----4-:R-:W-:-:S15]  /*20700*/  HMMA.16816.F32 R8, R16, R20, R8 ;  /* 0x000000141008723c */ /* 0x010fde0000001808 */
[----:B------:R-:W-:-:S02]  /*20710*/  NOP ;  /* 0x0000000000007918 */ /* 0x000fc40000000000 */
[----:B------:R-:W-:Y:S04]  /*20720*/  STL.64 [R1+0x2d0], R12 ;  /* 0x0002d00c01007387 */ /* 0x000fe80000100a00 */
[----:B------:R0:W-:Y:S04]  /*20730*/  STL.64 [R1+0x2d8], R14 ;  /* 0x0002d80e01007387 */ /* 0x0001e80000100a00 */
[----:B0-----:R-:W3:Y:S04]  /*20740*/  LDL.LU.64 R14, [R1+0x2100] ;  /* 0x00210000010e7983 */ /* 0x001ee80000300a00 */
[----:B------:R-:W2:Y:S04]  /*20750*/  LDL.LU.64 R12, [R1+0x20f8] ;  /* 0x0020f800010c7983 */ /* 0x000ea80000300a00 */
[----:B------:R-:W-:Y:S04]  /*20760*/  STL.64 [R1+0x2c0], R8 ;  /* 0x0002c00801007387 */ /* 0x000fe80000100a00 */
[----:B------:R0:W-:Y:S01]  /*20770*/  STL [R1+0x2c8], R10 ;  /* 0x0002c80a01007387 */ /* 0x0001e20000100800 */
[----:B------:R-:W-:-:S03]  /*20780*/  IMAD.MOV.U32 R0, RZ, RZ, R11 ;  /* 0x000000ffff007224 */ /* 0x000fc600078e000b */
[----:B0-----:R-:W4:Y:S04]  /*20790*/  LDL.LU.64 R10, [R1+0x20f0] ;  /* 0x0020f000010a7983 */ /* 0x001f280000300a00 */
[----:B------:R-:W4:Y:S04]  /*207a0*/  LDL.LU.64 R8, [R1+0x20e8] ;  /* 0x0020e80001087983 */ /* 0x000f280000300a00 */
[----:B------:R-:W-:Y:S04]  /*207b0*/  STL.64 [R1+0x2060], R22 ;  /* 0x0020601601007387 */ /* 0x000fe80000100a00 */
[----:B------:R0:W-:Y:S04]  /*207c0*/  STL.64 [R1+0x2058], R20 ;  /* 0x0020581401007387 */ /* 0x0001e80000100a00 */
[----:B0-----:R-:W4:Y:S04]  /*207d0*/  LDL.LU.64 R20, [R1+0x2a0] ;  /* 0x0002a00001147983 */ /* 0x001f280000300a00 */
[----:B------:R-:W4:Y:S04]  /*207e0*/  LDL.LU.64 R22, [R1+0x2a8] ;  /* 0x0002a80001167983 */ /* 0x000f280000300a00 */
[----:B------:R-:W-:Y:S01]  /*207f0*/  STL [R1+0x1a10], R0 ;  /* 0x001a100001007387 */ /* 0x000fe20000100800 */
[----:B---3--:R-:W-:-:S15]  /*20800*/  HMMA.16816.F32 R24, R16, R14, R24 ;  /* 0x0000000e1018723c */ /* 0x008fde0000001818 */
[----:B------:R-:W-:-:S08]  /*20810*/  NOP ;  /* 0x0000000000007918 */ /* 0x000fd00000000000 */
[----:B------:R-:W-:Y:S04]  /*20820*/  STL.64 [R1+0x2b0], R24 ;  /* 0x0002b01801007387 */ /* 0x000fe80000100a00 */
[----:B------:R2:W-:Y:S02]  /*20830*/  STL.64 [R1+0x2b8], R26 ;  /* 0x0002b81a01007387 */ /* 0x0005e40000100a00 */
[----:B--2---:R-:W-:Y:S02]  /*20840*/  IMAD.MOV.U32 R26, RZ, RZ, R12 ;  /* 0x000000ffff1a7224 */ /* 0x004fe400078e000c */
[----:B------:R-:W-:Y:S01]  /*20850*/  IMAD.MOV.U32 R27, RZ, RZ, R13 ;  /* 0x000000ffff1b7224 */ /* 0x000fe200078e000d */
[----:B------:R-:W2:Y:S04]  /*20860*/  LDL.LU R12, [R1+0x20e0] ;  /* 0x0020e000010c7983 */ /* 0x000ea80000300800 */
[----:B------:R-:W2:Y:S01]  /*20870*/  LDL.LU R13, [R1+0x20dc] ;  /* 0x0020dc00010d7983 */ /* 0x000ea20000300800 */
[----:B----4-:R-:W-:-:S02]  /*20880*/  IMAD.MOV.U32 R24, RZ, RZ, R10 ;  /* 0x000000ffff187224 */ /* 0x010fc400078e000a */
[----:B------:R-:W-:Y:S01]  /*20890*/  IMAD.MOV.U32 R25, RZ, RZ, R11 ;  /* 0x000000ffff197224 */ /* 0x000fe200078e000b */
[----:B------:R-:W3:Y:S04]  /*208a0*/  LDL.LU R10, [R1+0x20d8] ;  /* 0x0020d800010a7983 */ /* 0x000ee80000300800 */
[----:B------:R-:W3:Y:S04]  /*208b0*/  LDL.LU R11, [R1+0x20d4] ;  /* 0x0020d400010b7983 */ /* 0x000ee80000300800 */
[----:B------:R0:W-:Y:S04]  /*208c0*/  STL.64 [R1+0x20b8], R26 ;  /* 0x0020b81a01007387 */ /* 0x0001e80000100a00 */
[----:B0-----:R-:W4:Y:S04]  /*208d0*/  LDL.LU R27, [R1+0x10a0] ;  /* 0x0010a000011b7983 */ /* 0x001f280000300800 */
[----:B------:R0:W-:Y:S04]  /*208e0*/  STL.64 [R1+0x20b0], R24 ;  /* 0x0020b01801007387 */ /* 0x0001e80000100a00 */
[----:B----4-:R1:W-:Y:S04]  /*208f0*/  STL [R1+0x20d0], R27 ;  /* 0x0020d01b01007387 */ /* 0x0103e80000100800 */
[----:B0-----:R-:W3:Y:S04]  /*20900*/  LDL.LU.64 R24, [R1+0x290] ;  /* 0x0002900001187983 */ /* 0x001ee80000300a00 */
[----:B-1----:R-:W3:Y:S01]  /*20910*/  LDL.LU.64 R26, [R1+0x298] ;  /* 0x00029800011a7983 */ /* 0x002ee20000300a00 */
[----:B--2---:R-:W-:-:S15]  /*20920*/  HMMA.16816.F32 R20, R16, R12, R20 ;  /* 0x0000000c1014723c */ /* 0x004fde0000001814 */
[----:B------:R-:W-:-:S08]  /*20930*/  NOP ;  /* 0x0000000000007918 */ /* 0x000fd00000000000 */
[----:B------:R0:W-:Y:S04]  /*20940*/  STL.64 [R1+0x2a0], R20 ;  /* 0x0002a01401007387 */ /* 0x0001e80000100a00 */
[----:B------:R1:W-:Y:S01]  /*20950*/  STL [R1+0x2a8], R22 ;  /* 0x0002a81601007387 */ /* 0x0003e20000100800 */
[----:B------:R-:W-:-:S03]  /*20960*/  IMAD.MOV.U32 R0, RZ, RZ, R23 ;  /* 0x000000ffff007224 */ /* 0x000fc600078e0017 */
[----:B0-----:R-:W2:Y:S04]  /*20970*/  LDL.LU.64 R20, [R1+0x7e0] ;  /* 0x0007e00001147983 */ /* 0x001ea80000300a00 */
[----:B-1----:R-:W2:Y:S04]  /*20980*/  LDL.LU.64 R22, [R1+0x7e8] ;  /* 0x0007e80001167983 */ /* 0x002ea80000300a00 */
[----:B------:R0:W-:Y:S04]  /*20990*/  STL.64 [R1+0x2040], R14 ;  /* 0x0020400e01007387 */ /* 0x0001e80000100a00 */
[----:B0-----:R-:W4:Y:S04]  /*209a0*/  LDL.LU R14, [R1+0x1098] ;  /* 0x00109800010e7983 */ /* 0x001f280000300800 */
[----:B------:R-:W2:Y:S04]  /*209b0*/  LDL.LU R15, [R1+0x10a8] ;  /* 0x0010a800010f7983 */ /* 0x000ea80000300800 */
[----:B------:R0:W-:Y:S04]  /*209c0*/  STL.64 [R1+0x2038], R12 ;  /* 0x0020380c01007387 */ /* 0x0001e80000100a00 */
[----:B0-----:R-:W4:Y:S04]  /*209d0*/  LDL.LU R13, [R1+0x1090] ;  /* 0x00109000010d7983 */ /* 0x001f280000300800 */
[----:B------:R-:W-:Y:S01]  /*209e0*/  STL [R1+0x1a14], R0 ;  /* 0x001a140001007387 */ /* 0x000fe20000100800 */
[----:B---3--:R-:W-:-:S15]  /*209f0*/  HMMA.16816.F32 R24, R16, R10, R24 ;  /* 0x0000000a1018723c */ /* 0x008fde0000001818 */
[----:B------:R-:W-:-:S08]  /*20a00*/  NOP ;  /* 0x0000000000007918 */ /* 0x000fd00000000000 */
[----:B------:R-:W-:Y:S04]  /*20a10*/  STL.64 [R1+0x290], R24 ;  /* 0x0002901801007387 */ /* 0x000fe80000100a00 */
[----:B------:R0:W-:Y:S04]  /*20a20*/  STL.64 [R1+0x298], R26 ;  /* 0x0002981a01007387 */ /* 0x0001e80000100a00 */
[----:B0-----:R-:W3:Y:S04]  /*20a30*/  LDL.LU R27, [R1+0x20d0] ;  /* 0x0020d000011b7983 */ /* 0x001ee80000300800 */
[----:B------:R-:W2:Y:S01]  /*20a40*/  LDL.LU.64 R24, [R1+0x280] ;  /* 0x0002800001187983 */ /* 0x000ea20000300a00 */
[----:B---3--:R-:W-:-:S03]  /*20a50*/  IMAD R6, R6, 0x100, R27 ;  /* 0x0000010006067824 */ /* 0x008fc600078e021b */
[----:B------:R-:W3:Y:S01]  /*20a60*/  LDL.LU.64 R26, [R1+0x288] ;  /* 0x00028800011a7983 */ /* 0x000ee20000300a00 */
[----:B----4-:R-:W-:Y:S02]  /*20a70*/  IMAD R4, R4, 0x100, R13 ;  /* 0x0000010004047824 */ /* 0x010fe400078e020d */
[----:B------:R-:W-:Y:S02]  /*20a80*/  IMAD R5, R5, 0x100, R14 ;  /* 0x0000010005057824 */ /* 0x000fe400078e020e */
[----:B--2---:R-:W-:Y:S02]  /*20a90*/  IMAD R7, R7, 0x100, R15 ;  /* 0x0000010007077824 */ /* 0x004fe400078e020f */
[C---:B------:R-:W-:Y:S01]  /*20aa0*/  HMMA.16816.F32 R12, R16.reuse, R8, R20 ;  /* 0x00000008100c723c */ /* 0x040fe20000001814 */
[----:B---3--:R-:W-:Y:S04]  /*20ab0*/  STL.64 [R1+0x20c8], R26 ;  /* 0x0020c81a01007387 */ /* 0x008fe80000100a00 */
[----:B------:R0:W-:Y:S04]  /*20ac0*/  STL.64 [R1+0x20c0], R24 ;  /* 0x0020c01801007387 */ /* 0x0001e80000100a00 */
[----:B0-----:R-:W2:Y:S04]  /*20ad0*/  LDL.LU.64 R24, [R1+0x7d0] ;  /* 0x0007d00001187983 */ /* 0x001ea80000300a00 */
[----:B------:R-:W2:Y:S04]  /*20ae0*/  LDL.LU.64 R26, [R1+0x7d8] ;  /* 0x0007d800011a7983 */ /* 0x000ea80000300a00 */
[----:B------:R-:W3:Y:S04]  /*20af0*/  LDL.LU.64 R20, [R1+0x250] ;  /* 0x0002500001147983 */ /* 0x000ee80000300a00 */
[----:B------:R-:W3:Y:S04]  /*20b00*/  LDL.LU.64 R22, [R1+0x258] ;  /* 0x0002580001167983 */ /* 0x000ee80000300a00 */
[----:B------:R0:W-:Y:S04]  /*20b10*/  STL.64 [R1+0x7e0], R12 ;  /* 0x0007e00c01007387 */ /* 0x0001e80000100a00 */
[----:B------:R1:W-:Y:S04]  /*20b20*/  STL.64 [R1+0x7e8], R14 ;  /* 0x0007e80e01007387 */ /* 0x0003e80000100a00 */
[----:B0-----:R-:W4:Y:S04]  /*20b30*/  LDL.LU.64 R12, [R1+0x230] ;  /* 0x00023000010c7983 */ /* 0x001f280000300a00 */
[----:B-1----:R-:W4:Y:S04]  /*20b40*/  LDL.LU.64 R14, [R1+0x238] ;  /* 0x00023800010e7983 */ /* 0x002f280000300a00 */
[----:B------:R0:W-:Y:S04]  /*20b50*/  STL.64 [R1+0x2020], R10 ;  /* 0x0020200a01007387 */ /* 0x0001e80000100a00 */
[----:B0-----:R-:W4:Y:S04]  /*20b60*/  LDL.LU R10, [R1+0x20] ;  /* 0x00002000010a7983 */ /* 0x001f280000300800 */
[----:B------:R-:W4:Y:S04]  /*20b70*/  LDL.LU R11, [R1+0x24] ;  /* 0x00002400010b7983 */ /* 0x000f280000300800 */
[----:B------:R0:W-:Y:S04]  /*20b80*/  STL.64 [R1+0x2018], R8 ;  /* 0x0020180801007387 */ /* 0x0001e80000100a00 */
[----:B0-----:R-:W3:Y:S01]  /*20b90*/  LDL.64 R8, [R1+0x28] ;  /* 0x0000280001087983 */ /* 0x001ee20000100a00 */
[----:B--2---:R-:W-:-:S15]  /*20ba0*/  HMMA.16816.F32 R24, R16, R2, R24 ;  /* 0x000000021018723c */ /* 0x004fde0000001818 */
[----:B------:R-:W-:-:S08]  /*20bb0*/  NOP ;  /* 0x0000000000007918 */ /* 0x000fd00000000000 */
[----:B------:R-:W-:Y:S04]  /*20bc0*/  STL.64 [R1+0x7d0], R24 ;  /* 0x0007d01801007387 */ /* 0x000fe80000100a00 */
[----:B------:R0:W-:Y:S04]  /*20bd0*/  STL.64 [R1+0x7d8], R26 ;  /* 0x0007d81a01007387 */ /* 0x0001e80000100a00 */
[----:B0-----:R-:W3:Y:S04]  /*20be0*/  LDL.LU.64 R26, [R1+0x20c8] ;  /* 0x0020c800011a7983 */ /* 0x001ee80000300a00 */
[----:B------:R-:W3:Y:S02]  /*20bf0*/  LDL.LU.64 R24, [R1+0x20c0] ;  /* 0x0020c00001187983 */ /* 0x000ee40000300a00 */
[----:B---3--:R-:W-:Y:S02]  /*20c00*/  HMMA.16816.F32 R16, R16, R8, R24 ;  /* 0x000000081010723c */ /* 0x008fe40000001818 */
[----:B------:R-:W2:Y:S04]  /*20c10*/  LDL.LU.64 R26, [R1+0x20b8] ;  /* 0x0020b800011a7983 */ /* 0x000ea80000300a00 */
[----:B------:R-:W3:-:S15]  /*20c20*/  LDL.LU.64 R24, [R1+0x20b0] ;  /* 0x0020b00001187983 */ /* 0x000ede0000300a00 */
[----:B------:R-:W-:-:S02]  /*20c30*/  NOP ;  /* 0x0000000000007918 */ /* 0x000fc40000000000 */
[----:B------:R0:W-:Y:S04]  /*20c40*/  STL.64 [R1+0x280], R16 ;  /* 0x0002801001007387 */ /* 0x0001e80000100a00 */
[----:B------:R1:W-:Y:S04]  /*20c50*/  STL.64 [R1+0x288], R18 ;  /* 0x0002881201007387 */ /* 0x0003e80000100a00 */
[----:B0-----:R-:W4:Y:S04]  /*20c60*/  LDL.LU R16, [R1+0x10ac] ;  /* 0x0010ac0001107983 */ /* 0x001f280000300800 */
[----:B------:R-:W4:Y:S04]  /*20c70*/  LDL.LU R17, [R1+0x10b4] ;  /* 0x0010b40001117983 */ /* 0x000f280000300800 */
[----:B-1----:R-:W2:Y:S04]  /*20c80*/  LDL.LU R18, [R1+0x10bc] ;  /* 0x0010bc0001127983 */ /* 0x002ea80000300800 */
[----:B------:R-:W2:Y:S01]  /*20c90*/  LDL.LU R19, [R1+0x10c4] ;  /* 0x0010c40001137983 */ /* 0x000ea20000300800 */
[----:B------:R-:W-:-:S02]  /*20ca0*/  F2FP.F16.E4M3.UNPACK_B R4, R4 ;  /* 0x00000004ff04723e */ /* 0x000fc400020006ff */
[----:B------:R-:W-:Y:S02]  /*20cb0*/  F2FP.F16.E4M3.UNPACK_B R5, R5 ;  /* 0x00000005ff05723e */ /* 0x000fe400020006ff */
[----:B------:R-:W-:Y:S02]  /*20cc0*/  F2FP.F16.E4M3.UNPACK_B R6, R6 ;  /* 0x00000006ff06723e */ /* 0x000fe400020006ff */
[----:B------:R-:W-:Y:S01]  /*20cd0*/  F2FP.F16.E4M3.UNPACK_B R7, R7 ;  /* 0x00000007ff07723e */ /* 0x000fe200020006ff */
[----:B--2---:R-:W-:Y:S04]  /*20ce0*/  STL.64 [R1+0x2010], R18 ;  /* 0x0020101201007387 */ /* 0x004fe80000100a00 */
[----:B----4-:R0:W-:Y:S04]  /*20cf0*/  STL.64 [R1+0x2008], R16 ;  /* 0x0020081001007387 */ /* 0x0101e80000100a00 */
[----:B0-----:R-:W2:Y:S04]  /*20d00*/  LDL.LU.64 R16, [R1+0x260] ;  /* 0x0002600001107983 */ /* 0x001ea80000300a00 */
[----:B------:R-:W2:Y:S01]  /*20d10*/  LDL.LU.64 R18, [R1+0x268] ;  /* 0x0002680001127983 */ /* 0x000ea20000300a00 */
[----:B------:R-:W-:Y:S01]  /*20d20*/  IMAD.MOV.U32 R0, RZ, RZ, R9 ;  /* 0x000000ffff007224 */ /* 0x000fe200078e0009 */
[C---:B---3--:R-:W-:Y:S06]  /*20d30*/  HMMA.16816.F32 R20, R4.reuse, R24, R20 ;  /* 0x000000180414723c */ /* 0x048fec0000001814 */
[----:B--2---:R-:W-:Y:S01]  /*20d40*/  HMMA.16816.F32 R8, R4, R10, R16 ;  /* 0x0000000a0408723c */ /* 0x004fe20000001810 */
[----:B------:R-:W2:-:S15]  /*20d50*/  LDL.LU R18, [R1+0x8] ;  /* 0x0000080001127983 */ /* 0x000e9e0000300800 */
[----:B------:R-:W-:-:S07]  /*20d60*/  NOP ;  /* 0x0000000000007918 */ /* 0x000fce0000000000 */
[----:B------:R-:W-:Y:S04]  /*20d70*/  STL.64 [R1+0x260], R8 ;  /* 0x0002600801007387 */ /* 0x000fe80000100a00 */
[----:B------:R0:W-:Y:S04]  /*20d80*/  STL.64 [R1+0x268], R10 ;  /* 0x0002680a01007387 */ /* 0x0001e80000100a00 */
[----:B------:R-:W2:Y:S04]  /*20d90*/  LDL.LU R19, [R1+0xc] ;  /* 0x00000c0001137983 */ /* 0x000ea80000300800 */
[----:B------:R-:W3:Y:S04]  /*20da0*/  LDL.LU.64 R24, [R1+0x1d0] ;  /* 0x0001d00001187983 */ /* 0x000ee80000300a00 */
[----:B------:R-:W-:Y:S04]  /*20db0*/  STL.64 [R1+0x250], R20 ;  /* 0x0002501401007387 */ /* 0x000fe80000100a00 */
[----:B------:R-:W-:Y:S01]  /*20dc0*/  STL.64 [R1+0x258], R22 ;  /* 0x0002581601007387 */ /* 0x000fe20000100a00 */
[----:B0-----:R-:W-:Y:S03]  /*20dd0*/  HMMA.16816.F32 R8, R4, R26, R12 ;  /* 0x0000001a0408723c */ /* 0x001fe6000000180c */
[----:B------:R-:W4:-:S15]  /*20de0*/  LDL.LU.64 R26, [R1+0x1d8] ;  /* 0x0001d800011a7983 */ /* 0x000f1e0000300a00 */
[----:B------:R-:W-:-:S05]  /*20df0*/  NOP ;  /* 0x0000000000007918 */ /* 0x000fca0000000000 */
[----:B------:R-:W-:Y:S04]  /*20e00*/  STL.64 [R1+0x230], R8 ;  /* 0x0002300801007387 */ /* 0x000fe80000100a00 */
[----:B------:R-:W-:Y:S04]  /*20e10*/  STL.64 [R1+0x238], R10 ;  /* 0x0002380a01007387 */ /* 0x000fe80000100a00 */
[----:B----4-:R0:W-:Y:S04]  /*20e20*/  STL.64 [R1+0x2090], R26 ;  /* 0x0020901a01007387 */ /* 0x0101e80000100a00 */
[----:B0-----:R-:W4:Y:S04]  /*20e30*/  LDL.LU R26, [R1] ;  /* 0x00000000011a7983 */ /* 0x001f280000300800 */
[----:B------:R-:W4:Y:S04]  /*20e40*/  LDL.LU R27, [R1+0x4] ;  /* 0x00000400011b7983 */ /* 0x000f280000300800 */
[----:B---3--:R0:W-:Y:S04]  /*20e50*/  STL.64 [R1+0x2088], R24 ;  /* 0x0020881801007387 */ /* 0x0081e80000100a00 */
[----:B----4-:R1:W-:Y:S04]  /*20e60*/  STL.64 [R1+0x20a8], R26 ;  /* 0x0020a81a01007387 */ /* 0x0103e80000100a00 */
[----:B0-----:R-:W2:Y:S04]  /*20e70*/  LDL.LU.64 R24, [R1+0x210] ;  /* 0x0002100001187983 */ /* 0x001ea80000300a00 */
[----:B-1----:R-:W2:Y:S04]  /*20e80*/  LDL.LU.64 R26, [R1+0x218] ;  /* 0x00021800011a7983 */ /* 0x002ea80000300a00 */
        /* <DEDUP_REMOVED lines=9> */
[----:B------:R-:W3:Y:S04]  /*20f20*/  LDL.LU.64 R22, [R1+0x1f8] ;  /* 0x0001f80001167983 */ /* 0x000ee80000300a00 */
[----:B------:R-:W4:Y:S04]  /*20f30*/  LDL.LU.64 R12, [R1+0x150] ;  /* 0x00015000010c7983 */ /* 0x000f280000300a00 */
[----:B------:R-:W2:Y:S04]  /*20f40*/  LDL.LU.64 R14, [R1+0x158] ;  /* 0x00015800010e7983 */ /* 0x000ea80000300a00 */
[----:B--2---:R-:W-:Y:S04]  /*20f50*/  STL.64 [R1+0x2050], R14 ;  /* 0x0020500e01007387 */ /* 0x004fe80000100a00 */
[----:B----4-:R0:W-:Y:S04]  /*20f60*/  STL.64 [R1+0x2048], R12 ;  /* 0x0020480c01007387 */ /* 0x0101e80000100a00 */
[----:B0-----:R-:W2:Y:S04]  /*20f70*/  LDL.LU.64 R12, [R1+0x170] ;  /* 0x00017000010c7983 */ /* 0x001ea80000300a00 */
[----:B------:R-:W2:Y:S04]  /*20f80*/  LDL.LU.64 R14, [R1+0x178] ;  /* 0x00017800010e7983 */ /* 0x000ea80000300a00 */
[----:B------:R-:W4:Y:S04]  /*20f90*/  LDL.LU.64 R8, [R1+0x110] ;  /* 0x0001100001087983 */ /* 0x000f280000300a00 */
[----:B------:R-:W3:Y:S01]  /*20fa0*/  LDL.LU.64 R10, [R1+0x118] ;  /* 0x00011800010a7983 */ /* 0x000ee20000300a00 */
[C---:B------:R-:W-:Y:S03]  /*20fb0*/  HMMA.16816.F32 R16, R4.reuse, R18, R24 ;  /* 0x000000120410723c */ /* 0x040fe60000001818 */
[----:B---3--:R-:W-:Y:S04]  /*20fc0*/  STL.64 [R1+0x2030], R10 ;  /* 0x0020300a01007387 */ /* 0x008fe80000100a00 */
[----:B----4-:R0:W-:Y:S04]  /*20fd0*/  STL.64 [R1+0x2028], R8 ;  /* 0x0020280801007387 */ /* 0x0101e80000100a00 */
[----:B0-----:R-:W3:Y:S04]  /*20fe0*/  LDL.LU.64 R8, [R1+0x130] ;  /* 0x0001300001087983 */ /* 0x001ee80000300a00 */
[----:B------:R-:W3:Y:S04]  /*20ff0*/  LDL.LU.64 R10, [R1+0x138] ;  /* 0x00013800010a7983 */ /* 0x000ee80000300a00 */
[----:B------:R-:W4:Y:S04]  /*21000*/  LDL.LU.64 R26, [R1+0x20a8] ;  /* 0x0020a800011a7983 */ /* 0x000f280000300a00 */
[----:B------:R0:W-:Y:S04]  /*21010*/  STL.64 [R1+0x210], R16 ;  /* 0x0002101001007387 */ /* 0x0001e80000100a00 */
[----:B------:R1:W-:Y:S04]  /*21020*/  STL.64 [R1+0x218], R18 ;  /* 0x0002181201007387 */ /* 0x0003e80000100a00 */
[----:B0-----:R-:W3:Y:S04]  /*21030*/  LDL.LU.64 R16, [R1+0xf0] ;  /* 0x0000f00001107983 */ /* 0x001ee80000300a00 */
[----:B-1----:R-:W3:Y:S01]  /*21040*/  LDL.LU.64 R18, [R1+0xf8] ;  /* 0x0000f80001127983 */ /* 0x002ee20000300a00 */
[----:B----4-:R-:W-:Y:S03]  /*21050*/  HMMA.16816.F32 R24, R4, R26, R20 ;  /* 0x0000001a0418723c */ /* 0x010fe60000001814 */
[----:B------:R-:W4:Y:S04]  /*21060*/  LDL.LU.64 R22, [R1+0x20a0] ;  /* 0x0020a00001167983 */ /* 0x000f280000300a00 */
[----:B------:R-:W4:-:S15]  /*21070*/  LDL.LU.64 R20, [R1+0x2098] ;  /* 0x0020980001147983 */ /* 0x000f1e0000300a00 */
[----:B------:R-:W-:-:S01]  /*21080*/  NOP ;  /* 0x0000000000007918 */ /* 0x000fc20000000000 */
[----:B------:R-:W-:Y:S04]  /*21090*/  STL.64 [R1+0x1f0], R24 ;  /* 0x0001f01801007387 */ /* 0x000fe80000100a00 */
[----:B------:R0:W-:Y:S04]  /*210a0*/  STL.64 [R1+0x1f8], R26 ;  /* 0x0001f81a01007387 */ /* 0x0001e80000100a00 */
[----:B0-----:R-:W2:Y:S04]  /*210b0*/  LDL.LU.64 R26, [R1+0x2090] ;  /* 0x00209000011a7983 */ /* 0x001ea80000300a00 */
[----:B------:R-:W2:Y:S02]  /*210c0*/  LDL.LU.64 R24, [R1+0x2088] ;  /* 0x0020880001187983 */ /* 0x000ea40000300a00 */
[----:B--2---:R-:W-:-:S15]  /*210d0*/  HMMA.16816.F32 R24, R4, R28, R24 ;  /* 0x0000001c0418723c */ /* 0x004fde0000001818 */
[----:B------:R-:W-:-:S08]  /*210e0*/  NOP ;  /* 0x0000000000007918 */ /* 0x000fd00000000000 */
[----:B------:R-:W-:Y:S04]  /*210f0*/  STL.64 [R1+0x1d0], R24 ;  /* 0x0001d01801007387 */ /* 0x000fe80000100a00 */
[----:B------:R0:W-:Y:S04]  /*21100*/  STL.64 [R1+0x1d8], R26 ;  /* 0x0001d81a01007387 */ /* 0x0001e80000100a00 */
[----:B0-----:R-:W4:Y:S04]  /*21110*/  LDL.LU.64 R26, [R1+0x2080] ;  /* 0x00208000011a7983 */ /* 0x001f280000300a00 */
[----:B------:R-:W2:Y:S04]  /*21120*/  LDL.LU.64 R24, [R1+0x2078] ;  /* 0x0020780001187983 */ /* 0x000ea80000300a00 */
[----:B------:R-:W3:Y:S04]  /*21130*/  LDL.LU R28, [R1+0x10c0] ;  /* 0x0010c000011c7983 */ /* 0x000ee80000300800 */
[----:B------:R-:W3:Y:S01]  /*21140*/  LDL.LU R29, [R1+0x10c8] ;  /* 0x0010c800011d7983 */ /* 0x000ee20000300800 */
[----:B----4-:R-:W-:-:S15]  /*21150*/  HMMA.16816.F32 R20, R4, R26, R20 ;  /* 0x0000001a0414723c */ /* 0x010fde0000001814 */
[----:B------:R-:W-:-:S08]  /*21160*/  NOP ;  /* 0x0000000000007918 */ /* 0x000fd00000000000 */
[----:B------:R-:W-:Y:S04]  /*21170*/  STL.64 [R1+0x1b0], R20 ;  /* 0x0001b01401007387 */ /* 0x000fe80000100a00 */
[----:B------:R0:W-:Y:S04]  /*21180*/  STL.64 [R1+0x1b8], R22 ;  /* 0x0001b81601007387 */ /* 0x0001e80000100a00 */
[----:B0-----:R-:W2:Y:S04]  /*21190*/  LDL.LU.64 R22, [R1+0x2070] ;  /* 0x0020700001167983 */ /* 0x001ea80000300a00 */
[----:B------:R-:W2:Y:S02]  /*211a0*/  LDL.LU.64 R20, [R1+0x2068] ;  /* 0x0020680001147983 */ /* 0x000ea40000300a00 */
[----:B--2---:R-:W-:Y:S02]  /*211b0*/  HMMA.16816.F32 R24, R4, R24, R20 ;  /* 0x000000180418723c */ /* 0x004fe40000001814 */
[----:B------:R-:W2:Y:S04]  /*211c0*/  LDL.LU.64 R22, [R1+0x2060] ;  /* 0x0020600001167983 */ /* 0x000ea80000300a00 */
[----:B------:R-:W4:-:S15]  /*211d0*/  LDL.LU.64 R20, [R1+0x2058] ;  /* 0x0020580001147983 */ /* 0x000f1e0000300a00 */
[----:B------:R-:W-:-:S02]  /*211e0*/  NOP ;  /* 0x0000000000007918 */ /* 0x000fc40000000000 */
[----:B------:R0:W-:Y:S04]  /*211f0*/  STL.64 [R1+0x190], R24 ;  /* 0x0001901801007387 */ /* 0x0001e80000100a00 */
[----:B------:R1:W-:Y:S04]  /*21200*/  STL.64 [R1+0x198], R26 ;  /* 0x0001981a01007387 */ /* 0x0003e80000100a00 */
[----:B0-----:R-:W3:Y:S04]  /*21210*/  LDL.LU.64 R24, [R1+0xc0] ;  /* 0x0000c00001187983 */ /* 0x001ee80000300a00 */
[----:B-1----:R-:W3:Y:S01]  /*21220*/  LDL.LU.64 R26, [R1+0xc8] ;  /* 0x0000c800011a7983 */ /* 0x002ee20000300a00 */
[----:B--2---:R-:W-:-:S15]  /*21230*/  HMMA.16816.F32 R12, R4, R22, R12 ;  /* 0x00000016040c723c */ /* 0x004fde000000180c */
[----:B------:R-:W-:-:S08]  /*21240*/  NOP ;  /* 0x0000000000007918 */ /* 0x000fd00000000000 */
[----:B------:R-:W-:Y:S04]  /*21250*/  STL.64 [R1+0x170], R12 ;  /* 0x0001700c01007387 */ /* 0x000fe80000100a00 */
[----:B------:R0:W-:Y:S04]  /*21260*/  STL.64 [R1+0x178], R14 ;  /* 0x0001780e01007387 */ /* 0x0001e80000100a00 */
[----:B0-----:R-:W4:Y:S04]  /*21270*/  LDL.LU.64 R14, [R1+0x2050] ;  /* 0x00205000010e7983 */ /* 0x001f280000300a00 */
[----:B------:R-:W4:Y:S04]  /*21280*/  LDL.LU.64 R12, [R1+0x2048] ;  /* 0x00204800010c7983 */ /* 0x000f280000300a00 */
[----:B------:R-:W2:Y:S04]  /*21290*/  LDL.LU R22, [R1+0x10b0] ;  /* 0x0010b00001167983 */ /* 0x000ea80000300800 */
[----:B------:R-:W2:Y:S01]  /*212a0*/  LDL.LU R23, [R1+0x10b8] ;  /* 0x0010b80001177983 */ /* 0x000ea20000300800 */
[----:B----4-:R-:W-:-:S15]  /*212b0*/  HMMA.16816.F32 R12, R4, R20, R12 ;  /* 0x00000014040c723c */ /* 0x010fde000000180c */
[----:B------:R-:W-:-:S08]  /*212c0*/  NOP ;  /* 0x0000000000007918 */ /* 0x000fd00000000000 */
[----:B------:R-:W-:Y:S04]  /*212d0*/  STL.64 [R1+0x150], R12 ;  /* 0x0001500c01007387 */ /* 0x000fe80000100a00 */
[----:B------:R0:W-:Y:S04]  /*212e0*/  STL.64 [R1+0x158], R14 ;  /* 0x0001580e01007387 */ /* 0x0001e80000100a00 */
[----:B0-----:R-:W3:Y:S04]  /*212f0*/  LDL.LU.64 R14, [R1+0x2040] ;  /* 0x00204000010e7983 */ /* 0x001ee80000300a00 */
[----:B------:R-:W4:Y:S01]  /*21300*/  LDL.LU.64 R12, [R1+0x2038] ;  /* 0x00203800010c7983 */ /* 0x000f220000300a00 */
[----:B---3--:R-:W-:-:S15]  /*21310*/  HMMA.16816.F32 R8, R4, R14, R8 ;  /* 0x0000000e0408723c */ /* 0x008fde0000001808 */
[----:B------:R-:W-:-:S08]  /*21320*/  NOP ;  /* 0x0000000000007918 */ /* 0x000fd00000000000 */
[----:B------:R-:W-:Y:S04]  /*21330*/  STL.64 [R1+0x130], R8 ;  /* 0x0001300801007387 */ /* 0x000fe80000100a00 */
[----:B------:R0:W-:Y:S04]  /*21340*/  STL.64 [R1+0x138], R10 ;  /* 0x0001380a01007387 */ /* 0x0001e80000100a00 */
[----:B0-----:R-:W4:Y:S04]  /*21350*/  LDL.LU.64 R10, [R1+0x2030] ;  /* 0x00203000010a7983 */ /* 0x001f280000300a00 */
[----:B------:R-:W4:Y:S02]  /*21360*/  LDL.LU.64 R8, [R1+0x2028] ;  /* 0x0020280001087983 */ /* 0x000f240000300a00 */
[----:B----4-:R-:W-:Y:S02]  /*21370*/  HMMA.16816.F32 R12, R4, R12, R8 ;  /* 0x0000000c040c723c */ /* 0x010fe40000001808 */
[----:B------:R-:W3:Y:S04]  /*21380*/  LDL.LU.64 R10, [R1+0x2020] ;  /* 0x00202000010a7983 */ /* 0x000ee80000300a00 */
[----:B------:R-:W4:-:S15]  /*21390*/  LDL.LU.64 R8, [R1+0x2018] ;  /* 0x0020180001087983 */ /* 0x000f1e0000300a00 */
[----:B------:R-:W-:-:S02]  /*213a0*/  NOP ;  /* 0x0000000000007918 */ /* 0x000fc40000000000 */
[----:B------:R0:W-:Y:S04]  /*213b0*/  STL.64 [R1+0x110], R12 ;  /* 0x0001100c01007387 */ /* 0x0001e80000100a00 */
[----:B------:R1:W-:Y:S04]  /*213c0*/  STL.64 [R1+0x118], R14 ;  /* 0x0001180e01007387 */ /* 0x0003e80000100a00 */
[----:B0-----:R-:W4:Y:S04]  /*213d0*/  LDL.LU.64 R12, [R1+0xd0] ;  /* 0x0000d000010c7983 */ /* 0x001f280000300a00 */
[----:B-1----:R-:W4:Y:S01]  /*213e0*/  LDL.LU.64 R14, [R1+0xd8] ;  /* 0x0000d800010e7983 */ /* 0x002f220000300a00 */
[C---:B---3--:R-:W-:Y:S06]  /*213f0*/  HMMA.16816.F32 R16, R4.reuse, R10, R16 ;  /* 0x0000000a0410723c */ /* 0x048fec0000001810 */
[----:B----4-:R-:W-:-:S15]  /*21400*/  HMMA.16816.F32 R8, R4, R8, R12 ;  /* 0x000000080408723c */ /* 0x010fde000000180c */
[----:B------:R-:W-:-:S02]  /*21410*/  NOP ;  /* 0x0000000000007918 */ /* 0x000fc40000000000 */
[----:B------:R-:W-:Y:S04]  /*21420*/  STL.64 [R1+0xf0], R16 ;  /* 0x0000f01001007387 */ /* 0x000fe80000100a00 */
[----:B------:R0:W-:Y:S04]  /*21430*/  STL.64 [R1+0xf8], R18 ;  /* 0x0000f81201007387 */ /* 0x0001e80000100a00 */
[----:B0-----:R-:W3:Y:S04]  /*21440*/  LDL.LU.64 R18, [R1+0x2010] ;  /* 0x0020100001127983 */ /* 0x001ee80000300a00 */
[----:B------:R-:W2:Y:S04]  /*21450*/  LDL.LU.64 R16, [R1+0x2008] ;  /* 0x0020080001107983 */ /* 0x000ea80000300a00 */
[----:B------:R-:W-:Y:S04]  /*21460*/  STL.64 [R1+0xd0], R8 ;  /* 0x0000d00801007387 */ /* 0x000fe80000100a00 */
[----:B------:R0:W-:Y:S04]  /*21470*/  STL.64 [R1+0xd8], R10 ;  /* 0x0000d80a01007387 */ /* 0x0001e80000100a00 */
[----:B------:R-:W4:Y:S01]  /*21480*/  LDL.LU R12, [R1+0x1e0] ;  /* 0x0001e000010c7983 */ /* 0x000f220000300800 */
[----:B0-----:R-:W-:-:S15]  /*21490*/  HMMA.16816.F32 R8, R4, R2, R24 ;  /* 0x000000020408723c */ /* 0x001fde0000001818 */
[----:B------:R-:W-:-:S08]  /*214a0*/  NOP ;  /* 0x0000000000007918 */ /* 0x000fd00000000000 */
[----:B------:R0:W-:Y:S04]  /*214b0*/  STL.64 [R1+0xc0], R8 ;  /* 0x0000c00801007387 */ /* 0x0001e80000100a00 */
[----:B------:R1:W-:Y:S04]  /*214c0*/  STL.64 [R1+0xc8], R10 ;  /* 0x0000c80a01007387 */ /* 0x0003e80000100a00 */
[----:B------:R-:W4:Y:S04]  /*214d0*/  LDL.LU R13, [R1+0x1e4] ;  /* 0x0001e400010d7983 */ /* 0x000f280000300800 */
[----:B------:R-:W3:Y:S04]  /*214e0*/  LDL.LU R14, [R1+0x1e8] ;  /* 0x0001e800010e7983 */ /* 0x000ee80000300800 */
[----:B------:R-:W3:Y:S04]  /*214f0*/  LDL.LU R15, [R1+0x1ec] ;  /* 0x0001ec00010f7983 */ /* 0x000ee80000300800 */
[----:B---3--:R-:W-:Y:S04]  /*21500*/  STL.64 [R1+0x1f70], R14 ;  /* 0x001f700e01007387 */ /* 0x008fe80000100a00 */
[----:B----4-:R3:W-:Y:S04]  /*21510*/  STL.64 [R1+0x1f68], R12 ;  /* 0x001f680c01007387 */ /* 0x0107e80000100a00 */
[----:B0-----:R-:W4:Y:S04]  /*21520*/  LDL.LU R8, [R1+0x1c0] ;  /* 0x0001c00001087983 */ /* 0x001f280000300800 */
[----:B------:R-:W4:Y:S04]  /*21530*/  LDL.LU R9, [R1+0x1c4] ;  /* 0x0001c40001097983 */ /* 0x000f280000300800 */
[----:B-1----:R-:W2:Y:S04]  /*21540*/  LDL.LU R10, [R1+0x1c8] ;  /* 0x0001c800010a7983 */ /* 0x002ea80000300800 */
[----:B------:R-:W2:Y:S04]  /*21550*/  LDL.LU R11, [R1+0x1cc] ;  /* 0x0001cc00010b7983 */ /* 0x000ea80000300800 */
[----:B--2---:R-:W-:Y:S04]  /*21560*/  STL.64 [R1+0x1f80], R10 ;  /* 0x001f800a01007387 */ /* 0x004fe80000100a00 */
[----:B----4-:R-:W-:Y:S04]  /*21570*/  STL.64 [R1+0x1f78], R8 ;  /* 0x001f780801007387 */ /* 0x010fe80000100a00 */
[----:B---3--:R-:W2:Y:S04]  /*21580*/  LDL.LU R12, [R1+0x180] ;  /* 0x00018000010c7983 */ /* 0x008ea80000300800 */
[----:B------:R-:W2:Y:S04]  /*21590*/  LDL.LU R13, [R1+0x184] ;  /* 0x00018400010d7983 */ /* 0x000ea80000300800 */
[----:B------:R-:W3:Y:S04]  /*215a0*/  LDL.LU R14, [R1+0x188] ;  /* 0x00018800010e7983 */ /* 0x000ee80000300800 */
[----:B------:R-:W3:Y:S04]  /*215b0*/  LDL.LU R15, [R1+0x18c] ;  /* 0x00018c00010f7983 */ /* 0x000ee80000300800 */
[----:B---3--:R-:W-:Y:S04]  /*215c0*/  STL.64 [R1+0x1f90], R14 ;  /* 0x001f900e01007387 */ /* 0x008fe80000100a00 */
[----:B--2---:R0:W-:Y:S04]  /*215d0*/  STL.64 [R1+0x1f88], R12 ;  /* 0x001f880c01007387 */ /* 0x0041e80000100a00 */
[----:B0-----:R-:W2:Y:S04]  /*215e0*/  LDL.LU R12, [R1+0x160] ;  /* 0x00016000010c7983 */ /* 0x001ea80000300800 */
        /* <DEDUP_REMOVED lines=15> */
[----:B------:R-:W4:Y:S04]  /*216e0*/  LDL.LU R9, [R1+0x40] ;  /* 0x0000400001097983 */ /* 0x000f280000300800 */
[----:B------:R-:W4:Y:S04]  /*216f0*/  LDL.LU R10, [R1+0x44] ;  /* 0x00004400010a7983 */ /* 0x000f280000300800 */
[----:B---3--:R0:W-:Y:S04]  /*21700*/  STL.64 [R1+0x1fc0], R14 ;  /* 0x001fc00e01007387 */ /* 0x0081e80000100a00 */
[----:B0-----:R-:W3:Y:S04]  /*21710*/  LDL.LU R14, [R1+0x38] ;  /* 0x00003800010e7983 */ /* 0x001ee80000300800 */
[----:B------:R-:W3:Y:S04]  /*21720*/  LDL.LU R15, [R1+0x3c] ;  /* 0x00003c00010f7983 */ /* 0x000ee80000300800 */
[----:B--2---:R0:W-:Y:S04]  /*21730*/  STL.64 [R1+0x1fb8], R12 ;  /* 0x001fb80c01007387 */ /* 0x0041e80000100a00 */
[----:B0-----:R-:W2:Y:S04]  /*21740*/  LDL.LU R12, [R1+0x28] ;  /* 0x00002800010c7983 */ /* 0x001ea80000300800 */
[----:B------:R-:W3:Y:S04]  /*21750*/  LDL.LU R8, [R1+0x30] ;  /* 0x0000300001087983 */ /* 0x000ee80000300800 */
[----:B------:R-:W2:Y:S04]  /*21760*/  LDL.LU R2, [R1+0x48] ;  /* 0x0000480001027983 */ /* 0x000ea80000300800 */
[----:B------:R-:W2:Y:S04]  /*21770*/  LDL.LU R3, [R1+0x4c] ;  /* 0x00004c0001037983 */ /* 0x000ea80000300800 */
[----:B------:R-:W4:Y:S01]  /*21780*/  LDL.LU R11, [R1+0x50] ;  /* 0x00005000010b7983 */ /* 0x000f220000300800 */
[----:B------:R-:W-:-:S02]  /*21790*/  IMAD R16, R16, 0x100, R22 ;  /* 0x0000010010107824 */ /* 0x000fc400078e0216 */
[----:B------:R-:W-:Y:S02]  /*217a0*/  IMAD R18, R18, 0x100, R28 ;  /* 0x0000010012127824 */ /* 0x000fe400078e021c */
[----:B------:R-:W-:Y:S01]  /*217b0*/  IMAD R19, R19, 0x100, R29 ;  /* 0x0000010013137824 */ /* 0x000fe200078e021d */
[----:B----4-:R0:W-:Y:S04]  /*217c0*/  STL.64 [R1+0x1fe0], R10 ;  /* 0x001fe00a01007387 */ /* 0x0101e80000100a00 */
[----:B0-----:R-:W4:Y:S04]  /*217d0*/  LDL.LU R11, [R1+0x34] ;  /* 0x00003400010b7983 */ /* 0x001f280000300800 */
[----:B------:R-:W-:Y:S04]  /*217e0*/  STL [R1+0x1fd8], R9 ;  /* 0x001fd80901007387 */ /* 0x000fe80000100800 */
[----:B------:R-:W4:Y:S04]  /*217f0*/  LDL.LU R20, [R1+0x54] ;  /* 0x0000540001147983 */ /* 0x000f280000300800 */
[----:B------:R-:W4:Y:S04]  /*21800*/  LDL.LU R21, [R1+0x58] ;  /* 0x0000580001157983 */ /* 0x000f280000300800 */
[----:B------:R-:W4:Y:S04]  /*21810*/  LDL.LU R22, [R1+0x5c] ;  /* 0x00005c0001167983 */ /* 0x000f280000300800 */
[----:B------:R-:W4:Y:S04]  /*21820*/  LDL.LU R28, [R1+0x60] ;  /* 0x00006000011c7983 */ /* 0x000f280000300800 */
[----:B------:R-:W4:Y:S04]  /*21830*/  LDL.LU R29, [R1+0x64] ;  /* 0x00006400011d7983 */ /* 0x000f280000300800 */
[----:B------:R-:W3:Y:S04]  /*21840*/  LDL.LU R26, [R1+0x68] ;  /* 0x00006800011a7983 */ /* 0x000ee80000300800 */
[----:B------:R-:W3:Y:S04]  /*21850*/  LDL.LU R27, [R1+0x6c] ;  /* 0x00006c00011b7983 */ /* 0x000ee80000300800 */
[----:B------:R-:W2:Y:S04]  /*21860*/  LDL.LU R24, [R1+0x70] ;  /* 0x0000700001187983 */ /* 0x000ea80000300800 */
[----:B------:R-:W2:Y:S04]  /*21870*/  LDL.LU R25, [R1+0x74] ;  /* 0x0000740001197983 */ /* 0x000ea80000300800 */
        /* <DEDUP_REMOVED lines=11> */
[----:B------:R-:W3:Y:S01]  /*21930*/  LDL.LU R27, [R1+0xec] ;  /* 0x0000ec00011b7983 */ /* 0x000ee20000300800 */
[----:B------:R-:W-:-:S03]  /*21940*/  IMAD.MOV.U32 R13, RZ, RZ, R0 ;  /* 0x000000ffff0d7224 */ /* 0x000fc600078e0000 */
[----:B---3--:R-:W-:Y:S04]  /*21950*/  STL.64 [R1+0x2000], R26 ;  /* 0x0020001a01007387 */ /* 0x008fe80000100a00 */
[----:B--2---:R0:W-:Y:S04]  /*21960*/  STL.64 [R1+0x1ff8], R24 ;  /* 0x001ff81801007387 */ /* 0x0041e80000100a00 */
[----:B0-----:R-:W2:Y:S04]  /*21970*/  LDL.LU.64 R24, [R1+0xa0] ;  /* 0x0000a00001187983 */ /* 0x001ea80000300a00 */
[----:B------:R-:W2:Y:S01]  /*21980*/  LDL.LU.64 R26, [R1+0xa8] ;  /* 0x0000a800011a7983 */ /* 0x000ea20000300a00 */
[----:B------:R-:W-:-:S03]  /*21990*/  IMAD R17, R17, 0x100, R23 ;  /* 0x0000010011117824 */ /* 0x000fc600078e0217 */
[----:B------:R-:W3:Y:S04]  /*219a0*/  LDL.LU R23, [R1+0x78] ;  /* 0x0000780001177983 */ /* 0x000ee80000300800 */
[----:B------:R-:W3:Y:S01]  /*219b0*/  LDL.LU R0, [R1+0x7c] ;  /* 0x00007c0001007983 */ /* 0x000ee20000300800 */
[----:B------:R-:W-:Y:S01]  /*219c0*/  F2FP.F16.E4M3.UNPACK_B R8, R8.H1 ;  /* 0x00000008ff08723e */ /* 0x000fe200030006ff */
[----:B--2---:R-:W-:Y:S02]  /*219d0*/  HMMA.16816.F32 R4, R4, R12, R24 ;  /* 0x0000000c0404723c */ /* 0x004fe40000001818 */
[----:B------:R-:W2:Y:S04]  /*219e0*/  LDL.LU.64 R26, [R1+0x2000] ;  /* 0x00200000011a7983 */ /* 0x000ea80000300a00 */
[----:B------:R-:W2:Y:S01]  /*219f0*/  LDL.LU.64 R24, [R1+0x1ff8] ;  /* 0x001ff80001187983 */ /* 0x000ea20000300a00 */
[----:B------:R-:W-:-:S02]  /*21a00*/  F2FP.F16.E4M3.UNPACK_B R16, R16 ;  /* 0x00000010ff10723e */ /* 0x000fc400020006ff */
[----:B------:R-:W-:Y:S02]  /*21a10*/  F2FP.F16.E4M3.UNPACK_B R17, R17 ;  /* 0x00000011ff11723e */ /* 0x000fe400020006ff */
[----:B------:R-:W-:Y:S02]  /*21a20*/  F2FP.F16.E4M3.UNPACK_B R18, R18 ;  /* 0x00000012ff12723e */ /* 0x000fe400020006ff */
[----:B------:R-:W-:Y:S02]  /*21a30*/  F2FP.F16.E4M3.UNPACK_B R19, R19 ;  /* 0x00000013ff13723e */ /* 0x000fe400020006ff */
[----:B----4-:R-:W-:-:S08]  /*21a40*/  F2FP.F16.E4M3.UNPACK_B R9, R11.H1 ;  /* 0x0000000bff09723e */ /* 0x010fd000030006ff */
[----:B------:R0:W-:Y:S04]  /*21a50*/  STL.64 [R1+0xa0], R4 ;  /* 0x0000a00401007387 */ /* 0x0001e80000100a00 */
[----:B------:R1:W-:Y:S04]  /*21a60*/  STL.64 [R1+0xa8], R6 ;  /* 0x0000a80601007387 */ /* 0x0003e80000100a00 */
[----:B0-----:R-:W4:Y:S04]  /*21a70*/  LDL.LU R4, [R1+0x1a0] ;  /* 0x0001a00001047983 */ /* 0x001f280000300800 */
[----:B------:R-:W-:Y:S04]  /*21a80*/  STL [R1+0x30], R8 ;  /* 0x0000300801007387 */ /* 0x000fe80000100800 */
[----:B------:R-:W4:Y:S04]  /*21a90*/  LDL.LU R5, [R1+0x1a4] ;  /* 0x0001a40001057983 */ /* 0x000f280000300800 */
[----:B------:R2:W-:Y:S04]  /*21aa0*/  STL [R1+0x34], R9 ;  /* 0x0000340901007387 */ /* 0x0005e80000100800 */
[----:B-1----:R-:W4:Y:S04]  /*21ab0*/  LDL.LU R6, [R1+0x1a8] ;  /* 0x0001a80001067983 */ /* 0x002f280000300800 */
[----:B------:R-:W4:Y:S01]  /*21ac0*/  LDL.LU R7, [R1+0x1ac] ;  /* 0x0001ac0001077983 */ /* 0x000f220000300800 */
[----:B--2---:R-:W-:Y:S03]  /*21ad0*/  HMMA.16816.F32 R8, R16, R8, R24 ;  /* 0x000000081008723c */ /* 0x004fe60000001818 */
[----:B------:R-:W2:Y:S04]  /*21ae0*/  LDL.LU.64 R26, [R1+0x1ff0] ;  /* 0x001ff000011a7983 */ /* 0x000ea80000300a00 */
[----:B------:R-:W2:Y:S01]  /*21af0*/  LDL.LU.64 R24, [R1+0x1fe8] ;  /* 0x001fe80001187983 */ /* 0x000ea20000300a00 */
[----:B------:R-:W-:-:S02]  /*21b00*/  F2FP.F16.E4M3.UNPACK_B R12, R14.H1 ;  /* 0x0000000eff0c723e */ /* 0x000fc400030006ff */
[----:B------:R-:W-:-:S13]  /*21b10*/  F2FP.F16.E4M3.UNPACK_B R13, R15.H1 ;  /* 0x0000000fff0d723e */ /* 0x000fda00030006ff */
[----:B------:R-:W-:Y:S04]  /*21b20*/  STL.64 [R1+0xe0], R8 ;  /* 0x0000e00801007387 */ /* 0x000fe80000100a00 */
[----:B------:R0:W-:Y:S04]  /*21b30*/  STL.64 [R1+0xe8], R10 ;  /* 0x0000e80a01007387 */ /* 0x0001e80000100a00 */
[----:B0-----:R-:W3:Y:S04]  /*21b40*/  LDL.LU.64 R10, [R1+0x1fe0] ;  /* 0x001fe000010a7983 */ /* 0x001ee80000300a00 */
[----:B------:R-:W4:Y:S04]  /*21b50*/  LDL.LU R9, [R1+0x1fd8] ;  /* 0x001fd80001097983 */ /* 0x000f280000300800 */
[----:B------:R-:W-:Y:S04]  /*21b60*/  STL [R1+0x20], R12 ;  /* 0x0000200c01007387 */ /* 0x000fe80000100800 */
[----:B------:R2:W-:Y:S02]  /*21b70*/  STL [R1+0x24], R13 ;  /* 0x0000240d01007387 */ /* 0x0005e40000100800 */
[----:B--2---:R-:W-:Y:S02]  /*21b80*/  HMMA.16816.F32 R12, R16, R12, R24 ;  /* 0x0000000c100c723c */ /* 0x004fe40000001818 */
[----:B------:R-:W2:Y:S04]  /*21b90*/  LDL.LU.64 R26, [R1+0x1fd0] ;  /* 0x001fd000011a7983 */ /* 0x000ea80000300a00 */
[----:B------:R-:W2:-:S15]  /*21ba0*/  LDL.LU.64 R24, [R1+0x1fc8] ;  /* 0x001fc80001187983 */ /* 0x000e9e0000300a00 */
[----:B------:R-:W-:-:S02]  /*21bb0*/  NOP ;  /* 0x0000000000007918 */ /* 0x000fc40000000000 */
[----:B------:R-:W-:Y:S04]  /*21bc0*/  STL.64 [R1+0x100], R12 ;  /* 0x0001000c01007387 */ /* 0x000fe80000100a00 */
[----:B------:R0:W-:Y:S04]  /*21bd0*/  STL.64 [R1+0x108], R14 ;  /* 0x0001080e01007387 */ /* 0x0001e80000100a00 */
[----:B0-----:R-:W2:Y:S04]  /*21be0*/  LDL.LU.64 R14, [R1+0x1fc0] ;  /* 0x001fc000010e7983 */ /* 0x001ea80000300a00 */
[----:B------:R-:W2:Y:S01]  /*21bf0*/  LDL.LU.64 R12, [R1+0x1fb8] ;  /* 0x001fb800010c7983 */ /* 0x000ea20000300a00 */
[----:B----4-:R-:W-:-:S02]  /*21c00*/  F2FP.F16.E4M3.UNPACK_B R8, R9.H1 ;  /* 0x00000009ff08723e */ /* 0x010fc400030006ff */
[----:B---3--:R-:W-:-:S03]  /*21c10*/  F2FP.F16.E4M3.UNPACK_B R9, R10.H1 ;  /* 0x0000000aff09723e */ /* 0x008fc600030006ff */
[----:B------:R-:W-:Y:S04]  /*21c20*/  STL [R1+0x18], R8 ;  /* 0x0000180801007387 */ /* 0x000fe80000100800 */
[----:B------:R-:W-:Y:S01]  /*21c30*/  STL [R1+0x1c], R9 ;  /* 0x00001c0901007387 */ /* 0x000fe20000100800 */
[----:B--2---:R-:W-:-:S15]  /*21c40*/  HMMA.16816.F32 R12, R16, R8, R12 ;  /* 0x00000008100c723c */ /* 0x004fde000000180c */
[----:B------:R-:W-:-:S08]  /*21c50*/  NOP ;  /* 0x0000000000007918 */ /* 0x000fd00000000000 */
[----:B------:R-:W-:Y:S04]  /*21c60*/  STL.64 [R1+0x120], R12 ;  /* 0x0001200c01007387 */ /* 0x000fe80000100a00 */
[----:B------:R0:W-:Y:S04]  /*21c70*/  STL.64 [R1+0x128], R14 ;  /* 0x0001280e01007387 */ /* 0x0001e80000100a00 */
[----:B0-----:R-:W2:Y:S04]  /*21c80*/  LDL.LU.64 R14, [R1+0x1fb0] ;  /* 0x001fb000010e7983 */ /* 0x001ea80000300a00 */
[----:B------:R-:W2:Y:S01]  /*21c90*/  LDL.LU.64 R12, [R1+0x1fa8] ;  /* 0x001fa800010c7983 */ /* 0x000ea20000300a00 */
[----:B------:R-:W-:-:S02]  /*21ca0*/  F2FP.F16.E4M3.UNPACK_B R2, R2.H1 ;  /* 0x00000002ff02723e */ /* 0x000fc400030006ff */
[----:B------:R-:W-:-:S03]  /*21cb0*/  F2FP.F16.E4M3.UNPACK_B R3, R3.H1 ;  /* 0x00000003ff03723e */ /* 0x000fc600030006ff */
        /* <DEDUP_REMOVED lines=11> */
[----:B------:R2:W-:Y:S02]  /*21d70*/  STL [R1+0xc], R9 ;  /* 0x00000c0901007387 */ /* 0x0005e40000100800 */
[----:B--2---:R-:W-:Y:S02]  /*21d80*/  HMMA.16816.F32 R8, R16, R8, R12 ;  /* 0x000000081008723c */ /* 0x004fe4000000180c */
[----:B------:R-:W2:Y:S04]  /*21d90*/  LDL.LU.64 R14, [R1+0x1f90] ;  /* 0x001f9000010e7983 */ /* 0x000ea80000300a00 */
[----:B------:R-:W2:Y:S01]  /*21da0*/  LDL.LU.64 R12, [R1+0x1f88] ;  /* 0x001f8800010c7983 */ /* 0x000ea20000300a00 */
[----:B------:R-:W-:-:S02]  /*21db0*/  F2FP.F16.E4M3.UNPACK_B R2, R21.H1 ;  /* 0x00000015ff02723e */ /* 0x000fc400030006ff */
[----:B------:R-:W-:-:S14]  /*21dc0*/  F2FP.F16.E4M3.UNPACK_B R3, R22.H1 ;  /* 0x00000016ff03723e */ /* 0x000fdc00030006ff */
[----:B------:R-:W-:Y:S04]  /*21dd0*/  STL.64 [R1+0x160], R8 ;  /* 0x0001600801007387 */ /* 0x000fe80000100a00 */
[----:B------:R0:W-:Y:S04]  /*21de0*/  STL.64 [R1+0x168], R10 ;  /* 0x0001680a01007387 */ /* 0x0001e80000100a00 */
[----:B0-----:R-:W3:Y:S04]  /*21df0*/  LDL.LU.64 R10, [R1+0x1f80] ;  /* 0x001f8000010a7983 */ /* 0x001ee80000300a00 */
[----:B------:R-:W3:Y:S04]  /*21e00*/  LDL.LU.64 R8, [R1+0x1f78] ;  /* 0x001f780001087983 */ /* 0x000ee80000300a00 */
[----:B------:R-:W-:Y:S04]  /*21e10*/  STL [R1], R2 ;  /* 0x0000000201007387 */ /* 0x000fe80000100800 */
        /* <DEDUP_REMOVED lines=8> */
[----:B------:R-:W-:-:S07]  /*21ea0*/  F2FP.F16.E4M3.UNPACK_B R29, R29.H1 ;  /* 0x0000001dff1d723e */ /* 0x000fce00030006ff */
[----:B------:R-:W-:Y:S01]  /*21eb0*/  HMMA.16816.F32 R4, R16, R28, R4 ;  /* 0x0000001c1004723c */ /* 0x000fe20000001804 */
[----:B------:R-:W-:Y:S02]  /*21ec0*/  F2FP.F16.E4M3.UNPACK_B R26, R26.H1 ;  /* 0x0000001aff1a723e */ /* 0x000fe400030006ff */
[----:B------:R-:W-:-:S03]  /*21ed0*/  F2FP.F16.E4M3.UNPACK_B R27, R27.H1 ;  /* 0x0000001bff1b723e */ /* 0x000fc600030006ff */
[----:B------:R-:W-:-:S15]  /*21ee0*/  STL.64 [R1+0x1ea0], R28 ;  /* 0x001ea01c01007387 */ /* 0x000fde0000100a00 */
[----:B------:R-:W-:-:S02]  /*21ef0*/  NOP ;  /* 0x0000000000007918 */ /* 0x000fc40000000000 */
[----:B------:R-:W-:Y:S04]  /*21f00*/  STL.64 [R1+0x1a0], R4 ;  /* 0x0001a00401007387 */ /* 0x000fe80000100a00 */
[----:B------:R3:W-:Y:S02]  /*21f10*/  STL.64 [R1+0x1a8], R6 ;  /* 0x0001a80601007387 */ /* 0x0007e40000100a00 */
[----:B---3--:R-:W-:Y:S01]  /*21f20*/  HMMA.16816.F32 R4, R16, R26, R8 ;  /* 0x0000001a1004723c */ /* 0x008fe20000001808 */
[----:B------:R-:W-:Y:S02]  /*21f30*/  F2FP.F16.E4M3.UNPACK_B R24, R24.H1 ;  /* 0x00000018ff18723e */ /* 0x000fe400030006ff */
[----:B------:R-:W-:-:S15]  /*21f40*/  F2FP.F16.E4M3.UNPACK_B R25, R25.H1 ;  /* 0x00000019ff19723e */ /* 0x000fde00030006ff */
[----:B------:R-:W-:-:S05]  /*21f50*/  NOP ;  /* 0x0000000000007918 */ /* 0x000fca0000000000 */
[----:B------:R-:W-:Y:S04]  /*21f60*/  STL.64 [R1+0x1c0], R4 ;  /* 0x0001c00401007387 */ /* 0x000fe80000100a00 */
[----:B------:R2:W-:Y:S04]  /*21f70*/  STL.64 [R1+0x1c8], R6 ;  /* 0x0001c80601007387 */ /* 0x0005e80000100a00 */
[----:B------:R-:W3:Y:S04]  /*21f80*/  LDL.LU R20, [R1+0x80] ;  /* 0x0000800001147983 */ /* 0x000ee80000300800 */
[----:B------:R-:W4:Y:S01]  /*21f90*/  LDL.LU R21, [R1+0x84] ;  /* 0x0000840001157983 */ /* 0x000f220000300800 */
[----:B--2---:R-:W-:-:S15]  /*21fa0*/  HMMA.16816.F32 R4, R16, R24, R12 ;  /* 0x000000181004723c */ /* 0x004fde000000180c */
[----:B------:R-:W-:-:S08]  /*21fb0*/  NOP ;  /* 0x0000000000007918 */ /* 0x000fd00000000000 */
[----:B------:R-:W-:Y:S04]  /*21fc0*/  STL.64 [R1+0x1e0], R4 ;  /* 0x0001e00401007387 */ /* 0x000fe80000100a00 */
[----:B------:R-:W-:Y:S04]  /*21fd0*/  STL.64 [R1+0x1e8], R6 ;  /* 0x0001e80601007387 */ /* 0x000fe80000100a00 */
[----:B------:R-:W2:Y:S04]  /*21fe0*/  LDL.LU R10, [R1+0x88] ;  /* 0x00008800010a7983 */ /* 0x000ea80000300800 */
[----:B------:R-:W2:Y:S04]  /*21ff0*/  LDL.LU R11, [R1+0x8c] ;  /* 0x00008c00010b7983 */ /* 0x000ea80000300800 */
[----:B------:R-:W3:Y:S04]  /*22000*/  LDL.LU R12, [R1+0x10cc] ;  /* 0x0010cc00010c7983 */ /* 0x000ee80000300800 */
[----:B------:R-:W4:Y:S04]  /*22010*/  LDL.LU R28, [R1+0x10d8] ;  /* 0x0010d800011c7983 */ /* 0x000f280000300800 */
[----:B----4-:R0:W-:Y:S04]  /*22020*/  STL [R1+0x1f40], R28 ;  /* 0x001f401c01007387 */ /* 0x0101e80000100800 */
[----:B0-----:R-:W4:Y:S04]  /*22030*/  LDL.LU R28, [R1+0x10d0] ;  /* 0x0010d000011c7983 */ /* 0x001f280000300800 */
[----:B------:R-:W3:Y:S04]  /*22040*/  LDL.LU R13, [R1+0x10d4] ;  /* 0x0010d400010d7983 */ /* 0x000ee80000300800 */
[----:B------:R-:W4:Y:S04]  /*22050*/  LDL.LU R29, [R1+0x10e0] ;  /* 0x0010e000011d7983 */ /* 0x000f280000300800 */
[----:B------:R-:W3:Y:S04]  /*22060*/  LDL.LU R14, [R1+0x10dc] ;  /* 0x0010dc00010e7983 */ /* 0x000ee80000300800 */
[----:B------:R-:W4:Y:S04]  /*22070*/  LDL.LU R8, [R1+0x90] ;  /* 0x0000900001087983 */ /* 0x000f280000300800 */
[----:B------:R-:W4:Y:S04]  /*22080*/  LDL.LU R9, [R1+0x94] ;  /* 0x0000940001097983 */ /* 0x000f280000300800 */
[----:B--2---:R-:W-:Y:S04]  /*22090*/  STL.64 [R1+0x1f60], R10 ;  /* 0x001f600a01007387 */ /* 0x004fe80000100a00 */
[----:B----4-:R0:W-:Y:S04]  /*220a0*/  STL.64 [R1+0x1f58], R8 ;  /* 0x001f580801007387 */ /* 0x0101e80000100a00 */
[----:B0-----:R-:W2:Y:S04]  /*220b0*/  LDL.LU R8, [R1+0x200] ;  /* 0x0002000001087983 */ /* 0x001ea80000300800 */
[----:B------:R-:W2:Y:S04]  /*220c0*/  LDL.LU R9, [R1+0x204] ;  /* 0x0002040001097983 */ /* 0x000ea80000300800 */
[----:B------:R-:W2:Y:S04]  /*220d0*/  LDL.LU R10, [R1+0x208] ;  /* 0x00020800010a7983 */ /* 0x000ea80000300800 */
[----:B------:R-:W2:Y:S04]  /*220e0*/  LDL.LU R11, [R1+0x20c] ;  /* 0x00020c00010b7983 */ /* 0x000ea80000300800 */
[----:B------:R-:W4:Y:S04]  /*220f0*/  LDL.LU R4, [R1+0x10e8] ;  /* 0x0010e80001047983 */ /* 0x000f280000300800 */
[----:B------:R-:W3:Y:S01]  /*22100*/  LDL.LU R15, [R1+0x10e4] ;  /* 0x0010e400010f7983 */ /* 0x000ee20000300800 */
[----:B------:R-:W-:-:S02]  /*22110*/  F2FP.F16.E4M3.UNPACK_B R22, R23.H1 ;  /* 0x00000017ff16723e */ /* 0x000fc400030006ff */
[----:B------:R-:W-:Y:S01]  /*22120*/  F2FP.F16.E4M3.UNPACK_B R23, R0.H1 ;  /* 0x00000000ff17723e */ /* 0x000fe200030006ff */
[----:B---3--:R-:W-:Y:S04]  /*22130*/  STL.64 [R1+0x1f50], R14 ;  /* 0x001f500e01007387 */ /* 0x008fe80000100a00 */
[----:B------:R0:W-:Y:S04]  /*22140*/  STL.64 [R1+0x1f48], R12 ;  /* 0x001f480c01007387 */ /* 0x0001e80000100a00 */
[----:B0-----:R-:W3:Y:S04]  /*22150*/  LDL.LU R12, [R1+0x220] ;  /* 0x00022000010c7983 */ /* 0x001ee80000300800 */
[----:B------:R-:W3:Y:S04]  /*22160*/  LDL.LU R13, [R1+0x224] ;  /* 0x00022400010d7983 */ /* 0x000ee80000300800 */
[----:B------:R-:W3:Y:S04]  /*22170*/  LDL.LU R14, [R1+0x228] ;  /* 0x00022800010e7983 */ /* 0x000ee80000300800 */
[----:B------:R-:W3:Y:S04]  /*22180*/  LDL.LU R15, [R1+0x22c] ;  /* 0x00022c00010f7983 */ /* 0x000ee80000300800 */
[----:B------:R-:W4:Y:S04]  /*22190*/  LDL.LU R6, [R1+0x98] ;  /* 0x0000980001067983 */ /* 0x000f280000300800 */
[----:B------:R-:W4:Y:S04]  /*221a0*/  LDL.LU R7, [R1+0x9c] ;  /* 0x00009c0001077983 */ /* 0x000f280000300800 */
[----:B------:R-:W3:Y:S01]  /*221b0*/  LDL.LU R5, [R1+0xb0] ;  /* 0x0000b00001057983 */ /* 0x000ee20000300800 */
[----:B--2---:R-:W-:Y:S01]  /*221c0*/  HMMA.16816.F32 R8, R16, R22, R8 ;  /* 0x000000161008723c */ /* 0x004fe20000001808 */
[----:B------:R-:W-:-:S02]  /*221d0*/  F2FP.F16.E4M3.UNPACK_B R20, R20.H1 ;  /* 0x00000014ff14723e */ /* 0x000fc400030006ff */
[----:B------:R-:W-:Y:S01]  /*221e0*/  F2FP.F16.E4M3.UNPACK_B R21, R21.H1 ;  /* 0x00000015ff15723e */ /* 0x000fe200030006ff */
[----:B----4-:R-:W-:Y:S04]  /*221f0*/  STL.64 [R1+0x1f38], R6 ;  /* 0x001f380601007387 */ /* 0x010fe80000100a00 */
[----:B---3--:R0:W-:Y:S04]  /*22200*/  STL.64 [R1+0x1f30], R4 ;  /* 0x001f300401007387 */ /* 0x0081e80000100a00 */
[----:B0-----:R-:W2:Y:S04]  /*22210*/  LDL.LU R4, [R1+0x240] ;  /* 0x0002400001047983 */ /* 0x001ea80000300800 */
[----:B------:R-:W2:Y:S04]  /*22220*/  LDL.LU R5, [R1+0x244] ;  /* 0x0002440001057983 */ /* 0x000ea80000300800 */
[----:B------:R-:W2:Y:S04]  /*22230*/  LDL.LU R6, [R1+0x248] ;  /* 0x0002480001067983 */ /* 0x000ea80000300800 */
[----:B------:R-:W2:Y:S04]  /*22240*/  LDL.LU R7, [R1+0x24c] ;  /* 0x00024c0001077983 */ /* 0x000ea80000300800 */
[----:B------:R-:W3:Y:S04]  /*22250*/  LDL.LU R2, [R1+0xb4] ;  /* 0x0000b40001027983 */ /* 0x000ee80000300800 */
[----:B------:R-:W4:Y:S04]  /*22260*/  LDL.LU R3, [R1+0xb8] ;  /* 0x0000b80001037983 */ /* 0x000f280000300800 */
[----:B------:R-:W4:Y:S04]  /*22270*/  LDL.LU R0, [R1+0xbc] ;  /* 0x0000bc0001007983 */ /* 0x000f280000300800 */
[----:B------:R-:W-:Y:S04]  /*22280*/  STL.64 [R1+0x1e98], R26 ;  /* 0x001e981a01007387 */ /* 0x000fe80000100a00 */
[----:B------:R0:W-:Y:S01]  /*22290*/  STL.64 [R1+0x1e90], R24 ;  /* 0x001e901801007387 */ /* 0x0001e20000100a00 */
[----:B------:R-:W-:Y:S03]  /*222a0*/  HMMA.16816.F32 R12, R16, R20, R12 ;  /* 0x00000014100c723c */ /* 0x000fe6000000180c */
[----:B0-----:R-:W3:Y:S04]  /*222b0*/  LDL.LU R24, [R1+0x8a0] ;  /* 0x0008a00001187983 */ /* 0x001ee80000300800 */
[----:B------:R-:W3:Y:S04]  /*222c0*/  LDL.LU R25, [R1+0x8a4] ;  /* 0x0008a40001197983 */ /* 0x000ee80000300800 */
[----:B------:R-:W3:Y:S04]  /*222d0*/  LDL.LU R26, [R1+0x8a8] ;  /* 0x0008a800011a7983 */ /* 0x000ee80000300800 */
[----:B------:R-:W3:Y:S04]  /*222e0*/  LDL.LU R27, [R1+0x8ac] ;  /* 0x0008ac00011b7983 */ /* 0x000ee80000300800 */
[----:B------:R-:W-:Y:S04]  /*222f0*/  STL.64 [R1+0x200], R8 ;  /* 0x0002000801007387 */ /* 0x000fe80000100a00 */
[----:B------:R0:W-:Y:S04]  /*22300*/  STL.64 [R1+0x208], R10 ;  /* 0x0002080a01007387 */ /* 0x0001e80000100a00 */
[----:B0-----:R-:W2:Y:S04]  /*22310*/  LDL.LU.64 R10, [R1+0x1f60] ;  /* 0x001f6000010a7983 */ /* 0x001ea80000300a00 */
[----:B------:R-:W4:Y:S04]  /*22320*/  LDL.LU.64 R8, [R1+0x1f58] ;  /* 0x001f580001087983 */ /* 0x000f280000300a00 */
[----:B------:R-:W-:Y:S04]  /*22330*/  STL.64 [R1+0x220], R12 ;  /* 0x0002200c01007387 */ /* 0x000fe80000100a00 */
[----:B------:R0:W-:Y:S04]  /*22340*/  STL.64 [R1+0x228], R14 ;  /* 0x0002280e01007387 */ /* 0x0001e80000100a00 */
[----:B0-----:R-:W3:Y:S04]  /*22350*/  LDL.LU.64 R14, [R1+0x1f50] ;  /* 0x001f5000010e7983 */ /* 0x001ee80000300a00 */
[----:B------:R-:W4:Y:S04]  /*22360*/  LDL.LU.64 R12, [R1+0x1f48] ;  /* 0x001f4800010c7983 */ /* 0x000f280000300a00 */
[----:B------:R-:W-:Y:S04]  /*22370*/  STL.64 [R1+0x1e78], R22 ;  /* 0x001e781601007387 */ /* 0x000fe80000100a00 */
[----:B------:R0:W-:Y:S04]  /*22380*/  STL.64 [R1+0x1e70], R20 ;  /* 0x001e701401007387 */ /* 0x0001e80000100a00 */
[----:B0-----:R-:W3:Y:S04]  /*22390*/  LDL.LU R20, [R1+0x270] ;  /* 0x0002700001147983 */ /* 0x001ee80000300800 */
[----:B------:R-:W3:Y:S04]  /*223a0*/  LDL.LU R21, [R1+0x274] ;  /* 0x0002740001157983 */ /* 0x000ee80000300800 */
[----:B------:R-:W3:Y:S04]  /*223b0*/  LDL.LU R22, [R1+0x278] ;  /* 0x0002780001167983 */ /* 0x000ee80000300800 */
[----:B------:R-:W3:Y:S01]  /*223c0*/  LDL.LU R23, [R1+0x27c] ;  /* 0x00027c0001177983 */ /* 0x000ee20000300800 */
[----:B--2---:R-:W-:-:S02]  /*223d0*/  F2FP.F16.E4M3.UNPACK_B R10, R10.H1 ;  /* 0x0000000aff0a723e */ /* 0x004fc400030006ff */
[----:B------:R-:W-:-:S07]  /*223e0*/  F2FP.F16.E4M3.UNPACK_B R11, R11.H1 ;  /* 0x0000000bff0b723e */ /* 0x000fce00030006ff */
[----:B------:R-:W-:Y:S01]  /*223f0*/  HMMA.16816.F32 R4, R16, R10, R4 ;  /* 0x0000000a1004723c */ /* 0x000fe20000001804 */
[----:B----4-:R-:W-:Y:S02]  /*22400*/  IMAD R12, R12, 0x100, R28 ;  /* 0x000001000c0c7824 */ /* 0x010fe400078e021c */
[----:B------:R-:W2:-:S15]  /*22410*/  LDL.LU R28, [R1+0x1f40] ;  /* 0x001f4000011c7983 */ /* 0x000e9e0000300800 */
[----:B------:R-:W-:-:S05]  /*22420*/  NOP ;  /* 0x0000000000007918 */ /* 0x000fca0000000000 */
[----:B------:R-:W-:Y:S04]  /*22430*/  STL.64 [R1+0x240], R4 ;  /* 0x0002400401007387 */ /* 0x000fe80000100a00 */
[----:B------:R0:W-:Y:S04]  /*22440*/  STL.64 [R1+0x248], R6 ;  /* 0x0002480601007387 */ /* 0x0001e80000100a00 */
[----:B0-----:R-:W4:Y:S01]  /*22450*/  LDL.LU.64 R6, [R1+0x1f38] ;  /* 0x001f380001067983 */ /* 0x001f220000300a00 */
[----:B------:R-:W-:Y:S02]  /*22460*/  F2FP.F16.E4M3.UNPACK_B R8, R8.H1 ;  /* 0x00000008ff08723e */ /* 0x000fe400030006ff */
[----:B------:R-:W-:Y:S01]  /*22470*/  F2FP.F16.E4M3.UNPACK_B R9, R9.H1 ;  /* 0x00000009ff09723e */ /* 0x000fe200030006ff */
[----:B------:R-:W2:Y:S04]  /*22480*/  LDL.LU.64 R4, [R1+0x1f30] ;  /* 0x001f300001047983 */ /* 0x000ea80000300a00 */
[----:B------:R-:W-:Y:S04]  /*22490*/  STL [R1+0x1e54], R10 ;  /* 0x001e540a01007387 */ /* 0x000fe80000100800 */
[----:B------:R-:W-:Y:S04]  /*224a0*/  STL [R1+0x1e50], R11 ;  /* 0x001e500b01007387 */ /* 0x000fe80000100800 */
[----:B------:R-:W-:Y:S04]  /*224b0*/  STL [R1+0x1e3c], R8 ;  /* 0x001e3c0801007387 */ /* 0x000fe80000100800 */
[----:B------:R-:W-:Y:S01]  /*224c0*/  STL [R1+0x1e38], R9 ;  /* 0x001e380901007387 */ /* 0x000fe20000100800 */
[----:B---3--:R-:W-:-:S15]  /*224d0*/  HMMA.16816.F32 R20, R16, R8, R20 ;  /* 0x000000081014723c */ /* 0x008fde0000001814 */
[----:B------:R-:W-:-:S08]  /*224e0*/  NOP ;  /* 0x0000000000007918 */ /* 0x000fd00000000000 */
[----:B------:R0:W-:Y:S04]  /*224f0*/  STL.64 [R1+0x270], R20 ;  /* 0x0002701401007387 */ /* 0x0001e80000100a00 */
[----:B------:R1:W-:Y:S04]  /*22500*/  STL.64 [R1+0x278], R22 ;  /* 0x0002781601007387 */ /* 0x0003e80000100a00 */
[----:B0-----:R-:W3:Y:S01]  /*22510*/  LDL.LU R20, [R1+0x730] ;  /* 0x0007300001147983 */ /* 0x001ee20000300800 */
[----:B----4-:R-:W-:Y:S02]  /*22520*/  F2FP.F16.E4M3.UNPACK_B R6, R6.H1 ;  /* 0x00000006ff06723e */ /* 0x010fe400030006ff */
[----:B------:R-:W-:-:S07]  /*22530*/  F2FP.F16.E4M3.UNPACK_B R7, R7.H1 ;  /* 0x00000007ff07723e */ /* 0x000fce00030006ff */
[----:B------:R-:W-:-:S15]  /*22540*/  HMMA.16816.F32 R8, R16, R6, R24 ;  /* 0x000000061008723c */ /* 0x000fde0000001818 */
[----:B------:R-:W-:-:S08]  /*22550*/  NOP ;  /* 0x0000000000007918 */ /* 0x000fd00000000000 */
[----:B------:R-:W-:Y:S04]  /*22560*/  STL.64 [R1+0x8a0], R8 ;  /* 0x0008a00801007387 */ /* 0x000fe80000100a00 */
[----:B------:R-:W-:Y:S04]  /*22570*/  STL.64 [R1+0x8a8], R10 ;  /* 0x0008a80a01007387 */ /* 0x000fe80000100a00 */
[----:B------:R-:W3:Y:S04]  /*22580*/  LDL.LU R21, [R1+0x734] ;  /* 0x0007340001157983 */ /* 0x000ee80000300800 */
[----:B-1----:R-:W4:Y:S04]  /*22590*/  LDL.LU R22, [R1+0x738] ;  /* 0x0007380001167983 */ /* 0x002f280000300800 */
[----:B------:R-:W4:Y:S04]  /*225a0*/  LDL.LU R23, [R1+0x73c] ;  /* 0x00073c0001177983 */ /* 0x000f280000300800 */
[----:B----4-:R-:W-:Y:S04]  /*225b0*/  STL.64 [R1+0x1e88], R22 ;  /* 0x001e881601007387 */ /* 0x010fe80000100a00 */
[----:B---3--:R0:W-:Y:S04]  /*225c0*/  STL.64 [R1+0x1e80], R20 ;  /* 0x001e801401007387 */ /* 0x0081e80000100a00 */
[----:B0-----:R-:W3:Y:S04]  /*225d0*/  LDL.LU R20, [R1+0x740] ;  /* 0x0007400001147983 */ /* 0x001ee80000300800 */
[----:B------:R-:W3:Y:S04]  /*225e0*/  LDL.LU R21, [R1+0x744] ;  /* 0x0007440001157983 */ /* 0x000ee80000300800 */
[----:B------:R-:W4:Y:S04]  /*225f0*/  LDL.LU R22, [R1+0x748] ;  /* 0x0007480001167983 */ /* 0x000f280000300800 */
[----:B------:R-:W4:Y:S04]  /*22600*/  LDL.LU R23, [R1+0x74c] ;  /* 0x00074c0001177983 */ /* 0x000f280000300800 */
[----:B------:R-:W2:Y:S04]  /*22610*/  LDL.64 R10, [R1+0x10] ;  /* 0x00001000010a7983 */ /* 0x000ea80000100a00 */
[----:B--2---:R-:W-:Y:S04]  /*22620*/  STL.64 [R1+0x1ef0], R10 ;  /* 0x001ef00a01007387 */ /* 0x004fe80000100a00 */
[----:B----4-:R-:W-:Y:S04]  /*22630*/  STL.64 [R1+0x1eb0], R22 ;  /* 0x001eb01601007387 */ /* 0x010fe80000100a00 */
[----:B---3--:R0:W-:Y:S04]  /*22640*/  STL.64 [R1+0x1ea8], R20 ;  /* 0x001ea81401007387 */ /* 0x0081e80000100a00 */
[----:B0-----:R-:W2:Y:S04]  /*22650*/  LDL.LU R20, [R1+0x760] ;  /* 0x0007600001147983 */ /* 0x001ea80000300800 */
[----:B------:R-:W2:Y:S04]  /*22660*/  LDL.LU R21, [R1+0x764] ;  /* 0x0007640001157983 */ /* 0x000ea80000300800 */
[----:B--2---:R0:W-:Y:S04]  /*22670*/  STL.64 [R1+0x1eb8], R20 ;  /* 0x001eb81401007387 */ /* 0x0041e80000100a00 */
[----:B0-----:R-:W2:Y:S04]  /*22680*/  LDL.64 R20, [R1+0x8] ;  /* 0x0000080001147983 */ /* 0x001ea80000100a00 */
[----:B------:R-:W3:Y:S04]  /*22690*/  LDL.LU R22, [R1+0x768] ;  /* 0x0007680001167983 */ /* 0x000ee80000300800 */
[----:B------:R-:W3:Y:S04]  /*226a0*/  LDL.LU R23, [R1+0x76c] ;  /* 0x00076c0001177983 */ /* 0x000ee80000300800 */
[----:B------:R-:W4:Y:S04]  /*226b0*/  LDL.LU R8, [R1+0x7a0] ;  /* 0x0007a00001087983 */ /* 0x000f280000300800 */
[----:B------:R-:W4:Y:S04]  /*226c0*/  LDL.LU R9, [R1+0x7a4] ;  /* 0x0007a40001097983 */ /* 0x000f280000300800 */
[----:B----4-:R0:W-:Y:S04]  /*226d0*/  STL.64 [R1+0x1ef8], R8 ;  /* 0x001ef80801007387 */ /* 0x0101e80000100a00 */
[----:B------:R-:W4:Y:S04]  /*226e0*/  LDL.LU R10, [R1+0x7a8] ;  /* 0x0007a800010a7983 */ /* 0x000f280000300800 */
[----:B------:R-:W4:Y:S04]  /*226f0*/  LDL.LU R11, [R1+0x7ac] ;  /* 0x0007ac00010b7983 */ /* 0x000f280000300800 */
[----:B0-----:R-:W2:Y:S04]  /*22700*/  LDL.64 R8, [R1+0x30] ;  /* 0x0000300001087983 */ /* 0x001ea80000100a00 */
[----:B----4-:R-:W-:Y:S04]  /*22710*/  STL.64 [R1+0x1f18], R10 ;  /* 0x001f180a01007387 */ /* 0x010fe80000100a00 */
[----:B--2---:R0:W-:Y:S04]  /*22720*/  STL.64 [R1+0x1f10], R8 ;  /* 0x001f100801007387 */ /* 0x0041e80000100a00 */
[----:B0-----:R-:W2:Y:S04]  /*22730*/  LDL.LU R8, [R1+0x7c0] ;  /* 0x0007c00001087983 */ /* 0x001ea80000300800 */
[----:B------:R-:W2:Y:S04]  /*22740*/  LDL.LU R9, [R1+0x7c4] ;  /* 0x0007c40001097983 */ /* 0x000ea80000300800 */
[----:B------:R-:W4:Y:S04]  /*22750*/  LDL.LU R10, [R1+0x7c8] ;  /* 0x0007c800010a7983 */ /* 0x000f280000300800 */
[----:B------:R-:W4:Y:S04]  /*22760*/  LDL.LU R11, [R1+0x7cc] ;  /* 0x0007cc00010b7983 */ /* 0x000f280000300800 */
[----:B----4-:R-:W-:Y:S04]  /*22770*/  STL.64 [R1+0x1f28], R10 ;  /* 0x001f280a01007387 */ /* 0x010fe80000100a00 */
[----:B--2---:R0:W-:Y:S04]  /*22780*/  STL.64 [R1+0x1f20], R8 ;  /* 0x001f200801007387 */ /* 0x0041e80000100a00 */
[----:B0-----:R-:W2:Y:S04]  /*22790*/  LDL.LU R8, [R1+0x890] ;  /* 0x0008900001087983 */ /* 0x001ea80000300800 */
[----:B------:R-:W2:Y:S04]  /*227a0*/  LDL.LU R9, [R1+0x894] ;  /* 0x0008940001097983 */ /* 0x000ea80000300800 */
[----:B------:R-:W2:Y:S04]  /*227b0*/  LDL.LU R10, [R1+0x898] ;  /* 0x00089800010a7983 */ /* 0x000ea80000300800 */
[----:B------:R-:W2:Y:S04]  /*227c0*/  LDL.LU R11, [R1+0x89c] ;  /* 0x00089c00010b7983 */ /* 0x000ea80000300800 */
[----:B---3--:R-:W-:Y:S04]  /*227d0*/  STL.64 [R1+0x1ed8], R22 ;  /* 0x001ed81601007387 */ /* 0x008fe80000100a00 */
[----:B------:R0:W-:Y:S04]  /*227e0*/  STL.64 [R1+0x1ed0], R20 ;  /* 0x001ed01401007387 */ /* 0x0001e80000100a00 */
[----:B0-----:R-:W3:Y:S04]  /*227f0*/  LDL.LU R20, [R1+0x780] ;  /* 0x0007800001147983 */ /* 0x001ee80000300800 */
[----:B------:R-:W3:Y:S04]  /*22800*/  LDL.LU R21, [R1+0x784] ;  /* 0x0007840001157983 */ /* 0x000ee80000300800 */
[----:B------:R-:W4:Y:S04]  /*22810*/  LDL.LU R22, [R1+0x788] ;  /* 0x0007880001167983 */ /* 0x000f280000300800 */
[----:B------:R-:W4:Y:S04]  /*22820*/  LDL.LU R23, [R1+0x78c] ;  /* 0x00078c0001177983 */ /* 0x000f280000300800 */
[----:B----4-:R-:W-:Y:S04]  /*22830*/  STL.64 [R1+0x1ee8], R22 ;  /* 0x001ee81601007387 */ /* 0x010fe80000100a00 */
[----:B---3--:R0:W-:Y:S04]  /*22840*/  STL.64 [R1+0x1ee0], R20 ;  /* 0x001ee01401007387 */ /* 0x0081e80000100a00 */
[----:B0-----:R-:W3:Y:S04]  /*22850*/  LDL.LU R20, [R1+0x790] ;  /* 0x0007900001147983 */ /* 0x001ee80000300800 */
[----:B------:R-:W3:Y:S04]  /*22860*/  LDL.LU R21, [R1+0x794] ;  /* 0x0007940001157983 */ /* 0x000ee80000300800 */
[----:B------:R-:W4:Y:S04]  /*22870*/  LDL.LU R22, [R1+0x798] ;  /* 0x0007980001167983 */ /* 0x000f280000300800 */
[----:B------:R-:W4:Y:S01]  /*22880*/  LDL.LU R23, [R1+0x79c] ;  /* 0x00079c0001177983 */ /* 0x000f220000300800 */
[----:B------:R-:W-:-:S02]  /*22890*/  IMAD R13, R13, 0x100, R28 ;  /* 0x000001000d0d7824 */ /* 0x000fc400078e021c */
[----:B------:R-:W-:Y:S02]  /*228a0*/  IMAD R14, R14, 0x100, R29 ;  /* 0x000001000e0e7824 */ /* 0x000fe400078e021d */
[----:B------:R-:W-:Y:S01]  /*228b0*/  IMAD R15, R15, 0x100, R4 ;  /* 0x000001000f0f7824 */ /* 0x000fe200078e0204 */
[----:B------:R-:W-:Y:S02]  /*228c0*/  F2FP.F16.E4M3.UNPACK_B R4, R5.H1 ;  /* 0x00000005ff04723e */ /* 0x000fe400030006ff */
[----:B------:R-:W-:Y:S01]  /*228d0*/  F2FP.F16.E4M3.UNPACK_B R5, R2.H1 ;  /* 0x00000002ff05723e */ /* 0x000fe200030006ff */
[----:B----4-:R-:W-:Y:S04]  /*228e0*/  STL.64 [R1+0x1f08], R22 ;  /* 0x001f081601007387 */ /* 0x010fe80000100a00 */
[----:B---3--:R0:W-:Y:S04]  /*228f0*/  STL.64 [R1+0x1f00], R20 ;  /* 0x001f001401007387 */ /* 0x0081e80000100a00 */
[----:B0-----:R-:W3:Y:S04]  /*22900*/  LDL.LU R20, [R1+0x7b0] ;  /* 0x0007b00001147983 */ /* 0x001ee80000300800 */
[----:B------:R-:W3:Y:S04]  /*22910*/  LDL.LU R21, [R1+0x7b4] ;  /* 0x0007b40001157983 */ /* 0x000ee80000300800 */
[----:B------:R-:W3:Y:S04]  /*22920*/  LDL.LU R22, [R1+0x7b8] ;  /* 0x0007b80001167983 */ /* 0x000ee80000300800 */
[----:B------:R-:W3:Y:S04]  /*22930*/  LDL.LU R23, [R1+0x7bc] ;  /* 0x0007bc0001177983 */ /* 0x000ee80000300800 */
[----:B------:R-:W4:Y:S04]  /*22940*/  LDL.64 R28, [R1] ;  /* 0x00000000011c7983 */ /* 0x000f280000100a00 */
[----:B------:R-:W3:Y:S04]  /*22950*/  LDL.LU R24, [R1+0x750] ;  /* 0x0007500001187983 */ /* 0x000ee80000300800 */
[----:B------:R-:W3:Y:S04]  /*22960*/  LDL.LU R25, [R1+0x754] ;  /* 0x0007540001197983 */ /* 0x000ee80000300800 */
[----:B------:R-:W4:Y:S04]  /*22970*/  LDL.LU R26, [R1+0x758] ;  /* 0x00075800011a7983 */ /* 0x000f280000300800 */
[----:B------:R-:W4:Y:S01]  /*22980*/  LDL.LU R27, [R1+0x75c] ;  /* 0x00075c00011b7983 */ /* 0x000f220000300800 */
[----:B--2---:R-:W-:Y:S03]  /*22990*/  HMMA.16816.F32 R8, R16, R4, R8 ;  /* 0x000000041008723c */ /* 0x004fe60000001808 */
[----:B----4-:R-:W-:Y:S04]  /*229a0*/  STL.64 [R1+0x1ec8], R26 ;  /* 0x001ec81a01007387 */ /* 0x010fe80000100a00 */
[----:B---3--:R0:W-:Y:S04]  /*229b0*/  STL.64 [R1+0x1ec0], R24 ;  /* 0x001ec01801007387 */ /* 0x0081e80000100a00 */
[----:B0-----:R-:W2:Y:S04]  /*229c0*/  LDL.LU R24, [R1+0x770] ;  /* 0x0007700001187983 */ /* 0x001ea80000300800 */
[----:B------:R-:W2:Y:S04]  /*229d0*/  LDL.LU R25, [R1+0x774] ;  /* 0x0007740001197983 */ /* 0x000ea80000300800 */
[----:B------:R-:W2:Y:S04]  /*229e0*/  LDL.LU R26, [R1+0x778] ;  /* 0x00077800011a7983 */ /* 0x000ea80000300800 */
[----:B------:R-:W2:Y:S04]  /*229f0*/  LDL.LU R27, [R1+0x77c] ;  /* 0x00077c00011b7983 */ /* 0x000ea80000300800 */
[----:B------:R-:W-:Y:S04]  /*22a00*/  STL [R1+0x1e58], R6 ;  /* 0x001e580601007387 */ /* 0x000fe80000100800 */
[----:B------:R-:W-:Y:S04]  /*22a10*/  STL [R1+0x1e20], R7 ;  /* 0x001e200701007387 */ /* 0x000fe80000100800 */
[----:B------:R-:W-:Y:S04]  /*22a20*/  STL.64 [R1+0x890], R8 ;  /* 0x0008900801007387 */ /* 0x000fe80000100a00 */
[----:B------:R0:W-:Y:S04]  /*22a30*/  STL.64 [R1+0x898], R10 ;  /* 0x0008980a01007387 */ /* 0x0001e80000100a00 */
[----:B0-----:R-:W3:Y:S04]  /*22a40*/  LDL.LU.64 R10, [R1+0x1f28] ;  /* 0x001f2800010a7983 */ /* 0x001ee80000300a00 */
[----:B------:R-:W3:Y:S01]  /*22a50*/  LDL.LU.64 R8, [R1+0x1f20] ;  /* 0x001f200001087983 */ /* 0x000ee20000300a00 */
[----:B------:R-:W-:-:S02]  /*22a60*/  F2FP.F16.E4M3.UNPACK_B R2, R3.H1 ;  /* 0x00000003ff02723e */ /* 0x000fc400030006ff */
[----:B------:R-:W-:Y:S01]  /*22a70*/  F2FP.F16.E4M3.UNPACK_B R3, R0.H1 ;  /* 0x00000000ff03723e */ /* 0x000fe200030006ff */
[----:B------:R-:W-:Y:S01]  /*22a80*/  STL [R1+0x1e5c], R5 ;  /* 0x001e5c0501007387 */ /* 0x000fe20000100800 */
[----:B------:R-:W-:Y:S02]  /*22a90*/  F2FP.F16.E4M3.UNPACK_B R12, R12 ;  /* 0x0000000cff0c723e */ /* 0x000fe400020006ff */
[----:B------:R-:W-:-:S03]  /*22aa0*/  F2FP.F16.E4M3.UNPACK_B R13, R13 ;  /* 0x0000000dff0d723e */ /* 0x000fc600020006ff */
[----:B---3--:R-:W-:Y:S01]  /*22ab0*/  HMMA.16816.F32 R16, R16, R2, R8 ;  /* 0x000000021010723c */ /* 0x008fe20000001808 */
[----:B------:R-:W3:Y:S04]  /*22ac0*/  LDL.LU.64 R10, [R1+0x1f18] ;  /* 0x001f1800010a7983 */ /* 0x000ee80000300a00 */
[----:B------:R-:W4:Y:S01]  /*22ad0*/  LDL.LU.64 R8, [R1+0x1f10] ;  /* 0x001f100001087983 */ /* 0x000f220000300a00 */
[----:B------:R-:W-:Y:S02]  /*22ae0*/  F2FP.F16.E4M3.UNPACK_B R14, R14 ;  /* 0x0000000eff0e723e */ /* 0x000fe400020006ff */
[----:B------:R-:W-:-:S15]  /*22af0*/  F2FP.F16.E4M3.UNPACK_B R15, R15 ;  /* 0x0000000fff0f723e */ /* 0x000fde00020006ff */
[----:B------:R0:W-:Y:S04]  /*22b00*/  STL.64 [R1+0x7c0], R16 ;  /* 0x0007c01001007387 */ /* 0x0001e80000100a00 */
[----:B------:R1:W-:Y:S04]  /*22b10*/  STL.64 [R1+0x7c8], R18 ;  /* 0x0007c81201007387 */ /* 0x0003e80000100a00 */
[----:B0-----:R-:W3:Y:S04]  /*22b20*/  LDL.64 R16, [R1+0x20] ;  /* 0x0000200001107983 */ /* 0x001ee80000100a00 */
[----:B-1----:R-:W2:Y:S01]  /*22b30*/  LDL.64 R18, [R1+0x18] ;  /* 0x0000180001127983 */ /* 0x002ea20000100a00 */
[----:B----4-:R-:W-:Y:S06]  /*22b40*/  HMMA.16816.F32 R20, R12, R8, R20 ;  /* 0x000000080c14723c */ /* 0x010fec0000001814 */
[----:B------:R-:W-:-:S02]  /*22b50*/  IMAD.MOV.U32 R7, RZ, RZ, R8 ;  /* 0x000000ffff077224 */ /* 0x000fc400078e0008 */
[----:B------:R-:W-:-:S15]  /*22b60*/  IMAD.MOV.U32 R0, RZ, RZ, R9 ;  /* 0x000000ffff007224 */ /* 0x000fde00078e0009 */
[----:B------:R-:W-:Y:S04]  /*22b70*/  STL.64 [R1+0x7b0], R20 ;  /* 0x0007b01401007387 */ /* 0x000fe80000100a00 */
[----:B------:R0:W-:Y:S04]  /*22b80*/  STL.64 [R1+0x7b8], R22 ;  /* 0x0007b81601007387 */ /* 0x0001e80000100a00 */
[----:B0-----:R-:W2:Y:S04]  /*22b90*/  LDL.LU.64 R22, [R1+0x1f08] ;  /* 0x001f080001167983 */ /* 0x001ea80000300a00 */
[----:B------:R-:W2:Y:S04]  /*22ba0*/  LDL.LU.64 R20, [R1+0x1f00] ;  /* 0x001f000001147983 */ /* 0x000ea80000300a00 */
[----:B------:R-:W3:Y:S02]  /*22bb0*/  LDL.LU.64 R8, [R1+0x1ef8] ;  /* 0x001ef80001087983 */ /* 0x000ee40000300a00 */
[C---:B---3--:R-:W-:Y:S06]  /*22bc0*/  HMMA.16816.F32 R8, R12.reuse, R16, R8 ;  /* 0x000000100c08723c */ /* 0x048fec0000001808 */
[----:B--2---:R-:W-:-:S15]  /*22bd0*/  HMMA.16816.F32 R20, R12, R18, R20 ;  /* 0x000000120c14723c */ /* 0x004fde0000001814 */
[----:B------:R-:W-:-:S02]  /*22be0*/  NOP ;  /* 0x0000000000007918 */ /* 0x000fc40000000000 */
[----:B------:R-:W-:Y:S04]  /*22bf0*/  STL.64 [R1+0x7a0], R8 ;  /* 0x0007a00801007387 */ /* 0x000fe80000100a00 */
[----:B------:R0:W-:Y:S04]  /*22c00*/  STL.64 [R1+0x7a8], R10 ;  /* 0x0007a80a01007387 */ /* 0x0001e80000100a00 */
[----:B0-----:R-:W2:Y:S04]  /*22c10*/  LDL.LU.64 R10, [R1+0x1ef0] ;  /* 0x001ef000010a7983 */ /* 0x001ea80000300a00 */
        /* <DEDUP_REMOVED lines=8> */
[----:B0-----:R-:W2:Y:S04]  /*22ca0*/  LDL.LU.64 R22, [R1+0x1ed8] ;  /* 0x001ed80001167983 */ /* 0x001ea80000300a00 */
[----:B------:R-:W3:Y:S01]  /*22cb0*/  LDL.LU.64 R20, [R1+0x1ed0] ;  /* 0x001ed00001147983 */ /* 0x000ee20000300a00 */
[----:B------:R-:W-:-:S02]  /*22cc0*/  IMAD.MOV.U32 R9, RZ, RZ, R16 ;  /* 0x000000ffff097224 */ /* 0x000fc400078e0010 */
[----:B------:R-:W-:Y:S02]  /*22cd0*/  IMAD.MOV.U32 R8, RZ, RZ, R17 ;  /* 0x000000ffff087224 */ /* 0x000fe400078e0011 */
[----:B------:R-:W-:Y:S02]  /*22ce0*/  IMAD.MOV.U32 R17, RZ, RZ, R18 ;  /* 0x000000ffff117224 */ /* 0x000fe400078e0012 */
[----:B------:R-:W-:Y:S02]  /*22cf0*/  IMAD.MOV.U32 R16, RZ, RZ, R19 ;  /* 0x000000ffff107224 */ /* 0x000fe400078e0013 */
[----:B------:R-:W-:Y:S02]  /*22d00*/  IMAD.MOV.U32 R19, RZ, RZ, R10 ;  /* 0x000000ffff137224 */ /* 0x000fe400078e000a */
[----:B------:R-:W-:-:S05]  /*22d10*/  IMAD.MOV.U32 R18, RZ, RZ, R11 ;  /* 0x000000ffff127224 */ /* 0x000fca00078e000b */
[----:B------:R-:W-:Y:S04]  /*22d20*/  STL.64 [R1+0x1e68], R18 ;  /* 0x001e681201007387 */ /* 0x000fe80000100a00 */
[----:B------:R0:W-:Y:S04]  /*22d30*/  STL.64 [R1+0x1e60], R16 ;  /* 0x001e601001007387 */ /* 0x0001e80000100a00 */
[----:B0-----:R-:W4:Y:S04]  /*22d40*/  LDL.LU R16, [R1+0x720] ;  /* 0x0007200001107983 */ /* 0x001f280000300800 */
[----:B------:R-:W4:Y:S04]  /*22d50*/  LDL.LU R17, [R1+0x724] ;  /* 0x0007240001117983 */ /* 0x000f280000300800 */
[----:B------:R-:W4:Y:S04]  /*22d60*/  LDL.LU R18, [R1+0x728] ;  /* 0x0007280001127983 */ /* 0x000f280000300800 */
[----:B------:R-:W4:Y:S01]  /*22d70*/  LDL.LU R19, [R1+0x72c] ;  /* 0x00072c0001137983 */ /* 0x000f220000300800 */
[----:B---3--:R-:W-:Y:S06]  /*22d80*/  HMMA.16816.F32 R24, R12, R20, R24 ;  /* 0x000000140c18723c */ /* 0x008fec0000001818 */
[----:B------:R-:W-:-:S02]  /*22d90*/  IMAD.MOV.U32 R10, RZ, RZ, R20 ;  /* 0x000000ffff0a7224 */ /* 0x000fc400078e0014 */
[----:B------:R-:W-:-:S15]  /*22da0*/  IMAD.MOV.U32 R11, RZ, RZ, R21 ;  /* 0x000000ffff0b7224 */ /* 0x000fde00078e0015 */
[----:B------:R-:W-:Y:S04]  /*22db0*/  STL.64 [R1+0x770], R24 ;  /* 0x0007701801007387 */ /* 0x000fe80000100a00 */
[----:B------:R0:W-:Y:S04]  /*22dc0*/  STL.64 [R1+0x778], R26 ;  /* 0x0007781a01007387 */ /* 0x0001e80000100a00 */
[----:B0-----:R-:W3:Y:S04]  /*22dd0*/  LDL.LU.64 R26, [R1+0x1ec8] ;  /* 0x001ec800011a7983 */ /* 0x001ee80000300a00 */
[----:B------:R-:W3:Y:S04]  /*22de0*/  LDL.LU.64 R24, [R1+0x1ec0] ;  /* 0x001ec00001187983 */ /* 0x000ee80000300a00 */
[----:B------:R-:W2:Y:S01]  /*22df0*/  LDL.LU.64 R20, [R1+0x1eb8] ;  /* 0x001eb80001147983 */ /* 0x000ea20000300a00 */
[----:B------:R-:W-:-:S02]  /*22e00*/  IMAD.MOV.U32 R5, RZ, RZ, R28 ;  /* 0x000000ffff057224 */ /* 0x000fc400078e001c */
[----:B------:R-:W-:Y:S01]  /*22e10*/  IMAD.MOV.U32 R6, RZ, RZ, R29 ;  /* 0x000000ffff067224 */ /* 0x000fe200078e001d */
[----:B--2---:R-:W-:-:S15]  /*22e20*/  HMMA.16816.F32 R20, R12, R28, R20 ;  /* 0x0000001c0c14723c */ /* 0x004fde0000001814 */
[----:B------:R-:W-:-:S08]  /*22e30*/  NOP ;  /* 0x0000000000007918 */ /* 0x000fd00000000000 */
[----:B------:R-:W-:Y:S04]  /*22e40*/  STL.64 [R1+0x760], R20 ;  /* 0x0007601401007387 */ /* 0x000fe80000100a00 */
[----:B------:R0:W-:Y:S04]  /*22e50*/  STL.64 [R1+0x768], R22 ;  /* 0x0007681601007387 */ /* 0x0001e80000100a00 */
[----:B0-----:R-:W2:Y:S04]  /*22e60*/  LDL.LU.64 R22, [R1+0x1eb0] ;  /* 0x001eb00001167983 */ /* 0x001ea80000300a00 */
[----:B------:R-:W2:Y:S04]  /*22e70*/  LDL.LU.64 R20, [R1+0x1ea8] ;  /* 0x001ea80001147983 */ /* 0x000ea80000300a00 */
        /* <DEDUP_REMOVED lines=19> */
[----:B------:R-:W-:Y:S04]  /*22fb0*/  STL.64 [R1+0x1d58], R26 ;  /* 0x001d581a01007387 */ /* 0x000fe80000100a00 */
[----:B------:R0:W-:Y:S04]  /*22fc0*/  STL.64 [R1+0x1d50], R24 ;  /* 0x001d501801007387 */ /* 0x0001e80000100a00 */
[----:B0-----:R-:W2:Y:S04]  /*22fd0*/  LDL.LU R24, [R1+0x710] ;  /* 0x0007100001187983 */ /* 0x001ea80000300800 */
[----:B------:R-:W2:Y:S04]  /*22fe0*/  LDL.LU R25, [R1+0x714] ;  /* 0x0007140001197983 */ /* 0x000ea80000300800 */
[----:B------:R-:W2:Y:S04]  /*22ff0*/  LDL.LU R26, [R1+0x718] ;  /* 0x00071800011a7983 */ /* 0x000ea80000300800 */
[----:B------:R-:W2:Y:S01]  /*23000*/  LDL.LU R27, [R1+0x71c] ;  /* 0x00071c00011b7983 */ /* 0x000ea20000300800 */
[C---:B----4-:R-:W-:Y:S06]  /*23010*/  HMMA.16816.F32 R16, R12.reuse, R22, R16 ;  /* 0x000000160c10723c */ /* 0x050fec0000001810 */
[----:B--2---:R-:W-:-:S15]  /*23020*/  HMMA.16816.F32 R24, R12, R20, R24 ;  /* 0x000000140c18723c */ /* 0x004fde0000001818 */
[----:B------:R-:W-:-:S02]  /*23030*/  NOP ;  /* 0x0000000000007918 */ /* 0x000fc40000000000 */
[----:B------:R-:W-:Y:S04]  /*23040*/  STL.64 [R1+0x720], R16 ;  /* 0x0007201001007387 */ /* 0x000fe80000100a00 */
[----:B------:R0:W-:Y:S04]  /*23050*/  STL.64 [R1+0x728], R18 ;  /* 0x0007281201007387 */ /* 0x0001e80000100a00 */
[----:B0-----:R-:W2:Y:S04]  /*23060*/  LDL.LU.64 R18, [R1+0x1e68] ;  /* 0x001e680001127983 */ /* 0x001ea80000300a00 */
[----:B------:R-:W3:Y:S04]  /*23070*/  LDL.LU.64 R16, [R1+0x1e60] ;  /* 0x001e600001107983 */ /* 0x000ee80000300a00 */
[----:B------:R0:W-:Y:S04]  /*23080*/  STL.64 [R1+0x1d68], R22 ;  /* 0x001d681601007387 */ /* 0x0001e80000100a00 */
[----:B------:R1:W-:Y:S04]  /*23090*/  STL.64 [R1+0x710], R24 ;  /* 0x0007101801007387 */ /* 0x0003e80000100a00 */
[----:B------:R4:W-:Y:S01]  /*230a0*/  STL.64 [R1+0x718], R26 ;  /* 0x0007181a01007387 */ /* 0x0009e20000100a00 */
[----:B0-----:R-:W-:-:S02]  /*230b0*/  IMAD.MOV.U32 R22, RZ, RZ, R5 ;  /* 0x000000ffff167224 */ /* 0x001fc400078e0005 */
[----:B------:R-:W-:Y:S01]  /*230c0*/  IMAD.MOV.U32 R23, RZ, RZ, R6 ;  /* 0x000000ffff177224 */ /* 0x000fe200078e0006 */
[----:B------:R-:W3:Y:S04]  /*230d0*/  LDL.LU R5, [R1+0x1e5c] ;  /* 0x001e5c0001057983 */ /* 0x000ee80000300800 */
[----:B------:R-:W3:Y:S04]  /*230e0*/  LDL.LU R6, [R1+0x1e58] ;  /* 0x001e580001067983 */ /* 0x000ee80000300800 */
[----:B------:R0:W-:Y:S04]  /*230f0*/  STL.64 [R1+0x1d60], R20 ;  /* 0x001d601401007387 */ /* 0x0001e80000100a00 */
[----:B------:R-:W-:Y:S04]  /*23100*/  STL.64 [R1+0x1d80], R22 ;  /* 0x001d801601007387 */ /* 0x000fe80000100a00 */
[----:B-1----:R-:W2:Y:S04]  /*23110*/  LDL.LU R24, [R1+0x670] ;  /* 0x0006700001187983 */ /* 0x002ea80000300800 */
[----:B------:R-:W2:Y:S04]  /*23120*/  LDL.LU R25, [R1+0x674] ;  /* 0x0006740001197983 */ /* 0x000ea80000300800 */
[----:B----4-:R-:W4:Y:S04]  /*23130*/  LDL.LU R26, [R1+0x678] ;  /* 0x00067800011a7983 */ /* 0x010f280000300800 */
[----:B------:R-:W4:Y:S01]  /*23140*/  LDL.LU R27, [R1+0x67c] ;  /* 0x00067c00011b7983 */ /* 0x000f220000300800 */
[----:B0-----:R-:W-:-:S02]  /*23150*/  IMAD.MOV.U32 R20, RZ, RZ, R10 ;  /* 0x000000ffff147224 */ /* 0x001fc400078e000a */
[----:B------:R-:W-:Y:S01]  /*23160*/  IMAD.MOV.U32 R21, RZ, RZ, R11 ;  /* 0x000000ffff157224 */ /* 0x000fe200078e000b */
[----:B------:R-:W3:Y:S04]  /*23170*/  LDL.LU R10, [R1+0x1e54] ;  /* 0x001e5400010a7983 */ /* 0x000ee80000300800 */
[----:B------:R-:W3:Y:S04]  /*23180*/  LDL.LU R11, [R1+0x1e50] ;  /* 0x001e5000010b7983 */ /* 0x000ee80000300800 */
[----:B------:R-:W-:Y:S04]  /*23190*/  STL.64 [R1+0x1d98], R20 ;  /* 0x001d981401007387 */ /* 0x000fe80000100a00 */
[----:B----4-:R-:W-:Y:S04]  /*231a0*/  STL.64 [R1+0x1d78], R26 ;  /* 0x001d781a01007387 */ /* 0x010fe80000100a00 */
[----:B--2---:R0:W-:Y:S04]  /*231b0*/  STL.64 [R1+0x1d70], R24 ;  /* 0x001d701801007387 */ /* 0x0041e80000100a00 */
[----:B0-----:R-:W2:Y:S04]  /*231c0*/  LDL.LU R24, [R1+0x680] ;  /* 0x0006800001187983 */ /* 0x001ea80000300800 */
[----:B------:R-:W2:Y:S04]  /*231d0*/  LDL.LU R25, [R1+0x684] ;  /* 0x0006840001197983 */ /* 0x000ea80000300800 */
[----:B------:R-:W4:Y:S04]  /*231e0*/  LDL.LU R26, [R1+0x688] ;  /* 0x00068800011a7983 */ /* 0x000f280000300800 */
[----:B------:R-:W4:Y:S01]  /*231f0*/  LDL.LU R27, [R1+0x68c] ;  /* 0x00068c00011b7983 */ /* 0x000f220000300800 */
[----:B------:R-:W-:-:S02]  /*23200*/  IMAD.MOV.U32 R22, RZ, RZ, R19 ;  /* 0x000000ffff167224 */ /* 0x000fc400078e0013 */
[----:B------:R-:W-:-:S05]  /*23210*/  IMAD.MOV.U32 R23, RZ, RZ, R18 ;  /* 0x000000ffff177224 */ /* 0x000fca00078e0012 */
[----:B------:R-:W-:Y:S04]  /*23220*/  STL.64 [R1+0x1db0], R22 ;  /* 0x001db01601007387 */ /* 0x000fe80000100a00 */
[----:B----4-:R-:W-:Y:S04]  /*23230*/  STL.64 [R1+0x1d90], R26 ;  /* 0x001d901a01007387 */ /* 0x010fe80000100a00 */
[----:B--2---:R0:W-:Y:S04]  /*23240*/  STL.64 [R1+0x1d88], R24 ;  /* 0x001d881801007387 */ /* 0x0041e80000100a00 */
[----:B0-----:R-:W2:Y:S04]  /*23250*/  LDL.LU R24, [R1+0x690] ;  /* 0x0006900001187983 */ /* 0x001ea80000300800 */
[----:B------:R-:W2:Y:S04]  /*23260*/  LDL.LU R25, [R1+0x694] ;  /* 0x0006940001197983 */ /* 0x000ea80000300800 */
[----:B------:R-:W4:Y:S04]  /*23270*/  LDL.LU R26, [R1+0x698] ;  /* 0x00069800011a7983 */ /* 0x000f280000300800 */
[----:B------:R-:W4:Y:S01]  /*23280*/  LDL.LU R27, [R1+0x69c] ;  /* 0x00069c00011b7983 */ /* 0x000f220000300800 */
[----:B---3--:R-:W-:-:S02]  /*23290*/  IMAD.MOV.U32 R20, RZ, RZ, R17 ;  /* 0x000000ffff147224 */ /* 0x008fc400078e0011 */
[----:B------:R-:W-:-:S05]  /*232a0*/  IMAD.MOV.U32 R21, RZ, RZ, R16 ;  /* 0x000000ffff157224 */ /* 0x000fca00078e0010 */
[----:B------:R-:W-:Y:S04]  /*232b0*/  STL.64 [R1+0x1dc8], R20 ;  /* 0x001dc81401007387 */ /* 0x000fe80000100a00 */
[----:B----4-:R-:W-:Y:S04]  /*232c0*/  STL.64 [R1+0x1da8], R26 ;  /* 0x001da81a01007387 */ /* 0x010fe80000100a00 */
[----:B--2---:R0:W-:Y:S04]  /*232d0*/  STL.64 [R1+0x1da0], R24 ;  /* 0x001da01801007387 */ /* 0x0041e80000100a00 */
[----:B0-----:R-:W2:Y:S04]  /*232e0*/  LDL.LU R24, [R1+0x6a0] ;  /* 0x0006a00001187983 */ /* 0x001ea80000300800 */
[----:B------:R-:W2:Y:S04]  /*232f0*/  LDL.LU R25, [R1+0x6a4] ;  /* 0x0006a40001197983 */ /* 0x000ea80000300800 */
[----:B------:R-:W3:Y:S04]  /*23300*/  LDL.LU R26, [R1+0x6a8] ;  /* 0x0006a800011a7983 */ /* 0x000ee80000300800 */
[----:B------:R-:W3:Y:S01]  /*23310*/  LDL.LU R27, [R1+0x6ac] ;  /* 0x0006ac00011b7983 */ /* 0x000ee20000300800 */
[----:B------:R-:W-:-:S02]  /*23320*/  IMAD.MOV.U32 R22, RZ, RZ, R9 ;  /* 0x000000ffff167224 */ /* 0x000fc400078e0009 */
[----:B------:R-:W-:Y:S02]  /*23330*/  IMAD.MOV.U32 R23, RZ, RZ, R8 ;  /* 0x000000ffff177224 */ /* 0x000fe400078e0008 */
[----:B------:R-:W-:Y:S02]  /*23340*/  IMAD.MOV.U32 R20, RZ, RZ, R7 ;  /* 0x000000ffff147224 */ /* 0x000fe400078e0007 */
[----:B------:R-:W-:Y:S01]  /*23350*/  IMAD.MOV.U32 R21, RZ, RZ, R0 ;  /* 0x000000ffff157224 */ /* 0x000fe200078e0000 */
[----:B------:R-:W-:Y:S04]  /*23360*/  STL.64 [R1+0x1de0], R22 ;  /* 0x001de01601007387 */ /* 0x000fe80000100a00 */
[----:B---3--:R-:W-:Y:S04]  /*23370*/  STL.64 [R1+0x1dc0], R26 ;  /* 0x001dc01a01007387 */ /* 0x008fe80000100a00 */
[----:B--2---:R0:W-:Y:S04]  /*23380*/  STL.64 [R1+0x1db8], R24 ;  /* 0x001db81801007387 */ /* 0x0041e80000100a00 */
[----:B0-----:R-:W2:Y:S04]  /*23390*/  LDL.LU R24, [R1+0x6b0] ;  /* 0x0006b00001187983 */ /* 0x001ea80000300800 */
[----:B------:R-:W2:Y:S04]  /*233a0*/  LDL.LU R25, [R1+0x6b4] ;  /* 0x0006b40001197983 */ /* 0x000ea80000300800 */
[----:B------:R-:W3:Y:S04]  /*233b0*/  LDL.LU R26, [R1+0x6b8] ;  /* 0x0006b800011a7983 */ /* 0x000ee80000300800 */
[----:B------:R-:W3:Y:S04]  /*233c0*/  LDL.LU R27, [R1+0x6bc] ;  /* 0x0006bc00011b7983 */ /* 0x000ee80000300800 */
[----:B------:R0:W-:Y:S04]  /*233d0*/  STL.64 [R1+0x1df8], R20 ;  /* 0x001df81401007387 */ /* 0x0001e80000100a00 */
[----:B0-----:R-:W4:Y:S04]  /*233e0*/  LDL.LU R20, [R1+0x6e0] ;  /* 0x0006e00001147983 */ /* 0x001f280000300800 */
[----:B------:R-:W4:Y:S04]  /*233f0*/  LDL.LU R21, [R1+0x6e4] ;  /* 0x0006e40001157983 */ /* 0x000f280000300800 */
[----:B------:R-:W2:Y:S04]  /*23400*/  LDL.LU R22, [R1+0x6e8] ;  /* 0x0006e80001167983 */ /* 0x000ea80000300800 */
[----:B------:R-:W2:Y:S04]  /*23410*/  LDL.LU R23, [R1+0x6ec] ;  /* 0x0006ec0001177983 */ /* 0x000ea80000300800 */
[----:B------:R-:W3:Y:S04]  /*23420*/  LDL.LU R8, [R1+0x10f0] ;  /* 0x0010f00001087983 */ /* 0x000ee80000300800 */
[----:B------:R-:W3:Y:S04]  /*23430*/  LDL.LU R16, [R1+0x10ec] ;  /* 0x0010ec0001107983 */ /* 0x000ee80000300800 */
[----:B------:R-:W3:Y:S04]  /*23440*/  LDL.LU R9, [R1+0x10f8] ;  /* 0x0010f80001097983 */ /* 0x000ee80000300800 */
[----:B------:R-:W3:Y:S04]  /*23450*/  LDL.LU R17, [R1+0x10f4] ;  /* 0x0010f40001117983 */ /* 0x000ee80000300800 */
[----:B------:R-:W4:Y:S04]  /*23460*/  LDL.LU R7, [R1+0x1100] ;  /* 0x0011000001077983 */ /* 0x000f280000300800 */
[----:B----4-:R-:W-:Y:S04]  /*23470*/  STL.64 [R1+0x1e30], R6 ;  /* 0x001e300601007387 */ /* 0x010fe80000100a00 */
[----:B------:R0:W-:Y:S04]  /*23480*/  STL.64 [R1+0x1e28], R4 ;  /* 0x001e280401007387 */ /* 0x0001e80000100a00 */
[----:B0-----:R-:W4:Y:S04]  /*23490*/  LDL.LU R4, [R1+0x6f0] ;  /* 0x0006f00001047983 */ /* 0x001f280000300800 */
[----:B------:R-:W4:Y:S04]  /*234a0*/  LDL.LU R5, [R1+0x6f4] ;  /* 0x0006f40001057983 */ /* 0x000f280000300800 */
[----:B------:R-:W2:Y:S04]  /*234b0*/  LDL.LU R6, [R1+0x6f8] ;  /* 0x0006f80001067983 */ /* 0x000ea80000300800 */
[----:B------:R-:W2:Y:S04]  /*234c0*/  LDL.LU R7, [R1+0x6fc] ;  /* 0x0006fc0001077983 */ /* 0x000ea80000300800 */
[----:B--2---:R-:W-:Y:S04]  /*234d0*/  STL.64 [R1+0x1e48], R6 ;  /* 0x001e480601007387 */ /* 0x004fe80000100a00 */
[----:B----4-:R0:W-:Y:S04]  /*234e0*/  STL.64 [R1+0x1e40], R4 ;  /* 0x001e400401007387 */ /* 0x0101e80000100a00 */
[----:B0-----:R-:W2:Y:S04]  /*234f0*/  LDL.LU R4, [R1+0x700] ;  /* 0x0007000001047983 */ /* 0x001ea80000300800 */
[----:B------:R-:W2:Y:S04]  /*23500*/  LDL.LU R5, [R1+0x704] ;  /* 0x0007040001057983 */ /* 0x000ea80000300800 */
[----:B------:R-:W2:Y:S04]  /*23510*/  LDL.LU R6, [R1+0x708] ;  /* 0x0007080001067983 */ /* 0x000ea80000300800 */
[----:B------:R-:W2:Y:S04]  /*23520*/  LDL.LU R7, [R1+0x70c] ;  /* 0x00070c0001077983 */ /* 0x000ea80000300800 */
[----:B------:R-:W4:Y:S04]  /*23530*/  LDL.LU R18, [R1+0x10fc] ;  /* 0x0010fc0001127983 */ /* 0x000f280000300800 */
[----:B------:R-:W4:Y:S04]  /*23540*/  LDL.LU R19, [R1+0x1108] ;  /* 0x0011080001137983 */ /* 0x000f280000300800 */
[----:B------:R-:W4:Y:S04]  /*23550*/  LDL.LU R0, [R1+0x1104] ;  /* 0x0011040001007983 */ /* 0x000f280000300800 */
[----:B------:R-:W-:Y:S04]  /*23560*/  STL.64 [R1+0x1e08], R22 ;  /* 0x001e081601007387 */ /* 0x000fe80000100a00 */
[----:B------:R0:W-:Y:S04]  /*23570*/  STL.64 [R1+0x1e00], R20 ;  /* 0x001e001401007387 */ /* 0x0001e80000100a00 */
[----:B0-----:R-:W3:Y:S04]  /*23580*/  LDL.LU R20, [R1+0x870] ;  /* 0x0008700001147983 */ /* 0x001ee80000300800 */
[----:B------:R-:W3:Y:S04]  /*23590*/  LDL.LU R21, [R1+0x874] ;  /* 0x0008740001157983 */ /* 0x000ee80000300800 */
[----:B------:R-:W2:Y:S04]  /*235a0*/  LDL.LU R22, [R1+0x878] ;  /* 0x0008780001167983 */ /* 0x000ea80000300800 */
[----:B------:R-:W2:Y:S04]  /*235b0*/  LDL.LU R23, [R1+0x87c] ;  /* 0x00087c0001177983 */ /* 0x000ea80000300800 */
[----:B--2---:R-:W-:Y:S04]  /*235c0*/  STL.64 [R1+0x1e18], R22 ;  /* 0x001e181601007387 */ /* 0x004fe80000100a00 */
[----:B---3--:R0:W-:Y:S04]  /*235d0*/  STL.64 [R1+0x1e10], R20 ;  /* 0x001e101401007387 */ /* 0x0081e80000100a00 */
[----:B0-----:R-:W2:Y:S04]  /*235e0*/  LDL.LU R20, [R1+0x880] ;  /* 0x0008800001147983 */ /* 0x001ea80000300800 */
[----:B------:R-:W2:Y:S04]  /*235f0*/  LDL.LU R21, [R1+0x884] ;  /* 0x0008840001157983 */ /* 0x000ea80000300800 */
[----:B------:R-:W2:Y:S04]  /*23600*/  LDL.LU R22, [R1+0x888] ;  /* 0x0008880001167983 */ /* 0x000ea80000300800 */
[----:B------:R-:W2:Y:S04]  /*23610*/  LDL.LU R23, [R1+0x88c] ;  /* 0x00088c0001177983 */ /* 0x000ea80000300800 */
[----:B------:R-:W-:Y:S04]  /*23620*/  STL.64 [R1+0x1dd8], R26 ;  /* 0x001dd81a01007387 */ /* 0x000fe80000100a00 */
[----:B------:R0:W-:Y:S04]  /*23630*/  STL.64 [R1+0x1dd0], R24 ;  /* 0x001dd01801007387 */ /* 0x0001e80000100a00 */
[----:B0-----:R-:W3:Y:S04]  /*23640*/  LDL.LU R24, [R1+0x6c0] ;  /* 0x0006c00001187983 */ /* 0x001ee80000300800 */
[----:B------:R-:W3:Y:S04]  /*23650*/  LDL.LU R25, [R1+0x6c4] ;  /* 0x0006c40001197983 */ /* 0x000ee80000300800 */
[----:B------:R-:W4:Y:S04]  /*23660*/  LDL.LU R26, [R1+0x6c8] ;  /* 0x0006c800011a7983 */ /* 0x000f280000300800 */
[----:B------:R-:W4:Y:S01]  /*23670*/  LDL.LU R27, [R1+0x6cc] ;  /* 0x0006cc00011b7983 */ /* 0x000f220000300800 */
[----:B------:R-:W-:Y:S01]  /*23680*/  HMMA.16816.F32 R4, R12, R10, R4 ;  /* 0x0000000a0c04723c */ /* 0x000fe20000001804 */
[----:B------:R-:W-:-:S02]  /*23690*/  IMAD R16, R16, 0x100, R8 ;  /* 0x0000010010107824 */ /* 0x000fc400078e0208 */
[----:B------:R-:W-:Y:S01]  /*236a0*/  IMAD R17, R17, 0x100, R9 ;  /* 0x0000010011117824 */ /* 0x000fe200078e0209 */
[----:B----4-:R-:W-:Y:S04]  /*236b0*/  STL.64 [R1+0x1df0], R26 ;  /* 0x001df01a01007387 */ /* 0x010fe80000100a00 */
[----:B---3--:R0:W-:Y:S04]  /*236c0*/  STL.64 [R1+0x1de8], R24 ;  /* 0x001de81801007387 */ /* 0x0081e80000100a00 */
[----:B0-----:R-:W3:Y:S04]  /*236d0*/  LDL.LU R24, [R1+0x6d0] ;  /* 0x0006d00001187983 */ /* 0x001ee80000300800 */
[----:B------:R-:W3:Y:S04]  /*236e0*/  LDL.LU R25, [R1+0x6d4] ;  /* 0x0006d40001197983 */ /* 0x000ee80000300800 */
[----:B------:R-:W3:Y:S04]  /*236f0*/  LDL.LU R26, [R1+0x6d8] ;  /* 0x0006d800011a7983 */ /* 0x000ee80000300800 */
[----:B------:R-:W3:Y:S04]  /*23700*/  LDL.LU R27, [R1+0x6dc] ;  /* 0x0006dc00011b7983 */ /* 0x000ee80000300800 */
[----:B------:R-:W-:Y:S04]  /*23710*/  STL.64 [R1+0x700], R4 ;  /* 0x0007000401007387 */ /* 0x000fe80000100a00 */
[----:B------:R0:W-:Y:S04]  /*23720*/  STL.64 [R1+0x708], R6 ;  /* 0x0007080601007387 */ /* 0x0001e80000100a00 */
[----:B0-----:R-:W4:Y:S04]  /*23730*/  LDL.LU.64 R6, [R1+0x1e48] ;  /* 0x001e480001067983 */ /* 0x001f280000300a00 */
[----:B------:R-:W4:Y:S04]  /*23740*/  LDL.LU.64 R4, [R1+0x1e40] ;  /* 0x001e400001047983 */ /* 0x000f280000300a00 */
[----:B------:R-:W4:Y:S04]  /*23750*/  LDL.LU R8, [R1+0x1e3c] ;  /* 0x001e3c0001087983 */ /* 0x000f280000300800 */
[----:B------:R-:W4:Y:S02]  /*23760*/  LDL.LU R9, [R1+0x1e38] ;  /* 0x001e380001097983 */ /* 0x000f240000300800 */
[----:B----4-:R-:W-:-:S15]  /*23770*/  HMMA.16816.F32 R4, R12, R8, R4 ;  /* 0x000000080c04723c */ /* 0x010fde0000001804 */
[----:B------:R-:W-:-:S08]  /*23780*/  NOP ;  /* 0x0000000000007918 */ /* 0x000fd00000000000 */
[----:B------:R-:W-:Y:S04]  /*23790*/  STL.64 [R1+0x6f0], R4 ;  /* 0x0006f00401007387 */ /* 0x000fe80000100a00 */
[----:B------:R0:W-:Y:S04]  /*237a0*/  STL.64 [R1+0x6f8], R6 ;  /* 0x0006f80601007387 */ /* 0x0001e80000100a00 */
[----:B0-----:R-:W4:Y:S04]  /*237b0*/  LDL.LU.64 R6, [R1+0x1e30] ;  /* 0x001e300001067983 */ /* 0x001f280000300a00 */
[----:B------:R-:W3:Y:S04]  /*237c0*/  LDL.LU.64 R4, [R1+0x1e28] ;  /* 0x001e280001047983 */ /* 0x000ee80000300a00 */
[----:B------:R-:W-:Y:S04]  /*237d0*/  STL.64 [R1+0x1d38], R10 ;  /* 0x001d380a01007387 */ /* 0x000fe80000100a00 */
[----:B------:R0:W-:Y:S04]  /*237e0*/  STL.64 [R1+0x1d30], R8 ;  /* 0x001d300801007387 */ /* 0x0001e80000100a00 */
[----:B0-----:R-:W3:Y:S04]  /*237f0*/  LDL.LU R8, [R1+0x650] ;  /* 0x0006500001087983 */ /* 0x001ee80000300800 */
[----:B------:R-:W3:Y:S04]  /*23800*/  LDL.LU R9, [R1+0x654] ;  /* 0x0006540001097983 */ /* 0x000ee80000300800 */
[----:B------:R-:W3:Y:S04]  /*23810*/  LDL.LU R10, [R1+0x658] ;  /* 0x00065800010a7983 */ /* 0x000ee80000300800 */
[----:B------:R-:W3:Y:S01]  /*23820*/  LDL.LU R11, [R1+0x65c] ;  /* 0x00065c00010b7983 */ /* 0x000ee20000300800 */
[----:B----4-:R-:W-:-:S03]  /*23830*/  IMAD R18, R18, 0x100, R7 ;  /* 0x0000010012127824 */ /* 0x010fc600078e0207 */
[----:B------:R-:W2:Y:S02]  /*23840*/  LDL.LU R7, [R1+0x1e20] ;  /* 0x001e200001077983 */ /* 0x000ea40000300800 */
[----:B--2---:R-:W-:-:S15]  /*23850*/  HMMA.16816.F32 R20, R12, R6, R20 ;  /* 0x000000060c14723c */ /* 0x004fde0000001814 */
[----:B------:R-:W-:-:S08]  /*23860*/  NOP ;  /* 0x0000000000007918 */ /* 0x000fd00000000000 */
[----:B------:R-:W-:Y:S04]  /*23870*/  STL.64 [R1+0x880], R20 ;  /* 0x0008801401007387 */ /* 0x000fe80000100a00 */
[----:B------:R0:W-:Y:S04]  /*23880*/  STL.64 [R1+0x888], R22 ;  /* 0x0008881601007387 */ /* 0x0001e80000100a00 */
[----:B0-----:R-:W3:Y:S04]  /*23890*/  LDL.LU.64 R22, [R1+0x1e18] ;  /* 0x001e180001167983 */ /* 0x001ee80000300a00 */
[----:B------:R-:W3:Y:S04]  /*238a0*/  LDL.LU.64 R20, [R1+0x1e10] ;  /* 0x001e100001147983 */ /* 0x000ee80000300a00 */
[----:B------:R-:W-:Y:S01]  /*238b0*/  STL [R1+0x1d08], R7 ;  /* 0x001d080701007387 */ /* 0x000fe20000100800 */
[----:B---3--:R-:W-:-:S15]  /*238c0*/  HMMA.16816.F32 R20, R12, R4, R20 ;  /* 0x000000040c14723c */ /* 0x008fde0000001814 */
[----:B------:R-:W-:-:S08]  /*238d0*/  NOP ;  /* 0x0000000000007918 */ /* 0x000fd00000000000 */
[----:B------:R-:W-:Y:S04]  /*238e0*/  STL.64 [R1+0x870], R20 ;  /* 0x0008701401007387 */ /* 0x000fe80000100a00 */
[----:B------:R0:W-:Y:S04]  /*238f0*/  STL.64 [R1+0x878], R22 ;  /* 0x0008781601007387 */ /* 0x0001e80000100a00 */
[----:B0-----:R-:W2:Y:S04]  /*23900*/  LDL.LU.64 R22, [R1+0x1e08] ;  /* 0x001e080001167983 */ /* 0x001ea80000300a00 */
[----:B------:R-:W2:Y:S01]  /*23910*/  LDL.LU.64 R20, [R1+0x1e00] ;  /* 0x001e000001147983 */ /* 0x000ea20000300a00 */
[----:B------:R-:W-:Y:S01]  /*23920*/  IMAD R19, R0, 0x100, R19 ;  /* 0x0000010000137824 */ /* 0x000fe200078e0213 */
[----:B------:R-:W-:-:S02]  /*23930*/  F2FP.F16.E4M3.UNPACK_B R16, R16 ;  /* 0x00000010ff10723e */ /* 0x000fc400020006ff */
[----:B------:R-:W-:Y:S02]  /*23940*/  F2FP.F16.E4M3.UNPACK_B R17, R17 ;  /* 0x00000011ff11723e */ /* 0x000fe400020006ff */
[----:B------:R-:W-:Y:S02]  /*23950*/  F2FP.F16.E4M3.UNPACK_B R18, R18 ;  /* 0x00000012ff12723e */ /* 0x000fe400020006ff */
[----:B------:R-:W-:Y:S01]  /*23960*/  F2FP.F16.E4M3.UNPACK_B R19, R19 ;  /* 0x00000013ff13723e */ /* 0x000fe200020006ff */
[----:B--2---:R-:W-:Y:S01]  /*23970*/  HMMA.16816.F32 R12, R12, R2, R20 ;  /* 0x000000020c0c723c */ /* 0x004fe20000001814 */
[----:B------:R-:W2:-:S15]  /*23980*/  LDL.LU.64 R20, [R1+0x1df8] ;  /* 0x001df80001147983 */ /* 0x000e9e0000300a00 */
[----:B------:R-:W-:-:S07]  /*23990*/  NOP ;  /* 0x0000000000007918 */ /* 0x000fce0000000000 */
[----:B------:R0:W-:Y:S04]  /*239a0*/  STL.64 [R1+0x6e0], R12 ;  /* 0x0006e00c01007387 */ /* 0x0001e80000100a00 */
[----:B------:R1:W-:Y:S04]  /*239b0*/  STL.64 [R1+0x6e8], R14 ;  /* 0x0006e80e01007387 */ /* 0x0003e80000100a00 */
[----:B0-----:R-:W3:Y:S04]  /*239c0*/  LDL.LU R12, [R1+0x660] ;  /* 0x00066000010c7983 */ /* 0x001ee80000300800 */
[----:B------:R-:W3:Y:S04]  /*239d0*/  LDL.LU R13, [R1+0x664] ;  /* 0x00066400010d7983 */ /* 0x000ee80000300800 */
[----:B-1----:R-:W3:Y:S04]  /*239e0*/  LDL.LU R14, [R1+0x668] ;  /* 0x00066800010e7983 */ /* 0x002ee80000300800 */
[----:B------:R-:W3:Y:S01]  /*239f0*/  LDL.LU R15, [R1+0x66c] ;  /* 0x00066c00010f7983 */ /* 0x000ee20000300800 */
[----:B--2---:R-:W-:Y:S03]  /*23a00*/  HMMA.16816.F32 R20, R16, R20, R24 ;  /* 0x000000141014723c */ /* 0x004fe60000001818 */
[----:B------:R-:W2:Y:S04]  /*23a10*/  LDL.LU.64 R26, [R1+0x1df0] ;  /* 0x001df000011a7983 */ /* 0x000ea80000300a00 */
[----:B------:R-:W2:-:S15]  /*23a20*/  LDL.LU.64 R24, [R1+0x1de8] ;  /* 0x001de80001187983 */ /* 0x000e9e0000300a00 */
[----:B------:R-:W-:-:S01]  /*23a30*/  NOP ;  /* 0x0000000000007918 */ /* 0x000fc20000000000 */
[----:B------:R-:W-:Y:S04]  /*23a40*/  STL.64 [R1+0x6d0], R20 ;  /* 0x0006d01401007387 */ /* 0x000fe80000100a00 */
[----:B------:R0:W-:Y:S04]  /*23a50*/  STL.64 [R1+0x6d8], R22 ;  /* 0x0006d81601007387 */ /* 0x0001e80000100a00 */
[----:B0-----:R-:W2:Y:S02]  /*23a60*/  LDL.LU.64 R22, [R1+0x1de0] ;  /* 0x001de00001167983 */ /* 0x001ea40000300a00 */
[----:B--2---:R-:W-:Y:S02]  /*23a70*/  HMMA.16816.F32 R20, R16, R22, R24 ;  /* 0x000000161014723c */ /* 0x004fe40000001818 */
[----:B------:R-:W2:Y:S04]  /*23a80*/  LDL.LU.64 R26, [R1+0x1dd8] ;  /* 0x001dd800011a7983 */ /* 0x000ea80000300a00 */
[----:B------:R-:W2:-:S15]  /*23a90*/  LDL.LU.64 R24, [R1+0x1dd0] ;  /* 0x001dd00001187983 */ /* 0x000e9e0000300a00 */
[----:B------:R-:W-:-:S02]  /*23aa0*/  NOP ;  /* 0x0000000000007918 */ /* 0x000fc40000000000 */
        /* <DEDUP_REMOVED lines=30> */
[----:B0-----:R-:W4:Y:S04]  /*23c90*/  LDL.LU.64 R22, [R1+0x1d68] ;  /* 0x001d680001167983 */ /* 0x001f280000300a00 */
[----:B------:R-:W4:Y:S01]  /*23ca0*/  LDL.LU.64 R20, [R1+0x1d60] ;  /* 0x001d600001147983 */ /* 0x000f220000300a00 */
[----:B--2---:R-:W-:-:S15]  /*23cb0*/  HMMA.16816.F32 R24, R16, R28, R24 ;  /* 0x0000001c1018723c */ /* 0x004fde0000001818 */
[----:B------:R-:W-:-:S08]  /*23cc0*/  NOP ;  /* 0x0000000000007918 */ /* 0x000fd00000000000 */
[----:B------:R-:W-:Y:S04]  /*23cd0*/  STL.64 [R1+0x670], R24 ;  /* 0x0006701801007387 */ /* 0x000fe80000100a00 */
[----:B------:R0:W-:Y:S04]  /*23ce0*/  STL.64 [R1+0x678], R26 ;  /* 0x0006781a01007387 */ /* 0x0001e80000100a00 */
[----:B0-----:R-:W3:Y:S04]  /*23cf0*/  LDL.LU.64 R26, [R1+0x1d58] ;  /* 0x001d5800011a7983 */ /* 0x001ee80000300a00 */
[----:B------:R-:W2:Y:S04]  /*23d00*/  LDL.LU.64 R24, [R1+0x1d50] ;  /* 0x001d500001187983 */ /* 0x000ea80000300a00 */
[----:B------:R0:W-:Y:S04]  /*23d10*/  STL.64 [R1+0x1ca8], R28 ;  /* 0x001ca81c01007387 */ /* 0x0001e80000100a00 */
[----:B0-----:R-:W4:Y:S01]  /*23d20*/  LDL.64 R28, [R1+0x30] ;  /* 0x00003000011c7983 */ /* 0x001f220000100a00 */
[----:B---3--:R-:W-:-:S15]  /*23d30*/  HMMA.16816.F32 R12, R16, R26, R12 ;  /* 0x0000001a100c723c */ /* 0x008fde000000180c */
[----:B------:R-:W-:-:S08]  /*23d40*/  NOP ;  /* 0x0000000000007918 */ /* 0x000fd00000000000 */
[----:B------:R-:W-:Y:S04]  /*23d50*/  STL.64 [R1+0x660], R12 ;  /* 0x0006600c01007387 */ /* 0x000fe80000100a00 */
[----:B------:R2:W-:Y:S02]  /*23d60*/  STL.64 [R1+0x668], R14 ;  /* 0x0006680e01007387 */ /* 0x0005e40000100a00 */
[----:B--2---:R-:W-:Y:S02]  /*23d70*/  HMMA.16816.F32 R12, R16, R24, R8 ;  /* 0x00000018100c723c */ /* 0x004fe40000001808 */
[----:B------:R-:W2:-:S15]  /*23d80*/  LDL.LU R8, [R1+0x630] ;  /* 0x0006300001087983 */ /* 0x000e9e0000300800 */
[----:B------:R-:W-:-:S06]  /*23d90*/  NOP ;  /* 0x0000000000007918 */ /* 0x000fcc0000000000 */
[----:B------:R-:W-:Y:S04]  /*23da0*/  STL.64 [R1+0x650], R12 ;  /* 0x0006500c01007387 */ /* 0x000fe80000100a00 */
[----:B------:R-:W-:Y:S04]  /*23db0*/  STL.64 [R1+0x658], R14 ;  /* 0x0006580e01007387 */ /* 0x000fe80000100a00 */
[----:B------:R-:W2:Y:S04]  /*23dc0*/  LDL.LU R9, [R1+0x634] ;  /* 0x0006340001097983 */ /* 0x000ea80000300800 */
[----:B------:R-:W3:Y:S04]  /*23dd0*/  LDL.LU R10, [R1+0x638] ;  /* 0x00063800010a7983 */ /* 0x000ee80000300800 */
[----:B------:R-:W3:Y:S04]  /*23de0*/  LDL.LU R11, [R1+0x63c] ;  /* 0x00063c00010b7983 */ /* 0x000ee80000300800 */
[----:B---3--:R-:W-:Y:S04]  /*23df0*/  STL.64 [R1+0x1d48], R10 ;  /* 0x001d480a01007387 */ /* 0x008fe80000100a00 */
[----:B--2---:R0:W-:Y:S04]  /*23e00*/  STL.64 [R1+0x1d40], R8 ;  /* 0x001d400801007387 */ /* 0x0041e80000100a00 */
[----:B0-----:R-:W4:Y:S04]  /*23e10*/  LDL.LU R8, [R1+0x640] ;  /* 0x0006400001087983 */ /* 0x001f280000300800 */
[----:B------:R-:W4:Y:S04]  /*23e20*/  LDL.LU R9, [R1+0x644] ;  /* 0x0006440001097983 */ /* 0x000f280000300800 */
[----:B------:R-:W4:Y:S04]  /*23e30*/  LDL.LU R10, [R1+0x648] ;  /* 0x00064800010a7983 */ /* 0x000f280000300800 */
[----:B------:R-:W4:Y:S04]  /*23e40*/  LDL.LU R11, [R1+0x64c] ;  /* 0x00064c00010b7983 */ /* 0x000f280000300800 */
[----:B------:R-:W2:Y:S04]  /*23e50*/  LDL.LU R12, [R1+0x110c] ;  /* 0x00110c00010c7983 */ /* 0x000ea80000300800 */
[----:B------:R-:W3:Y:S04]  /*23e60*/  LDL.LU R13, [R1+0x1114] ;  /* 0x00111400010d7983 */ /* 0x000ee80000300800 */
[----:B------:R-:W4:Y:S04]  /*23e70*/  LDL.LU R7, [R1+0x1120] ;  /* 0x0011200001077983 */ /* 0x000f280000300800 */
[----:B----4-:R-:W-:Y:S04]  /*23e80*/  STL.64 [R1+0x1d18], R6 ;  /* 0x001d180601007387 */ /* 0x010fe80000100a00 */
[----:B------:R0:W-:Y:S04]  /*23e90*/  STL.64 [R1+0x1d10], R4 ;  /* 0x001d100401007387 */ /* 0x0001e80000100a00 */
[----:B0-----:R-:W4:Y:S04]  /*23ea0*/  LDL.LU R4, [R1+0x610] ;  /* 0x0006100001047983 */ /* 0x001f280000300800 */
[----:B------:R-:W4:Y:S04]  /*23eb0*/  LDL.LU R5, [R1+0x614] ;  /* 0x0006140001057983 */ /* 0x000f280000300800 */
[----:B------:R-:W2:Y:S04]  /*23ec0*/  LDL.LU R6, [R1+0x618] ;  /* 0x0006180001067983 */ /* 0x000ea80000300800 */
[----:B------:R-:W2:Y:S01]  /*23ed0*/  LDL.LU R7, [R1+0x61c] ;  /* 0x00061c0001077983 */ /* 0x000ea20000300800 */
[C---:B------:R-:W-:Y:S03]  /*23ee0*/  HMMA.16816.F32 R8, R16.reuse, R22, R8 ;  /* 0x000000161008723c */ /* 0x040fe60000001808 */
        /* <DEDUP_REMOVED lines=30> */
[----:B------:R-:W4:Y:S04]  /*240d0*/  LDL.LU.64 R8, [R1+0x1d30] ;  /* 0x001d300001087983 */ /* 0x000f280000300a00 */
[----:B------:R-:W-:Y:S04]  /*240e0*/  STL.64 [R1+0x1c80], R22 ;  /* 0x001c801601007387 */ /* 0x000fe80000100a00 */
[----:B------:R0:W-:Y:S04]  /*240f0*/  STL.64 [R1+0x1c78], R20 ;  /* 0x001c781401007387 */ /* 0x0001e80000100a00 */
[----:B0-----:R-:W2:Y:S04]  /*24100*/  LDL.LU R20, [R1+0x600] ;  /* 0x0006000001147983 */ /* 0x001ea80000300800 */
[----:B------:R-:W2:Y:S04]  /*24110*/  LDL.LU R21, [R1+0x604] ;  /* 0x0006040001157983 */ /* 0x000ea80000300800 */
[----:B------:R-:W2:Y:S04]  /*24120*/  LDL.LU R22, [R1+0x608] ;  /* 0x0006080001167983 */ /* 0x000ea80000300800 */
[----:B------:R-:W2:Y:S01]  /*24130*/  LDL.LU R23, [R1+0x60c] ;  /* 0x00060c0001177983 */ /* 0x000ea20000300800 */
[----:B---3--:R-:W-:-:S15]  /*24140*/  HMMA.16816.F32 R4, R16, R10, R4 ;  /* 0x0000000a1004723c */ /* 0x008fde0000001804 */
[----:B------:R-:W-:-:S08]  /*24150*/  NOP ;  /* 0x0000000000007918 */ /* 0x000fd00000000000 */
[----:B------:R-:W-:Y:S04]  /*24160*/  STL.64 [R1+0x620], R4 ;  /* 0x0006200401007387 */ /* 0x000fe80000100a00 */
[----:B------:R0:W-:Y:S04]  /*24170*/  STL.64 [R1+0x628], R6 ;  /* 0x0006280601007387 */ /* 0x0001e80000100a00 */
[----:B0-----:R-:W4:Y:S04]  /*24180*/  LDL.LU.64 R6, [R1+0x1d28] ;  /* 0x001d280001067983 */ /* 0x001f280000300a00 */
[----:B------:R-:W4:Y:S04]  /*24190*/  LDL.LU.64 R4, [R1+0x1d20] ;  /* 0x001d200001047983 */ /* 0x000f280000300a00 */
[----:B------:R0:W-:Y:S04]  /*241a0*/  STL.64 [R1+0x1cc0], R10 ;  /* 0x001cc00a01007387 */ /* 0x0001e80000100a00 */
[----:B0-----:R-:W3:Y:S04]  /*241b0*/  LDL.LU R10, [R1+0x1110] ;  /* 0x00111000010a7983 */ /* 0x001ee80000300800 */
[----:B------:R-:W2:Y:S01]  /*241c0*/  LDL.LU R11, [R1+0x1118] ;  /* 0x00111800010b7983 */ /* 0x000ea20000300800 */
[----:B----4-:R-:W-:-:S15]  /*241d0*/  HMMA.16816.F32 R4, R16, R8, R4 ;  /* 0x000000081004723c */ /* 0x010fde0000001804 */
[----:B------:R-:W-:-:S08]  /*241e0*/  NOP ;  /* 0x0000000000007918 */ /* 0x000fd00000000000 */
[----:B------:R-:W-:Y:S04]  /*241f0*/  STL.64 [R1+0x610], R4 ;  /* 0x0006100401007387 */ /* 0x000fe80000100a00 */
[----:B------:R0:W-:Y:S04]  /*24200*/  STL.64 [R1+0x618], R6 ;  /* 0x0006180601007387 */ /* 0x0001e80000100a00 */
[----:B0-----:R-:W4:Y:S04]  /*24210*/  LDL.LU.64 R6, [R1+0x1d18] ;  /* 0x001d180001067983 */ /* 0x001f280000300a00 */
[----:B------:R-:W4:Y:S04]  /*24220*/  LDL.LU.64 R4, [R1+0x1d10] ;  /* 0x001d100001047983 */ /* 0x000f280000300a00 */
[----:B------:R0:W-:Y:S04]  /*24230*/  STL [R1+0x1c44], R8 ;  /* 0x001c440801007387 */ /* 0x0001e80000100800 */
[----:B------:R1:W-:Y:S01]  /*24240*/  STL [R1+0x1c40], R9 ;  /* 0x001c400901007387 */ /* 0x0003e20000100800 */
[----:B---3--:R-:W-:-:S02]  /*24250*/  IMAD R12, R12, 0x100, R10 ;  /* 0x000001000c0c7824 */ /* 0x008fc400078e020a */
[----:B--2---:R-:W-:Y:S01]  /*24260*/  IMAD R13, R13, 0x100, R11 ;  /* 0x000001000d0d7824 */ /* 0x004fe200078e020b */
[----:B0-----:R-:W2:Y:S04]  /*24270*/  LDL.LU R8, [R1+0x850] ;  /* 0x0008500001087983 */ /* 0x001ea80000300800 */
[----:B-1----:R-:W2:Y:S04]  /*24280*/  LDL.LU R9, [R1+0x854] ;  /* 0x0008540001097983 */ /* 0x002ea80000300800 */
[----:B------:R-:W2:Y:S04]  /*24290*/  LDL.LU R10, [R1+0x858] ;  /* 0x00085800010a7983 */ /* 0x000ea80000300800 */
[----:B------:R-:W2:Y:S01]  /*242a0*/  LDL.LU R11, [R1+0x85c] ;  /* 0x00085c00010b7983 */ /* 0x000ea20000300800 */
[----:B----4-:R-:W-:-:S03]  /*242b0*/  IMAD R14, R14, 0x100, R7 ;  /* 0x000001000e0e7824 */ /* 0x010fc600078e0207 */
[----:B------:R-:W3:Y:S01]  /*242c0*/  LDL.LU R7, [R1+0x1d08] ;  /* 0x001d080001077983 */ /* 0x000ee20000300800 */
[C---:B--2---:R-:W-:Y:S06]  /*242d0*/  HMMA.16816.F32 R8, R16.reuse, R4, R8 ;  /* 0x000000041008723c */ /* 0x044fec0000001808 */
[----:B---3--:R-:W-:-:S15]  /*242e0*/  HMMA.16816.F32 R24, R16, R6, R24 ;  /* 0x000000061018723c */ /* 0x008fde0000001818 */
[----:B------:R-:W-:-:S08]  /*242f0*/  NOP ;  /* 0x0000000000007918 */ /* 0x000fd00000000000 */
[----:B------:R-:W-:Y:S04]  /*24300*/  STL.64 [R1+0x860], R24 ;  /* 0x0008601801007387 */ /* 0x000fe80000100a00 */
[----:B------:R0:W-:Y:S04]  /*24310*/  STL.64 [R1+0x868], R26 ;  /* 0x0008681a01007387 */ /* 0x0001e80000100a00 */
[----:B0-----:R-:W2:Y:S04]  /*24320*/  LDL.LU.64 R26, [R1+0x1d00] ;  /* 0x001d0000011a7983 */ /* 0x001ea80000300a00 */
[----:B------:R-:W2:Y:S04]  /*24330*/  LDL.LU.64 R24, [R1+0x1cf8] ;  /* 0x001cf80001187983 */ /* 0x000ea80000300a00 */
[----:B------:R-:W-:Y:S04]  /*24340*/  STL.64 [R1+0x1c38], R6 ;  /* 0x001c380601007387 */ /* 0x000fe80000100a00 */
[----:B------:R0:W-:Y:S04]  /*24350*/  STL.64 [R1+0x1c30], R4 ;  /* 0x001c300401007387 */ /* 0x0001e80000100a00 */
[----:B------:R-:W-:Y:S04]  /*24360*/  STL.64 [R1+0x850], R8 ;  /* 0x0008500801007387 */ /* 0x000fe80000100a00 */
[----:B------:R2:W-:Y:S01]  /*24370*/  STL.64 [R1+0x858], R10 ;  /* 0x0008580a01007387 */ /* 0x0005e20000100a00 */
[----:B0-----:R-:W-:Y:S03]  /*24380*/  HMMA.16816.F32 R4, R16, R2, R20 ;  /* 0x000000021004723c */ /* 0x001fe60000001814 */
[----:B------:R-:W3:Y:S04]  /*24390*/  LDL.LU R16, [R1+0x112c] ;  /* 0x00112c0001107983 */ /* 0x000ee80000300800 */
[----:B------:R-:W3:Y:S01]  /*243a0*/  LDL.LU R17, [R1+0x1134] ;  /* 0x0011340001117983 */ /* 0x000ee20000300800 */
[----:B------:R-:W-:Y:S01]  /*243b0*/  IMAD R15, R0, 0x100, R15 ;  /* 0x00000100000f7824 */ /* 0x000fe200078e020f */
[----:B------:R-:W-:-:S02]  /*243c0*/  F2FP.F16.E4M3.UNPACK_B R12, R12 ;  /* 0x0000000cff0c723e */ /* 0x000fc400020006ff */
[----:B------:R-:W-:Y:S02]  /*243d0*/  F2FP.F16.E4M3.UNPACK_B R13, R13 ;  /* 0x0000000dff0d723e */ /* 0x000fe400020006ff */
[----:B------:R-:W-:Y:S02]  /*243e0*/  F2FP.F16.E4M3.UNPACK_B R14, R14 ;  /* 0x0000000eff0e723e */ /* 0x000fe400020006ff */
[----:B------:R-:W-:-:S08]  /*243f0*/  F2FP.F16.E4M3.UNPACK_B R15, R15 ;  /* 0x0000000fff0f723e */ /* 0x000fd000020006ff */
[----:B------:R-:W-:Y:S04]  /*24400*/  STL.64 [R1+0x600], R4 ;  /* 0x0006000401007387 */ /* 0x000fe80000100a00 */
[----:B------:R-:W-:Y:S01]  /*24410*/  STL.64 [R1+0x608], R6 ;  /* 0x0006080601007387 */ /* 0x000fe20000100a00 */
[----:B--2---:R-:W-:Y:S03]  /*24420*/  HMMA.16816.F32 R8, R12, R28, R24 ;  /* 0x0000001c0c08723c */ /* 0x004fe60000001818 */
[----:B---3--:R0:W-:Y:S04]  /*24430*/  STL.64 [R1+0x1ce0], R16 ;  /* 0x001ce01001007387 */ /* 0x0081e80000100a00 */
[----:B------:R-:W-:Y:S04]  /*24440*/  STL [R1+0x1c4c], R2 ;  /* 0x001c4c0201007387 */ /* 0x000fe80000100800 */
[----:B------:R1:W-:-:S12]  /*24450*/  STL [R1+0x1c48], R3 ;  /* 0x001c480301007387 */ /* 0x0003d80000100800 */
[----:B------:R-:W-:Y:S04]  /*24460*/  STL.64 [R1+0x5f0], R8 ;  /* 0x0005f00801007387 */ /* 0x000fe80000100a00 */
[----:B------:R2:W-:Y:S04]  /*24470*/  STL.64 [R1+0x5f8], R10 ;  /* 0x0005f80a01007387 */ /* 0x0005e80000100a00 */
[----:B------:R-:W3:Y:S04]  /*24480*/  LDL.LU R20, [R1+0x570] ;  /* 0x0005700001147983 */ /* 0x000ee80000300800 */
[----:B------:R-:W3:Y:S04]  /*24490*/  LDL.LU R21, [R1+0x574] ;  /* 0x0005740001157983 */ /* 0x000ee80000300800 */
[----:B------:R-:W4:Y:S04]  /*244a0*/  LDL.LU R22, [R1+0x578] ;  /* 0x0005780001167983 */ /* 0x000f280000300800 */
[----:B------:R-:W4:Y:S04]  /*244b0*/  LDL.LU R23, [R1+0x57c] ;  /* 0x00057c0001177983 */ /* 0x000f280000300800 */
[----:B0-----:R-:W3:Y:S04]  /*244c0*/  LDL.64 R16, [R1+0x18] ;  /* 0x0000180001107983 */ /* 0x001ee80000100a00 */
[----:B-1----:R-:W3:Y:S04]  /*244d0*/  LDL.64 R2, [R1+0x10] ;  /* 0x0000100001027983 */ /* 0x002ee80000100a00 */
[----:B------:R-:W4:Y:S04]  /*244e0*/  LDL.LU R24, [R1+0x590] ;  /* 0x0005900001187983 */ /* 0x000f280000300800 */
[----:B------:R-:W4:Y:S04]  /*244f0*/  LDL.LU R25, [R1+0x594] ;  /* 0x0005940001197983 */ /* 0x000f280000300800 */
[----:B------:R-:W3:Y:S04]  /*24500*/  LDL.LU R26, [R1+0x598] ;  /* 0x00059800011a7983 */ /* 0x000ee80000300800 */
[----:B------:R-:W3:Y:S04]  /*24510*/  LDL.LU R27, [R1+0x59c] ;  /* 0x00059c00011b7983 */ /* 0x000ee80000300800 */
[----:B------:R-:W4:Y:S04]  /*24520*/  LDL.64 R18, [R1+0x20] ;  /* 0x0000200001127983 */ /* 0x000f280000100a00 */
[----:B--2---:R-:W2:Y:S04]  /*24530*/  LDL.64 R10, [R1+0x8] ;  /* 0x00000800010a7983 */ /* 0x004ea80000100a00 */
[----:B--2---:R0:W-:Y:S04]  /*24540*/  STL.64 [R1+0x1cd8], R10 ;  /* 0x001cd80a01007387 */ /* 0x0041e80000100a00 */
[----:B------:R-:W2:Y:S04]  /*24550*/  LDL.LU R8, [R1+0x5c0] ;  /* 0x0005c00001087983 */ /* 0x000ea80000300800 */
[----:B------:R-:W2:Y:S04]  /*24560*/  LDL.LU R9, [R1+0x5c4] ;  /* 0x0005c40001097983 */ /* 0x000ea80000300800 */
[----:B0-----:R-:W3:Y:S04]  /*24570*/  LDL.LU R10, [R1+0x5c8] ;  /* 0x0005c800010a7983 */ /* 0x001ee80000300800 */
[----:B------:R-:W3:Y:S04]  /*24580*/  LDL.LU R11, [R1+0x5cc] ;  /* 0x0005cc00010b7983 */ /* 0x000ee80000300800 */
[----:B---3--:R-:W-:Y:S04]  /*24590*/  STL.64 [R1+0x1cf0], R10 ;  /* 0x001cf00a01007387 */ /* 0x008fe80000100a00 */
[----:B--2---:R0:W-:Y:S04]  /*245a0*/  STL.64 [R1+0x1ce8], R8 ;  /* 0x001ce80801007387 */ /* 0x0041e80000100a00 */
[----:B0-----:R-:W2:Y:S04]  /*245b0*/  LDL.LU R8, [R1+0x5d0] ;  /* 0x0005d00001087983 */ /* 0x001ea80000300800 */
[----:B------:R-:W2:Y:S04]  /*245c0*/  LDL.LU R9, [R1+0x5d4] ;  /* 0x0005d40001097983 */ /* 0x000ea80000300800 */
[----:B------:R-:W2:Y:S04]  /*245d0*/  LDL.LU R10, [R1+0x5d8] ;  /* 0x0005d800010a7983 */ /* 0x000ea80000300800 */
[----:B------:R-:W2:Y:S04]  /*245e0*/  LDL.LU R11, [R1+0x5dc] ;  /* 0x0005dc00010b7983 */ /* 0x000ea80000300800 */
[----:B------:R-:W-:Y:S04]  /*245f0*/  STL.64 [R1+0x1cb8], R26 ;  /* 0x001cb81a01007387 */ /* 0x000fe80000100a00 */
[----:B----4-:R0:W-:Y:S04]  /*24600*/  STL.64 [R1+0x1cb0], R24 ;  /* 0x001cb01801007387 */ /* 0x0101e80000100a00 */
[----:B0-----:R-:W3:Y:S04]  /*24610*/  LDL.LU R24, [R1+0x5a0] ;  /* 0x0005a00001187983 */ /* 0x001ee80000300800 */
[----:B------:R-:W3:Y:S04]  /*24620*/  LDL.LU R25, [R1+0x5a4] ;  /* 0x0005a40001197983 */ /* 0x000ee80000300800 */
[----:B------:R-:W4:Y:S04]  /*24630*/  LDL.LU R26, [R1+0x5a8] ;  /* 0x0005a800011a7983 */ /* 0x000f280000300800 */
[----:B------:R-:W4:Y:S01]  /*24640*/  LDL.LU R27, [R1+0x5ac] ;  /* 0x0005ac00011b7983 */ /* 0x000f220000300800 */
[----:B------:R-:W-:-:S02]  /*24650*/  IMAD.MOV.U32 R4, RZ, RZ, R28 ;  /* 0x000000ffff047224 */ /* 0x000fc400078e001c */
[----:B------:R-:W-:Y:S01]  /*24660*/  IMAD.MOV.U32 R0, RZ, RZ, R29 ;  /* 0x000000ffff007224 */ /* 0x000fe200078e001d */
[----:B----4-:R-:W-:Y:S04]  /*24670*/  STL.64 [R1+0x1cd0], R26 ;  /* 0x001cd01a01007387 */ /* 0x010fe80000100a00 */
[----:B---3--:R0:W-:Y:S04]  /*24680*/  STL.64 [R1+0x1cc8], R24 ;  /* 0x001cc81801007387 */ /* 0x0081e80000100a00 */
[----:B0-----:R-:W3:Y:S04]  /*24690*/  LDL.LU R24, [R1+0x5b0] ;  /* 0x0005b00001187983 */ /* 0x001ee80000300800 */
[----:B------:R-:W3:Y:S04]  /*246a0*/  LDL.LU R25, [R1+0x5b4] ;  /* 0x0005b40001197983 */ /* 0x000ee80000300800 */
[----:B------:R-:W3:Y:S04]  /*246b0*/  LDL.LU R26, [R1+0x5b8] ;  /* 0x0005b800011a7983 */ /* 0x000ee80000300800 */
[----:B------:R-:W3:Y:S04]  /*246c0*/  LDL.LU R27, [R1+0x5bc] ;  /* 0x0005bc00011b7983 */ /* 0x000ee80000300800 */
[----:B------:R-:W4:Y:S04]  /*246d0*/  LDL.64 R28, [R1] ;  /* 0x00000000011c7983 */ /* 0x000f280000100a00 */
[----:B------:R-:W-:Y:S04]  /*246e0*/  STL.64 [R1+0x1c90], R22 ;  /* 0x001c901601007387 */ /* 0x000fe80000100a00 */
[----:B------:R0:W-:Y:S04]  /*246f0*/  STL.64 [R1+0x1c88], R20 ;  /* 0x001c881401007387 */ /* 0x0001e80000100a00 */
[----:B0-----:R-:W4:Y:S04]  /*24700*/  LDL.LU R20, [R1+0x580] ;  /* 0x0005800001147983 */ /* 0x001f280000300800 */
[----:B------:R-:W4:Y:S04]  /*24710*/  LDL.LU R21, [R1+0x584] ;  /* 0x0005840001157983 */ /* 0x000f280000300800 */
[----:B------:R-:W4:Y:S04]  /*24720*/  LDL.LU R22, [R1+0x588] ;  /* 0x0005880001167983 */ /* 0x000f280000300800 */
[----:B------:R-:W4:Y:S04]  /*24730*/  LDL.LU R23, [R1+0x58c] ;  /* 0x00058c0001177983 */ /* 0x000f280000300800 */
[----:B------:R0:W-:Y:S04]  /*24740*/  STL [R1+0x1c50], R4 ;  /* 0x001c500401007387 */ /* 0x0001e80000100800 */
[----:B0-----:R-:W3:Y:S04]  /*24750*/  LDL.LU R4, [R1+0x5e0] ;  /* 0x0005e00001047983 */ /* 0x001ee80000300800 */
[----:B------:R-:W3:Y:S04]  /*24760*/  LDL.LU R5, [R1+0x5e4] ;  /* 0x0005e40001057983 */ /* 0x000ee80000300800 */
[----:B------:R-:W3:Y:S04]  /*24770*/  LDL.LU R6, [R1+0x5e8] ;  /* 0x0005e80001067983 */ /* 0x000ee80000300800 */
[----:B------:R-:W3:Y:S01]  /*24780*/  LDL.LU R7, [R1+0x5ec] ;  /* 0x0005ec0001077983 */ /* 0x000ee20000300800 */
[C---:B--2---:R-:W-:Y:S06]  /*24790*/  HMMA.16816.F32 R8, R12.reuse, R16, R8 ;  /* 0x000000100c08723c */ /* 0x044fec0000001808 */
[----:B---3--:R-:W-:-:S15]  /*247a0*/  HMMA.16816.F32 R4, R12, R18, R4 ;  /* 0x000000120c04723c */ /* 0x008fde0000001804 */
[----:B------:R-:W-:-:S08]  /*247b0*/  NOP ;  /* 0x0000000000007918 */ /* 0x000fd00000000000 */
[----:B------:R-:W-:Y:S04]  /*247c0*/  STL.64 [R1+0x5e0], R4 ;  /* 0x0005e00401007387 */ /* 0x000fe80000100a00 */
[----:B------:R-:W-:Y:S04]  /*247d0*/  STL.64 [R1+0x5e8], R6 ;  /* 0x0005e80601007387 */ /* 0x000fe80000100a00 */
[----:B------:R-:W-:Y:S04]  /*247e0*/  STL.64 [R1+0x5d0], R8 ;  /* 0x0005d00801007387 */ /* 0x000fe80000100a00 */
[----:B------:R0:W-:Y:S04]  /*247f0*/  STL.64 [R1+0x5d8], R10 ;  /* 0x0005d80a01007387 */ /* 0x0001e80000100a00 */
[----:B0-----:R-:W2:Y:S04]  /*24800*/  LDL.LU.64 R10, [R1+0x1cf0] ;  /* 0x001cf000010a7983 */ /* 0x001ea80000300a00 */
[----:B------:R-:W2:Y:S01]  /*24810*/  LDL.LU.64 R8, [R1+0x1ce8] ;  /* 0x001ce80001087983 */ /* 0x000ea20000300a00 */
[----:B------:R-:W-:-:S02]  /*24820*/  IMAD.MOV.U32 R6, RZ, RZ, R18 ;  /* 0x000000ffff067224 */ /* 0x000fc400078e0012 */
[----:B------:R-:W-:Y:S02]  /*24830*/  IMAD.MOV.U32 R18, RZ, RZ, R16 ;  /* 0x000000ffff127224 */ /* 0x000fe400078e0010 */
[----:B------:R-:W-:Y:S02]  /*24840*/  IMAD.MOV.U32 R7, RZ, RZ, R17 ;  /* 0x000000ffff077224 */ /* 0x000fe400078e0011 */
[----:B------:R-:W3:Y:S01]  /*24850*/  LDL.LU.64 R16, [R1+0x1ce0] ;  /* 0x001ce00001107983 */ /* 0x000ee20000300a00 */
[----:B------:R-:W-:Y:S02]  /*24860*/  IMAD.MOV.U32 R5, RZ, RZ, R19 ;  /* 0x000000ffff057224 */ /* 0x000fe400078e0013 */
[----:B------:R-:W-:Y:S01]  /*24870*/  IMAD.MOV.U32 R19, RZ, RZ, R3 ;  /* 0x000000ffff137224 */ /* 0x000fe200078e0003 */
[----:B--2---:R-:W-:-:S15]  /*24880*/  HMMA.16816.F32 R8, R12, R2, R8 ;  /* 0x000000020c08723c */ /* 0x004fde0000001808 */
[----:B------:R-:W-:-:S08]  /*24890*/  NOP ;  /* 0x0000000000007918 */ /* 0x000fd00000000000 */
[----:B------:R-:W-:Y:S04]  /*248a0*/  STL.64 [R1+0x5c0], R8 ;  /* 0x0005c00801007387 */ /* 0x000fe80000100a00 */
[----:B------:R0:W-:Y:S04]  /*248b0*/  STL.64 [R1+0x5c8], R10 ;  /* 0x0005c80a01007387 */ /* 0x0001e80000100a00 */
[----:B0-----:R-:W2:Y:S04]  /*248c0*/  LDL.LU.64 R10, [R1+0x1cd8] ;  /* 0x001cd800010a7983 */ /* 0x001ea80000300a00 */
[----:B------:R-:W-:Y:S04]  /*248d0*/  STL.64 [R1+0x1c60], R18 ;  /* 0x001c601201007387 */ /* 0x000fe80000100a00 */
[----:B---3--:R0:W-:Y:S04]  /*248e0*/  STL.64 [R1+0x1c58], R16 ;  /* 0x001c581001007387 */ /* 0x0081e80000100a00 */
[----:B0-----:R-:W3:Y:S04]  /*248f0*/  LDL.LU R16, [R1+0x550] ;  /* 0x0005500001107983 */ /* 0x001ee80000300800 */
        /* <DEDUP_REMOVED lines=13> */
[----:B------:R-:W3:Y:S01]  /*249d0*/  LDL.LU.64 R24, [R1+0x1cc8] ;  /* 0x001cc80001187983 */ /* 0x000ee20000300a00 */
[----:B------:R-:W-:-:S02]  /*249e0*/  IMAD.MOV.U32 R3, RZ, RZ, R10 ;  /* 0x000000ffff037224 */ /* 0x000fc400078e000a */
[----:B------:R-:W-:Y:S02]  /*249f0*/  IMAD.MOV.U32 R8, RZ, RZ, R11 ;  /* 0x000000ffff087224 */ /* 0x000fe400078e000b */
[----:B------:R-:W4:Y:S01]  /*24a00*/  LDL.LU.64 R10, [R1+0x1cc0] ;  /* 0x001cc000010a7983 */ /* 0x000f220000300a00 */
[----:B------:R-:W-:Y:S02]  /*24a10*/  IMAD.MOV.U32 R9, RZ, RZ, R2 ;  /* 0x000000ffff097224 */ /* 0x000fe400078e0002 */
[----:B------:R-:W-:Y:S02]  /*24a20*/  IMAD.MOV.U32 R4, RZ, RZ, R28 ;  /* 0x000000ffff047224 */ /* 0x000fe400078e001c */
[----:B------:R-:W-:Y:S01]  /*24a30*/  IMAD.MOV.U32 R2, RZ, RZ, R29 ;  /* 0x000000ffff027224 */ /* 0x000fe200078e001d */
[----:B---3--:R-:W-:-:S15]  /*24a40*/  HMMA.16816.F32 R24, R12, R28, R24 ;  /* 0x0000001c0c18723c */ /* 0x008fde0000001818 */
[----:B------:R-:W-:-:S08]  /*24a50*/  NOP ;  /* 0x0000000000007918 */ /* 0x000fd00000000000 */
[----:B------:R-:W-:Y:S04]  /*24a60*/  STL.64 [R1+0x5a0], R24 ;  /* 0x0005a01801007387 */ /* 0x000fe80000100a00 */
[----:B------:R0:W-:Y:S04]  /*24a70*/  STL.64 [R1+0x5a8], R26 ;  /* 0x0005a81a01007387 */ /* 0x0001e80000100a00 */
[----:B0-----:R-:W3:Y:S04]  /*24a80*/  LDL.LU.64 R26, [R1+0x1cb8] ;  /* 0x001cb800011a7983 */ /* 0x001ee80000300a00 */
[----:B------:R-:W3:Y:S04]  /*24a90*/  LDL.LU.64 R24, [R1+0x1cb0] ;  /* 0x001cb00001187983 */ /* 0x000ee80000300a00 */
[----:B------:R-:W3:Y:S02]  /*24aa0*/  LDL.LU.64 R28, [R1+0x1ca8] ;  /* 0x001ca800011c7983 */ /* 0x000ee40000300a00 */
        /* <DEDUP_REMOVED lines=36> */
[----:B0-----:R-:W4:Y:S04]  /*24cf0*/  LDL.LU R20, [R1+0x540] ;  /* 0x0005400001147983 */ /* 0x001f280000300800 */
[----:B------:R-:W4:Y:S04]  /*24d00*/  LDL.LU R21, [R1+0x544] ;  /* 0x0005440001157983 */ /* 0x000f280000300800 */
[----:B------:R-:W4:Y:S04]  /*24d10*/  LDL.LU R22, [R1+0x548] ;  /* 0x0005480001167983 */ /* 0x000f280000300800 */
[----:B------:R-:W4:Y:S02]  /*24d20*/  LDL.LU R23, [R1+0x54c] ;  /* 0x00054c0001177983 */ /* 0x000f240000300800 */
[----:B----4-:R-:W-:Y:S01]  /*24d30*/  HMMA.16816.F32 R20, R12, R10, R20 ;  /* 0x0000000a0c14723c */ /* 0x010fe20000001814 */
[----:B---3--:R-:W-:-:S02]  /*24d40*/  IMAD R16, R16, 0x100, R26 ;  /* 0x0000010010107824 */ /* 0x008fc400078e021a */
[----:B------:R-:W-:-:S15]  /*24d50*/  IMAD R17, R17, 0x100, R27 ;  /* 0x0000010011117824 */ /* 0x000fde00078e021b */
[----:B------:R-:W-:-:S05]  /*24d60*/  NOP ;  /* 0x0000000000007918 */ /* 0x000fca0000000000 */
[----:B------:R-:W-:Y:S04]  /*24d70*/  STL.64 [R1+0x540], R20 ;  /* 0x0005401401007387 */ /* 0x000fe80000100a00 */
[----:B------:R-:W-:Y:S04]  /*24d80*/  STL.64 [R1+0x548], R22 ;  /* 0x0005481601007387 */ /* 0x000fe80000100a00 */
[----:B------:R-:W3:Y:S04]  /*24d90*/  LDL.LU R24, [R1+0x4b0] ;  /* 0x0004b00001187983 */ /* 0x000ee80000300800 */
[----:B------:R-:W3:Y:S04]  /*24da0*/  LDL.LU R25, [R1+0x4b4] ;  /* 0x0004b40001197983 */ /* 0x000ee80000300800 */
[----:B------:R-:W4:Y:S04]  /*24db0*/  LDL.LU R26, [R1+0x4b8] ;  /* 0x0004b800011a7983 */ /* 0x000f280000300800 */
[----:B------:R-:W4:Y:S04]  /*24dc0*/  LDL.LU R27, [R1+0x4bc] ;  /* 0x0004bc00011b7983 */ /* 0x000f280000300800 */
[----:B----4-:R0:W-:Y:S02]  /*24dd0*/  STL.64 [R1+0x1b78], R26 ;  /* 0x001b781a01007387 */ /* 0x0101e40000100a00 */
[----:B0-----:R-:W-:-:S02]  /*24de0*/  IMAD.MOV.U32 R26, RZ, RZ, R4 ;  /* 0x000000ffff1a7224 */ /* 0x001fc400078e0004 */
[----:B------:R-:W-:Y:S01]  /*24df0*/  IMAD.MOV.U32 R27, RZ, RZ, R2 ;  /* 0x000000ffff1b7224 */ /* 0x000fe200078e0002 */
[----:B------:R-:W4:Y:S04]  /*24e00*/  LDL.LU R4, [R1+0x1c50] ;  /* 0x001c500001047983 */ /* 0x000f280000300800 */
[----:B------:R-:W4:Y:S04]  /*24e10*/  LDL.LU R2, [R1+0x1c4c] ;  /* 0x001c4c0001027983 */ /* 0x000f280000300800 */
[----:B---3--:R0:W-:Y:S04]  /*24e20*/  STL.64 [R1+0x1b70], R24 ;  /* 0x001b701801007387 */ /* 0x0081e80000100a00 */
[----:B------:R-:W-:Y:S04]  /*24e30*/  STL.64 [R1+0x1b90], R26 ;  /* 0x001b901a01007387 */ /* 0x000fe80000100a00 */
[----:B------:R-:W3:Y:S04]  /*24e40*/  LDL.LU R20, [R1+0x4a0] ;  /* 0x0004a00001147983 */ /* 0x000ee80000300800 */
[----:B------:R-:W3:Y:S04]  /*24e50*/  LDL.LU R21, [R1+0x4a4] ;  /* 0x0004a40001157983 */ /* 0x000ee80000300800 */
[----:B------:R-:W2:Y:S04]  /*24e60*/  LDL.LU R22, [R1+0x4a8] ;  /* 0x0004a80001167983 */ /* 0x000ea80000300800 */
[----:B------:R-:W2:Y:S01]  /*24e70*/  LDL.LU R23, [R1+0x4ac] ;  /* 0x0004ac0001177983 */ /* 0x000ea20000300800 */
[----:B0-----:R-:W-:-:S02]  /*24e80*/  IMAD.MOV.U32 R24, RZ, RZ, R3 ;  /* 0x000000ffff187224 */ /* 0x001fc400078e0003 */
[----:B------:R-:W-:Y:S01]  /*24e90*/  IMAD.MOV.U32 R25, RZ, RZ, R8 ;  /* 0x000000ffff197224 */ /* 0x000fe200078e0008 */
[----:B------:R-:W4:Y:S04]  /*24ea0*/  LDL.LU R3, [R1+0x1c48] ;  /* 0x001c480001037983 */ /* 0x000f280000300800 */
[----:B------:R-:W4:Y:S04]  /*24eb0*/  LDL.LU R8, [R1+0x1c44] ;  /* 0x001c440001087983 */ /* 0x000f280000300800 */
[----:B------:R-:W-:Y:S04]  /*24ec0*/  STL.64 [R1+0x1ba8], R24 ;  /* 0x001ba81801007387 */ /* 0x000fe80000100a00 */
[----:B--2---:R-:W-:Y:S04]  /*24ed0*/  STL.64 [R1+0x1b88], R22 ;  /* 0x001b881601007387 */ /* 0x004fe80000100a00 */
[----:B---3--:R0:W-:Y:S04]  /*24ee0*/  STL.64 [R1+0x1b80], R20 ;  /* 0x001b801401007387 */ /* 0x0081e80000100a00 */
[----:B0-----:R-:W2:Y:S04]  /*24ef0*/  LDL.LU R20, [R1+0x4c0] ;  /* 0x0004c00001147983 */ /* 0x001ea80000300800 */
[----:B------:R-:W2:Y:S04]  /*24f00*/  LDL.LU R21, [R1+0x4c4] ;  /* 0x0004c40001157983 */ /* 0x000ea80000300800 */
[----:B------:R-:W3:Y:S04]  /*24f10*/  LDL.LU R22, [R1+0x4c8] ;  /* 0x0004c80001167983 */ /* 0x000ee80000300800 */
[----:B------:R-:W3:Y:S01]  /*24f20*/  LDL.LU R23, [R1+0x4cc] ;  /* 0x0004cc0001177983 */ /* 0x000ee20000300800 */
[----:B------:R-:W-:-:S02]  /*24f30*/  IMAD.MOV.U32 R26, RZ, RZ, R9 ;  /* 0x000000ffff1a7224 */ /* 0x000fc400078e0009 */
[----:B------:R-:W-:Y:S01]  /*24f40*/  IMAD.MOV.U32 R27, RZ, RZ, R19 ;  /* 0x000000ffff1b7224 */ /* 0x000fe200078e0013 */
[----:B------:R-:W4:Y:S04]  /*24f50*/  LDL.LU R9, [R1+0x1c40] ;  /* 0x001c400001097983 */ /* 0x000f280000300800 */
[----:B------:R-:W-:Y:S04]  /*24f60*/  STL.64 [R1+0x1bc0], R26 ;  /* 0x001bc01a01007387 */ /* 0x000fe80000100a00 */
[----:B---3--:R-:W-:Y:S04]  /*24f70*/  STL.64 [R1+0x1ba0], R22 ;  /* 0x001ba01601007387 */ /* 0x008fe80000100a00 */
        /* <DEDUP_REMOVED lines=9> */
[----:B------:R4:W-:Y:S04]  /*25010*/  STL.64 [R1+0x1bd8], R24 ;  /* 0x001bd81801007387 */ /* 0x0009e80000100a00 */
[----:B------:R-:W-:Y:S01]  /*25020*/  STL.64 [R1+0x1bf0], R26 ;  /* 0x001bf01a01007387 */ /* 0x000fe20000100a00 */
[----:B----4-:R-:W-:-:S02]  /*25030*/  IMAD.MOV.U32 R24, RZ, RZ, R4 ;  /* 0x000000ffff187224 */ /* 0x010fc400078e0004 */
[----:B------:R-:W-:Y:S01]  /*25040*/  IMAD.MOV.U32 R25, RZ, RZ, R0 ;  /* 0x000000ffff197224 */ /* 0x000fe200078e0000 */
        /* <DEDUP_REMOVED lines=15> */
[----:B------:R-:W3:Y:S04]  /*25140*/  LDL.LU R18, [R1+0x113c] ;  /* 0x00113c0001127983 */ /* 0x000ee80000300800 */
[----:B------:R-:W3:Y:S04]  /*25150*/  LDL.LU R19, [R1+0x1148] ;  /* 0x0011480001137983 */ /* 0x000ee80000300800 */
[----:B------:R-:W3:Y:S04]  /*25160*/  LDL.LU R0, [R1+0x1144] ;  /* 0x0011440001007983 */ /* 0x000ee80000300800 */
[----:B--2---:R-:W-:Y:S04]  /*25170*/  STL.64 [R1+0x1c18], R26 ;  /* 0x001c181a01007387 */ /* 0x004fe80000100a00 */
[----:B----4-:R0:W-:Y:S04]  /*25180*/  STL.64 [R1+0x1c10], R24 ;  /* 0x001c101801007387 */ /* 0x0101e80000100a00 */
        /* <DEDUP_REMOVED lines=15> */
[----:B------:R-:W4:Y:S01]  /*25280*/  LDL.LU R23, [R1+0x4fc] ;  /* 0x0004fc0001177983 */ /* 0x000f220000300800 */
[C---:B------:R-:W-:Y:S03]  /*25290*/  HMMA.16816.F32 R4, R12.reuse, R8, R4 ;  /* 0x000000080c04723c */ /* 0x040fe60000001804 */
[----:B----4-:R-:W-:Y:S04]  /*252a0*/  STL.64 [R1+0x1be8], R22 ;  /* 0x001be81601007387 */ /* 0x010fe80000100a00 */
[----:B---3--:R0:W-:Y:S04]  /*252b0*/  STL.64 [R1+0x1be0], R20 ;  /* 0x001be01401007387 */ /* 0x0081e80000100a00 */
        /* <DEDUP_REMOVED lines=14> */
[----:B------:R0:W-:Y:S04]  /*253a0*/  STL [R1+0x1b2c], R8 ;  /* 0x001b2c0801007387 */ /* 0x0001e80000100800 */
[----:B0-----:R-:W3:Y:S04]  /*253b0*/  LDL.LU R8, [R1+0x1140] ;  /* 0x0011400001087983 */ /* 0x001ee80000300800 */
[----:B------:R-:W-:Y:S01]  /*253c0*/  STL [R1+0x1b28], R9 ;  /* 0x001b280901007387 */ /* 0x000fe20000100800 */
[----:B--2---:R-:W-:-:S15]  /*253d0*/  HMMA.16816.F32 R24, R12, R6, R24 ;  /* 0x000000060c18723c */ /* 0x004fde0000001818 */
        /* <DEDUP_REMOVED lines=10> */
[----:B------:R-:W2:Y:S04]  /*25480*/  LDL.LU.64 R24, [R1+0x1c10] ;  /* 0x001c100001187983 */ /* 0x000ea80000300a00 */
[----:B------:R-:W-:Y:S04]  /*25490*/  STL.64 [R1+0x1b20], R6 ;  /* 0x001b200601007387 */ /* 0x000fe80000100a00 */
[----:B------:R0:W-:Y:S04]  /*254a0*/  STL.64 [R1+0x1b18], R4 ;  /* 0x001b180401007387 */ /* 0x0001e80000100a00 */
[----:B0-----:R-:W4:Y:S04]  /*254b0*/  LDL.LU R4, [R1+0x480] ;  /* 0x0004800001047983 */ /* 0x001f280000300800 */
[----:B------:R-:W4:Y:S04]  /*254c0*/  LDL.LU R5, [R1+0x484] ;  /* 0x0004840001057983 */ /* 0x000f280000300800 */
[----:B------:R-:W4:Y:S04]  /*254d0*/  LDL.LU R6, [R1+0x488] ;  /* 0x0004880001067983 */ /* 0x000f280000300800 */
[----:B------:R-:W4:Y:S01]  /*254e0*/  LDL.LU R7, [R1+0x48c] ;  /* 0x00048c0001077983 */ /* 0x000f220000300800 */
[----:B--2---:R-:W-:Y:S03]  /*254f0*/  HMMA.16816.F32 R12, R12, R2, R24 ;  /* 0x000000020c0c723c */ /* 0x004fe60000001818 */
[----:B------:R-:W2:Y:S01]  /*25500*/  LDL.LU.64 R24, [R1+0x1c08] ;  /* 0x001c080001187983 */ /* 0x000ea20000300a00 */
[----:B---3--:R-:W-:-:S02]  /*25510*/  IMAD R18, R18, 0x100, R8 ;  /* 0x0000010012127824 */ /* 0x008fc400078e0208 */
[----:B------:R-:W-:Y:S01]  /*25520*/  IMAD R19, R0, 0x100, R19 ;  /* 0x0000010000137824 */ /* 0x000fe200078e0213 */
[----:B------:R-:W-:Y:S02]  /*25530*/  F2FP.F16.E4M3.UNPACK_B R16, R16 ;  /* 0x00000010ff10723e */ /* 0x000fe400020006ff */
[----:B------:R-:W-:Y:S02]  /*25540*/  F2FP.F16.E4M3.UNPACK_B R17, R17 ;  /* 0x00000011ff11723e */ /* 0x000fe400020006ff */
[----:B------:R-:W-:Y:S02]  /*25550*/  F2FP.F16.E4M3.UNPACK_B R18, R18 ;  /* 0x00000012ff12723e */ /* 0x000fe400020006ff */
[----:B------:R-:W-:-:S10]  /*25560*/  F2FP.F16.E4M3.UNPACK_B R19, R19 ;  /* 0x00000013ff13723e */ /* 0x000fd400020006ff */
        /* <DEDUP_REMOVED lines=55> */
[----:B------:R-:W-:Y:S01]  /*258e0*/  STL.64 [R1+0x1ab0], R28 ;  /* 0x001ab01c01007387 */ /* 0x000fe20000100a00 */
[----:B--2---:R-:W-:-:S15]  /*258f0*/  HMMA.16816.F32 R20, R16, R26, R20 ;  /* 0x0000001a1014723c */ /* 0x004fde0000001814 */
[----:B------:R-:W-:-:S08]  /*25900*/  NOP ;  /* 0x0000000000007918 */ /* 0x000fd00000000000 */
[----:B------:R-:W-:Y:S04]  /*25910*/  STL.64 [R1+0x4a0], R20 ;  /* 0x0004a01401007387 */ /* 0x000fe80000100a00 */
[----:B------:R0:W-:Y:S04]  /*25920*/  STL.64 [R1+0x4a8], R22 ;  /* 0x0004a81601007387 */ /* 0x0001e80000100a00 */
[----:B0-----:R-:W2:Y:S01]  /*25930*/  LDL.LU.64 R22, [R1+0x1b58] ;  /* 0x001b580001167983 */ /* 0x001ea20000300a00 */
[----:B---3--:R-:W-:Y:S03]  /*25940*/  HMMA.16816.F32 R12, R16, R24, R12 ;  /* 0x00000018100c723c */ /* 0x008fe6000000180c */
[----:B------:R-:W3:Y:S04]  /*25950*/  LDL.LU.64 R20, [R1+0x1b50] ;  /* 0x001b500001147983 */ /* 0x000ee80000300a00 */
[----:B------:R-:W-:Y:S04]  /*25960*/  STL.64 [R1+0x1aa8], R26 ;  /* 0x001aa81a01007387 */ /* 0x000fe80000100a00 */
[----:B------:R0:W-:-:S12]  /*25970*/  STL.64 [R1+0x1aa0], R24 ;  /* 0x001aa01801007387 */ /* 0x0001d80000100a00 */
[----:B------:R1:W-:Y:S04]  /*25980*/  STL.64 [R1+0x490], R12 ;  /* 0x0004900c01007387 */ /* 0x0003e80000100a00 */
[----:B------:R-:W-:Y:S04]  /*25990*/  STL.64 [R1+0x498], R14 ;  /* 0x0004980e01007387 */ /* 0x000fe80000100a00 */
[----:B0-----:R-:W4:Y:S01]  /*259a0*/  LDL.LU R24, [R1+0x410] ;  /* 0x0004100001187983 */ /* 0x001f220000300800 */
[----:B--2---:R-:W-:-:S15]  /*259b0*/  HMMA.16816.F32 R4, R16, R22, R4 ;  /* 0x000000161004723c */ /* 0x004fde0000001804 */
[----:B------:R-:W-:-:S08]  /*259c0*/  NOP ;  /* 0x0000000000007918 */ /* 0x000fd00000000000 */
[----:B------:R-:W-:Y:S04]  /*259d0*/  STL.64 [R1+0x480], R4 ;  /* 0x0004800401007387 */ /* 0x000fe80000100a00 */
[----:B------:R-:W-:Y:S04]  /*259e0*/  STL.64 [R1+0x488], R6 ;  /* 0x0004880601007387 */ /* 0x000fe80000100a00 */
[----:B------:R-:W4:Y:S04]  /*259f0*/  LDL.LU R25, [R1+0x414] ;  /* 0x0004140001197983 */ /* 0x000f280000300800 */
[----:B------:R-:W2:Y:S04]  /*25a00*/  LDL.LU R26, [R1+0x418] ;  /* 0x00041800011a7983 */ /* 0x000ea80000300800 */
[----:B------:R-:W2:Y:S04]  /*25a10*/  LDL.LU R27, [R1+0x41c] ;  /* 0x00041c00011b7983 */ /* 0x000ea80000300800 */
[----:B------:R-:W3:Y:S04]  /*25a20*/  LDL.LU R8, [R1+0x1150] ;  /* 0x0011500001087983 */ /* 0x000ee80000300800 */
[----:B-1----:R-:W4:Y:S04]  /*25a30*/  LDL.LU R12, [R1+0x114c] ;  /* 0x00114c00010c7983 */ /* 0x002f280000300800 */
[----:B------:R-:W3:Y:S04]  /*25a40*/  LDL.LU R9, [R1+0x1158] ;  /* 0x0011580001097983 */ /* 0x000ee80000300800 */
[----:B------:R-:W-:Y:S04]  /*25a50*/  STL.64 [R1+0x1b48], R10 ;  /* 0x001b480a01007387 */ /* 0x000fe80000100a00 */
[----:B---3--:R0:W-:Y:S04]  /*25a60*/  STL.64 [R1+0x1b40], R8 ;  /* 0x001b400801007387 */ /* 0x0081e80000100a00 */
[----:B0-----:R-:W3:Y:S04]  /*25a70*/  LDL.LU R8, [R1+0x470] ;  /* 0x0004700001087983 */ /* 0x001ee80000300800 */
[----:B------:R-:W3:Y:S04]  /*25a80*/  LDL.LU R9, [R1+0x474] ;  /* 0x0004740001097983 */ /* 0x000ee80000300800 */
[----:B------:R-:W3:Y:S04]  /*25a90*/  LDL.LU R10, [R1+0x478] ;  /* 0x00047800010a7983 */ /* 0x000ee80000300800 */
[----:B------:R-:W3:Y:S04]  /*25aa0*/  LDL.LU R11, [R1+0x47c] ;  /* 0x00047c00010b7983 */ /* 0x000ee80000300800 */
[----:B------:R-:W3:Y:S04]  /*25ab0*/  LDL.LU R13, [R1+0x1154] ;  /* 0x00115400010d7983 */ /* 0x000ee80000300800 */
[----:B------:R-:W2:Y:S04]  /*25ac0*/  LDL.LU R4, [R1+0x450] ;  /* 0x0004500001047983 */ /* 0x000ea80000300800 */
        /* <DEDUP_REMOVED lines=14> */
[----:B0-----:R-:W2:Y:S04]  /*25bb0*/  LDL.LU R24, [R1+0x440] ;  /* 0x0004400001187983 */ /* 0x001ea80000300800 */
[----:B------:R-:W2:Y:S04]  /*25bc0*/  LDL.LU R25, [R1+0x444] ;  /* 0x0004440001197983 */ /* 0x000ea80000300800 */
[----:B------:R-:W4:Y:S04]  /*25bd0*/  LDL.LU R26, [R1+0x448] ;  /* 0x00044800011a7983 */ /* 0x000f280000300800 */
[----:B------:R-:W4:Y:S01]  /*25be0*/  LDL.LU R27, [R1+0x44c] ;  /* 0x00044c00011b7983 */ /* 0x000f220000300800 */
[C---:B---3--:R-:W-:Y:S03]  /*25bf0*/  HMMA.16816.F32 R8, R16.reuse, R20, R8 ;  /* 0x000000141008723c */ /* 0x048fe60000001808 */
[----:B----4-:R-:W-:Y:S04]  /*25c00*/  STL.64 [R1+0x1b00], R26 ;  /* 0x001b001a01007387 */ /* 0x010fe80000100a00 */
        /* <DEDUP_REMOVED lines=9> */
[----:B------:R-:W2:Y:S04]  /*25ca0*/  LDL.LU R26, [R1+0x828] ;  /* 0x00082800011a7983 */ /* 0x000ea80000300800 */
[----:B------:R-:W2:Y:S04]  /*25cb0*/  LDL.LU R27, [R1+0x82c] ;  /* 0x00082c00011b7983 */ /* 0x000ea80000300800 */
[----:B------:R-:W3:Y:S04]  /*25cc0*/  LDL.64 R28, [R1+0x18] ;  /* 0x00001800011c7983 */ /* 0x000ee80000100a00 */
[----:B------:R-:W-:Y:S04]  /*25cd0*/  STL.64 [R1+0x470], R8 ;  /* 0x0004700801007387 */ /* 0x000fe80000100a00 */
[----:B------:R0:W-:Y:S04]  /*25ce0*/  STL.64 [R1+0x478], R10 ;  /* 0x0004780a01007387 */ /* 0x0001e80000100a00 */
[----:B0-----:R-:W4:Y:S04]  /*25cf0*/  LDL.LU.64 R10, [R1+0x1b48] ;  /* 0x001b4800010a7983 */ /* 0x001f280000300a00 */
[----:B------:R-:W2:Y:S04]  /*25d00*/  LDL.LU.64 R8, [R1+0x1b40] ;  /* 0x001b400001087983 */ /* 0x000ea80000300a00 */
[----:B------:R0:W-:Y:S04]  /*25d10*/  STL.64 [R1+0x1a88], R22 ;  /* 0x001a881601007387 */ /* 0x0001e80000100a00 */
[----:B0-----:R-:W3:Y:S04]  /*25d20*/  LDL.64 R22, [R1+0x20] ;  /* 0x0000200001167983 */ /* 0x001ee80000100a00 */
[----:B------:R0:W-:Y:S04]  /*25d30*/  STL.64 [R1+0x1a80], R20 ;  /* 0x001a801401007387 */ /* 0x0001e80000100a00 */
[----:B0-----:R-:W3:Y:S01]  /*25d40*/  LDL.64 R20, [R1+0x30] ;  /* 0x0000300001147983 */ /* 0x001ee20000100a00 */
[----:B----4-:R-:W-:Y:S01]  /*25d50*/  HMMA.16816.F32 R4, R16, R10, R4 ;  /* 0x0000000a1004723c */ /* 0x010fe20000001804 */
[----:B--2---:R-:W-:-:S02]  /*25d60*/  IMAD R12, R12, 0x100, R8 ;  /* 0x000001000c0c7824 */ /* 0x004fc400078e0208 */
[----:B------:R-:W-:-:S15]  /*25d70*/  IMAD R13, R13, 0x100, R9 ;  /* 0x000001000d0d7824 */ /* 0x000fde00078e0209 */
[----:B------:R-:W-:-:S05]  /*25d80*/  NOP ;  /* 0x0000000000007918 */ /* 0x000fca0000000000 */
[----:B------:R-:W-:Y:S04]  /*25d90*/  STL.64 [R1+0x460], R4 ;  /* 0x0004600401007387 */ /* 0x000fe80000100a00 */
[----:B------:R0:W-:Y:S04]  /*25da0*/  STL.64 [R1+0x468], R6 ;  /* 0x0004680601007387 */ /* 0x0001e80000100a00 */
[----:B0-----:R-:W2:Y:S04]  /*25db0*/  LDL.LU.64 R6, [R1+0x1b38] ;  /* 0x001b380001067983 */ /* 0x001ea80000300a00 */
[----:B------:R-:W2:Y:S04]  /*25dc0*/  LDL.LU.64 R4, [R1+0x1b30] ;  /* 0x001b300001047983 */ /* 0x000ea80000300a00 */
[----:B------:R-:W2:Y:S04]  /*25dd0*/  LDL.LU R8, [R1+0x1b2c] ;  /* 0x001b2c0001087983 */ /* 0x000ea80000300800 */
[----:B------:R-:W2:Y:S02]  /*25de0*/  LDL.LU R9, [R1+0x1b28] ;  /* 0x001b280001097983 */ /* 0x000ea40000300800 */
[----:B--2---:R-:W-:-:S15]  /*25df0*/  HMMA.16816.F32 R4, R16, R8, R4 ;  /* 0x000000081004723c */ /* 0x004fde0000001804 */
[----:B------:R-:W-:-:S08]  /*25e00*/  NOP ;  /* 0x0000000000007918 */ /* 0x000fd00000000000 */
        /* <DEDUP_REMOVED lines=26> */
[----:B------:R-:W2:Y:S04]  /*25fb0*/  LDL.LU.64 R26, [R1+0x1af0] ;  /* 0x001af000011a7983 */ /* 0x000ea80000300a00 */
[----:B------:R-:W2:-:S15]  /*25fc0*/  LDL.LU.64 R24, [R1+0x1ae8] ;  /* 0x001ae80001187983 */ /* 0x000e9e0000300a00 */
[----:B------:R-:W-:-:S01]  /*25fd0*/  NOP ;  /* 0x0000000000007918 */ /* 0x000fc20000000000 */
[----:B------:R0:W-:Y:S04]  /*25fe0*/  STL.64 [R1+0x440], R16 ;  /* 0x0004401001007387 */ /* 0x0001e80000100a00 */
[----:B------:R1:W-:Y:S04]  /*25ff0*/  STL.64 [R1+0x448], R18 ;  /* 0x0004481201007387 */ /* 0x0003e80000100a00 */
[----:B0-----:R-:W2:Y:S04]  /*26000*/  LDL.LU R16, [R1+0x430] ;  /* 0x0004300001107983 */ /* 0x001ea80000300800 */
[----:B------:R-:W2:Y:S04]  /*26010*/  LDL.LU R17, [R1+0x434] ;  /* 0x0004340001117983 */ /* 0x000ea80000300800 */
[----:B-1----:R-:W2:Y:S04]  /*26020*/  LDL.LU R18, [R1+0x438] ;  /* 0x0004380001127983 */ /* 0x002ea80000300800 */
[----:B------:R-:W2:Y:S01]  /*26030*/  LDL.LU R19, [R1+0x43c] ;  /* 0x00043c0001137983 */ /* 0x000ea20000300800 */
[----:B---3--:R-:W-:-:S02]  /*26040*/  IMAD R14, R14, 0x100, R8 ;  /* 0x000001000e0e7824 */ /* 0x008fc400078e0208 */
[----:B------:R-:W-:Y:S01]  /*26050*/  IMAD R15, R0, 0x100, R15 ;  /* 0x00000100000f7824 */ /* 0x000fe200078e020f */
[----:B------:R-:W-:Y:S02]  /*26060*/  F2FP.F16.E4M3.UNPACK_B R12, R12 ;  /* 0x0000000cff0c723e */ /* 0x000fe400020006ff */
[----:B------:R-:W-:Y:S02]  /*26070*/  F2FP.F16.E4M3.UNPACK_B R13, R13 ;  /* 0x0000000dff0d723e */ /* 0x000fe400020006ff */
[----:B------:R-:W-:Y:S02]  /*26080*/  F2FP.F16.E4M3.UNPACK_B R14, R14 ;  /* 0x0000000eff0e723e */ /* 0x000fe400020006ff */
[----:B------:R-:W-:Y:S01]  /*26090*/  F2FP.F16.E4M3.UNPACK_B R15, R15 ;  /* 0x0000000fff0f723e */ /* 0x000fe200020006ff */
[----:B------:R-:W-:Y:S01]  /*260a0*/  IMAD.MOV.U32 R0, RZ, RZ, R21 ;  /* 0x000000ffff007224 */ /* 0x000fe200078e0015 */
[----:B------:R0:W-:Y:S04]  /*260b0*/  STL [R1+0x1a1c], R2 ;  /* 0x001a1c0201007387 */ /* 0x0001e80000100800 */
[----:B------:R1:W-:Y:S01]  /*260c0*/  STL [R1+0x1a18], R3 ;  /* 0x001a180301007387 */ /* 0x0003e20000100800 */
[----:B----4-:R-:W-:Y:S03]  /*260d0*/  HMMA.16816.F32 R4, R12, R22, R4 ;  /* 0x000000160c04723c */ /* 0x010fe60000001804 */
[----:B------:R-:W-:Y:S03]  /*260e0*/  STL [R1+0x1a20], R0 ;  /* 0x001a200001007387 */ /* 0x000fe60000100800 */
[----:B0-----:R-:W-:-:S02]  /*260f0*/  IMAD.MOV.U32 R2, RZ, RZ, R22 ;  /* 0x000000ffff027224 */ /* 0x001fc400078e0016 */
[----:B-1----:R-:W-:Y:S01]  /*26100*/  IMAD.MOV.U32 R3, RZ, RZ, R23 ;  /* 0x000000ffff037224 */ /* 0x002fe200078e0017 */
[----:B--2---:R-:W-:-:S15]  /*26110*/  HMMA.16816.F32 R16, R12, R20, R16 ;  /* 0x000000140c10723c */ /* 0x004fde0000001810 */
[----:B------:R-:W-:-:S08]  /*26120*/  NOP ;  /* 0x0000000000007918 */ /* 0x000fd00000000000 */
[----:B------:R-:W-:Y:S04]  /*26130*/  STL.64 [R1+0x430], R16 ;  /* 0x0004301001007387 */ /* 0x000fe80000100a00 */
[----:B------:R0:W-:Y:S02]  /*26140*/  STL.64 [R1+0x438], R18 ;  /* 0x0004381201007387 */ /* 0x0001e40000100a00 */
[----:B0-----:R-:W-:Y:S02]  /*26150*/  HMMA.16816.F32 R16, R12, R28, R24 ;  /* 0x0000001c0c10723c */ /* 0x001fe40000001818 */
[----:B------:R0:W-:Y:S04]  /*26160*/  STL.64 [R1+0x420], R4 ;  /* 0x0004200401007387 */ /* 0x0001e80000100a00 */
[----:B------:R1:W-:Y:S04]  /*26170*/  STL.64 [R1+0x428], R6 ;  /* 0x0004280601007387 */ /* 0x0003e80000100a00 */
[----:B------:R-:W-:Y:S04]  /*26180*/  STL [R1+0x1a28], R3 ;  /* 0x001a280301007387 */ /* 0x000fe80000100800 */
[----:B------:R-:W-:Y:S04]  /*26190*/  STL [R1+0x1a24], R2 ;  /* 0x001a240201007387 */ /* 0x000fe80000100800 */
[----:B0-----:R-:W2:Y:S05]  /*261a0*/  LDL.LU R4, [R1+0x370] ;  /* 0x0003700001047983 */ /* 0x001eaa0000300800 */
[----:B------:R-:W-:Y:S04]  /*261b0*/  STL.64 [R1+0x410], R16 ;  /* 0x0004101001007387 */ /* 0x000fe80000100a00 */
[----:B------:R-:W-:Y:S04]  /*261c0*/  STL.64 [R1+0x418], R18 ;  /* 0x0004181201007387 */ /* 0x000fe80000100a00 */
[----:B------:R-:W2:Y:S04]  /*261d0*/  LDL.LU R5, [R1+0x374] ;  /* 0x0003740001057983 */ /* 0x000ea80000300800 */
[----:B-1----:R-:W3:Y:S04]  /*261e0*/  LDL.LU R6, [R1+0x378] ;  /* 0x0003780001067983 */ /* 0x002ee80000300800 */
        /* <DEDUP_REMOVED lines=9> */
[----:B------:R-:W2:Y:S04]  /*26280*/  LDL.LU R22, [R1+0x3b8] ;  /* 0x0003b80001167983 */ /* 0x000ea80000300800 */
[----:B------:R-:W2:Y:S04]  /*26290*/  LDL.LU R23, [R1+0x3bc] ;  /* 0x0003bc0001177983 */ /* 0x000ea80000300800 */
[----:B------:R-:W3:Y:S04]  /*262a0*/  LDL.LU R24, [R1+0x3d0] ;  /* 0x0003d00001187983 */ /* 0x000ee80000300800 */
        /* <DEDUP_REMOVED lines=10> */
[----:B----4-:R-:W-:Y:S04]  /*26350*/  STL.64 [R1+0x1ad0], R26 ;  /* 0x001ad01a01007387 */ /* 0x010fe80000100a00 */
[----:B---3--:R0:W-:Y:S04]  /*26360*/  STL.64 [R1+0x1ac8], R24 ;  /* 0x001ac81801007387 */ /* 0x0081e80000100a00 */
[----:B0-----:R-:W3:Y:S04]  /*26370*/  LDL.LU R24, [R1+0x3f0] ;  /* 0x0003f00001187983 */ /* 0x001ee80000300800 */
[----:B------:R-:W3:Y:S04]  /*26380*/  LDL.LU R25, [R1+0x3f4] ;  /* 0x0003f40001197983 */ /* 0x000ee80000300800 */
[----:B------:R-:W4:Y:S04]  /*26390*/  LDL.LU R26, [R1+0x3f8] ;  /* 0x0003f800011a7983 */ /* 0x000f280000300800 */
[----:B------:R-:W4:Y:S01]  /*263a0*/  LDL.LU R27, [R1+0x3fc] ;  /* 0x0003fc00011b7983 */ /* 0x000f220000300800 */
[----:B------:R-:W-:-:S03]  /*263b0*/  IMAD.MOV.U32 R0, RZ, RZ, R29 ;  /* 0x000000ffff007224 */ /* 0x000fc600078e001d */
[----:B----4-:R-:W-:Y:S04]  /*263c0*/  STL.64 [R1+0x1ae0], R26 ;  /* 0x001ae01a01007387 */ /* 0x010fe80000100a00 */
[----:B---3--:R0:W-:Y:S04]  /*263d0*/  STL.64 [R1+0x1ad8], R24 ;  /* 0x001ad81801007387 */ /* 0x0081e80000100a00 */
[----:B0-----:R-:W3:Y:S04]  /*263e0*/  LDL.LU R24, [R1+0x400] ;  /* 0x0004000001187983 */ /* 0x001ee80000300800 */
[----:B------:R-:W3:Y:S04]  /*263f0*/  LDL.LU R25, [R1+0x404] ;  /* 0x0004040001197983 */ /* 0x000ee80000300800 */
[----:B------:R-:W3:Y:S04]  /*26400*/  LDL.LU R26, [R1+0x408] ;  /* 0x00040800011a7983 */ /* 0x000ee80000300800 */
[----:B------:R-:W3:Y:S04]  /*26410*/  LDL.LU R27, [R1+0x40c] ;  /* 0x00040c00011b7983 */ /* 0x000ee80000300800 */
[----:B------:R-:W4:Y:S04]  /*26420*/  LDL.64 R28, [R1] ;  /* 0x00000000011c7983 */ /* 0x000f280000100a00 */
[----:B--2---:R-:W-:Y:S04]  /*26430*/  STL.64 [R1+0x1a98], R22 ;  /* 0x001a981601007387 */ /* 0x004fe80000100a00 */
[----:B------:R0:W-:Y:S04]  /*26440*/  STL.64 [R1+0x1a90], R20 ;  /* 0x001a901401007387 */ /* 0x0001e80000100a00 */
[----:B0-----:R-:W2:Y:S04]  /*26450*/  LDL.LU R20, [R1+0x3c0] ;  /* 0x0003c00001147983 */ /* 0x001ea80000300800 */
[----:B------:R-:W2:Y:S04]  /*26460*/  LDL.LU R21, [R1+0x3c4] ;  /* 0x0003c40001157983 */ /* 0x000ea80000300800 */
[----:B------:R-:W2:Y:S04]  /*26470*/  LDL.LU R22, [R1+0x3c8] ;  /* 0x0003c80001167983 */ /* 0x000ea80000300800 */
[----:B------:R-:W2:Y:S04]  /*26480*/  LDL.LU R23, [R1+0x3cc] ;  /* 0x0003cc0001177983 */ /* 0x000ea80000300800 */
[----:B------:R-:W-:Y:S04]  /*26490*/  STL.64 [R1+0x1a68], R6 ;  /* 0x001a680601007387 */ /* 0x000fe80000100a00 */
[----:B------:R0:W-:Y:S04]  /*264a0*/  STL.64 [R1+0x1a60], R4 ;  /* 0x001a600401007387 */ /* 0x0001e80000100a00 */
[----:B0-----:R-:W4:Y:S04]  /*264b0*/  LDL.LU R4, [R1+0x390] ;  /* 0x0003900001047983 */ /* 0x001f280000300800 */
[----:B------:R-:W4:Y:S04]  /*264c0*/  LDL.LU R5, [R1+0x394] ;  /* 0x0003940001057983 */ /* 0x000f280000300800 */
[----:B------:R-:W2:Y:S04]  /*264d0*/  LDL.LU R6, [R1+0x398] ;  /* 0x0003980001067983 */ /* 0x000ea80000300800 */
[----:B------:R-:W2:Y:S01]  /*264e0*/  LDL.LU R7, [R1+0x39c] ;  /* 0x00039c0001077983 */ /* 0x000ea20000300800 */
[----:B------:R-:W-:-:S02]  /*264f0*/  IMAD.MOV.U32 R2, RZ, RZ, R19 ;  /* 0x000000ffff027224 */ /* 0x000fc400078e0013 */
[----:B------:R-:W-:Y:S01]  /*26500*/  IMAD.MOV.U32 R3, RZ, RZ, R18 ;  /* 0x000000ffff037224 */ /* 0x000fe200078e0012 */
[C---:B---3--:R-:W-:Y:S01]  /*26510*/  HMMA.16816.F32 R24, R12.reuse, R18, R24 ;  /* 0x000000120c18723c */ /* 0x048fe20000001818 */
[----:B--2---:R-:W-:Y:S04]  /*26520*/  STL.64 [R1+0x1a78], R6 ;  /* 0x001a780601007387 */ /* 0x004fe80000100a00 */
[----:B----4-:R0:W-:Y:S04]  /*26530*/  STL.64 [R1+0x1a70], R4 ;  /* 0x001a700401007387 */ /* 0x0101e80000100a00 */
[----:B0-----:R-:W2:Y:S04]  /*26540*/  LDL.LU R4, [R1+0x3a0] ;  /* 0x0003a00001047983 */ /* 0x001ea80000300800 */
[----:B------:R-:W2:Y:S04]  /*26550*/  LDL.LU R5, [R1+0x3a4] ;  /* 0x0003a40001057983 */ /* 0x000ea80000300800 */
[----:B------:R-:W2:Y:S04]  /*26560*/  LDL.LU R6, [R1+0x3a8] ;  /* 0x0003a80001067983 */ /* 0x000ea80000300800 */
[----:B------:R-:W2:Y:S04]  /*26570*/  LDL.LU R7, [R1+0x3ac] ;  /* 0x0003ac0001077983 */ /* 0x000ea80000300800 */
[----:B------:R-:W3:Y:S04]  /*26580*/  LDL.LU R8, [R1+0x1170] ;  /* 0x0011700001087983 */ /* 0x000ee80000300800 */
[----:B------:R-:W3:Y:S04]  /*26590*/  LDL.LU R16, [R1+0x116c] ;  /* 0x00116c0001107983 */ /* 0x000ee80000300800 */
[----:B------:R-:W4:Y:S04]  /*265a0*/  LDL.LU R9, [R1+0x1178] ;  /* 0x0011780001097983 */ /* 0x000f280000300800 */
[----:B------:R-:W4:Y:S04]  /*265b0*/  LDL.LU R17, [R1+0x1174] ;  /* 0x0011740001117983 */ /* 0x000f280000300800 */
[----:B------:R-:W-:Y:S04]  /*265c0*/  STL [R1+0x1a2c], R0 ;  /* 0x001a2c0001007387 */ /* 0x000fe80000100800 */
[----:B------:R-:W-:Y:S04]  /*265d0*/  STL.64 [R1+0x400], R24 ;  /* 0x0004001801007387 */ /* 0x000fe80000100a00 */
[----:B------:R0:W-:Y:S04]  /*265e0*/  STL.64 [R1+0x408], R26 ;  /* 0x0004081a01007387 */ /* 0x0001e80000100a00 */
[----:B0-----:R-:W2:Y:S04]  /*265f0*/  LDL.LU.64 R26, [R1+0x1ae0] ;  /* 0x001ae000011a7983 */ /* 0x001ea80000300a00 */
[----:B------:R-:W2:Y:S04]  /*26600*/  LDL.LU.64 R24, [R1+0x1ad8] ;  /* 0x001ad80001187983 */ /* 0x000ea80000300a00 */
[----:B------:R-:W4:Y:S04]  /*26610*/  LDL.LU R18, [R1+0x117c] ;  /* 0x00117c0001127983 */ /* 0x000f280000300800 */
[----:B------:R-:W4:Y:S04]  /*26620*/  LDL.LU R19, [R1+0x1184] ;  /* 0x0011840001137983 */ /* 0x000f280000300800 */
[----:B------:R-:W-:Y:S04]  /*26630*/  STL [R1+0x1a34], R2 ;  /* 0x001a340201007387 */ /* 0x000fe80000100800 */
[----:B------:R0:W-:Y:S04]  /*26640*/  STL [R1+0x1a30], R3 ;  /* 0x001a300301007387 */ /* 0x0001e80000100800 */
[----:B0-----:R-:W2:Y:S02]  /*26650*/  LDL.64 R2, [R1+0x8] ;  /* 0x0000080001027983 */ /* 0x001ea40000100a00 */
[----:B--2---:R-:W-:-:S15]  /*26660*/  HMMA.16816.F32 R24, R12, R2, R24 ;  /* 0x000000020c18723c */ /* 0x004fde0000001818 */
[----:B------:R-:W-:-:S08]  /*26670*/  NOP ;  /* 0x0000000000007918 */ /* 0x000fd00000000000 */
[----:B------:R-:W-:Y:S04]  /*26680*/  STL.64 [R1+0x3f0], R24 ;  /* 0x0003f01801007387 */ /* 0x000fe80000100a00 */
[----:B------:R0:W-:Y:S04]  /*26690*/  STL.64 [R1+0x3f8], R26 ;  /* 0x0003f81a01007387 */ /* 0x0001e80000100a00 */
[----:B0-----:R-:W2:Y:S04]  /*266a0*/  LDL.LU.64 R26, [R1+0x1ad0] ;  /* 0x001ad000011a7983 */ /* 0x001ea80000300a00 */
[----:B------:R-:W2:Y:S01]  /*266b0*/  LDL.LU.64 R24, [R1+0x1ac8] ;  /* 0x001ac80001187983 */ /* 0x000ea20000300a00 */
        /* <DEDUP_REMOVED lines=33> */
[----:B------:R-:W4:Y:S01]  /*268d0*/  LDL.LU R27, [R1+0x7fc] ;  /* 0x0007fc00011b7983 */ /* 0x000f220000300800 */
        /* <DEDUP_REMOVED lines=11> */
[----:B------:R-:W2:Y:S04]  /*26990*/  LDL.LU.64 R4, [R1+0x1a60] ;  /* 0x001a600001047983 */ /* 0x000ea80000300a00 */
[----:B------:R-:W-:Y:S04]  /*269a0*/  STL.64 [R1+0x1940], R22 ;  /* 0x0019401601007387 */ /* 0x000fe80000100a00 */
[----:B------:R0:W-:Y:S01]  /*269b0*/  STL.64 [R1+0x1938], R20 ;  /* 0x0019381401007387 */ /* 0x0001e20000100a00 */
[----:B------:R-:W-:-:S02]  /*269c0*/  IMAD R16, R16, 0x100, R8 ;  /* 0x0000010010107824 */ /* 0x000fc400078e0208 */
[----:B----4-:R-:W-:Y:S01]  /*269d0*/  IMAD R17, R17, 0x100, R9 ;  /* 0x0000010011117824 */ /* 0x010fe200078e0209 */
[----:B0-----:R-:W3:Y:S04]  /*269e0*/  LDL.LU R20, [R1+0x800] ;  /* 0x0008000001147983 */ /* 0x001ee80000300800 */
[----:B------:R-:W3:Y:S04]  /*269f0*/  LDL.LU R21, [R1+0x804] ;  /* 0x0008040001157983 */ /* 0x000ee80000300800 */
[----:B------:R-:W3:Y:S04]  /*26a00*/  LDL.LU R22, [R1+0x808] ;  /* 0x0008080001167983 */ /* 0x000ee80000300800 */
[----:B------:R-:W3:Y:S01]  /*26a10*/  LDL.LU R23, [R1+0x80c] ;  /* 0x00080c0001177983 */ /* 0x000ee20000300800 */
[----:B--2---:R-:W-:-:S15]  /*26a20*/  HMMA.16816.F32 R4, R12, R10, R4 ;  /* 0x0000000a0c04723c */ /* 0x004fde0000001804 */
[----:B------:R-:W-:-:S08]  /*26a30*/  NOP ;  /* 0x0000000000007918 */ /* 0x000fd00000000000 */
        /* <DEDUP_REMOVED lines=10> */
[----:B0-----:R-:W3:Y:S04]  /*26ae0*/  LDL.LU.64 R6, [R1+0x1a40] ;  /* 0x001a400001067983 */ /* 0x001ee80000300a00 */
[----:B------:R-:W2:Y:S04]  /*26af0*/  LDL.LU.64 R4, [R1+0x1a38] ;  /* 0x001a380001047983 */ /* 0x000ea80000300a00 */
[----:B------:R0:W-:Y:S04]  /*26b00*/  STL [R1+0x1904], R8 ;  /* 0x0019040801007387 */ /* 0x0001e80000100800 */
[----:B0-----:R-:W4:Y:S04]  /*26b10*/  LDL.LU R8, [R1+0x1188] ;  /* 0x0011880001087983 */ /* 0x001f280000300800 */
[----:B------:R0:W-:Y:S04]  /*26b20*/  STL [R1+0x1900], R9 ;  /* 0x0019000901007387 */ /* 0x0001e80000100800 */
[----:B0-----:R-:W2:Y:S01]  /*26b30*/  LDL.LU R9, [R1+0x1180] ;  /* 0x0011800001097983 */ /* 0x001ea20000300800 */
[----:B------:R-:W-:-:S02]  /*26b40*/  F2FP.F16.E4M3.UNPACK_B R16, R16 ;  /* 0x00000010ff10723e */ /* 0x000fc400020006ff */
[----:B------:R-:W-:Y:S01]  /*26b50*/  F2FP.F16.E4M3.UNPACK_B R17, R17 ;  /* 0x00000011ff11723e */ /* 0x000fe200020006ff */
[----:B---3--:R-:W-:Y:S01]  /*26b60*/  HMMA.16816.F32 R20, R12, R6, R20 ;  /* 0x000000060c14723c */ /* 0x008fe20000001814 */
[----:B----4-:R-:W-:-:S05]  /*26b70*/  IMAD R19, R19, 0x100, R8 ;  /* 0x0000010013137824 */ /* 0x010fca00078e0208 */
[----:B------:R-:W-:Y:S01]  /*26b80*/  F2FP.F16.E4M3.UNPACK_B R19, R19 ;  /* 0x00000013ff13723e */ /* 0x000fe200020006ff */
[----:B--2---:R-:W-:-:S05]  /*26b90*/  IMAD R18, R18, 0x100, R9 ;  /* 0x0000010012127824 */ /* 0x004fca00078e0209 */
[----:B------:R-:W-:-:S05]  /*26ba0*/  F2FP.F16.E4M3.UNPACK_B R18, R18 ;  /* 0x00000012ff12723e */ /* 0x000fca00020006ff */
[----:B------:R-:W-:Y:S06]  /*26bb0*/  STL.64 [R1+0x1a08], R18 ;  /* 0x001a081201007387 */ /* 0x000fec0000100a00 */
[----:B------:R-:W-:Y:S04]  /*26bc0*/  STL.64 [R1+0x800], R20 ;  /* 0x0008001401007387 */ /* 0x000fe80000100a00 */
[----:B------:R-:W-:Y:S04]  /*26bd0*/  STL.64 [R1+0x808], R22 ;  /* 0x0008081601007387 */ /* 0x000fe80000100a00 */
[----:B------:R0:W-:Y:S02]  /*26be0*/  STL.64 [R1+0x1a00], R16 ;  /* 0x001a001001007387 */ /* 0x0001e40000100a00 */
[----:B0-----:R-:W-:Y:S02]  /*26bf0*/  HMMA.16816.F32 R16, R12, R4, R24 ;  /* 0x000000040c10723c */ /* 0x001fe40000001818 */
[----:B------:R-:W-:Y:S04]  /*26c00*/  STL.64 [R1+0x18f8], R6 ;  /* 0x0018f80601007387 */ /* 0x000fe80000100a00 */
[----:B------:R0:W-:-:S15]  /*26c10*/  STL.64 [R1+0x18f0], R4 ;  /* 0x0018f00401007387 */ /* 0x0001de0000100a00 */
[----:B------:R-:W-:-:S02]  /*26c20*/  NOP ;  /* 0x0000000000007918 */ /* 0x000fc40000000000 */
[----:B------:R-:W-:Y:S04]  /*26c30*/  STL.64 [R1+0x7f0], R16 ;  /* 0x0007f01001007387 */ /* 0x000fe80000100a00 */
[----:B------:R-:W-:Y:S04]  /*26c40*/  STL.64 [R1+0x7f8], R18 ;  /* 0x0007f81201007387 */ /* 0x000fe80000100a00 */
        /* <DEDUP_REMOVED lines=8> */
[----:B--2---:R-:W-:Y:S04]  /*26cd0*/  STL.64 [R1+0x1950], R22 ;  /* 0x0019501601007387 */ /* 0x004fe80000100a00 */
[----:B----4-:R0:W-:Y:S04]  /*26ce0*/  STL.64 [R1+0x1948], R20 ;  /* 0x0019481401007387 */ /* 0x0101e80000100a00 */
[----:B0-----:R-:W2:Y:S04]  /*26cf0*/  LDL.LU R20, [R1+0x2e0] ;  /* 0x0002e00001147983 */ /* 0x001ea80000300800 */
[----:B------:R-:W2:Y:S04]  /*26d00*/  LDL.LU R21, [R1+0x2e4] ;  /* 0x0002e40001157983 */ /* 0x000ea80000300800 */
[----:B------:R-:W4:Y:S04]  /*26d10*/  LDL.LU R22, [R1+0x2e8] ;  /* 0x0002e80001167983 */ /* 0x000f280000300800 */
[----:B------:R-:W4:Y:S04]  /*26d20*/  LDL.LU R23, [R1+0x2ec] ;  /* 0x0002ec0001177983 */ /* 0x000f280000300800 */
[----:B----4-:R0:W-:Y:S04]  /*26d30*/  STL.64 [R1+0x1970], R22 ;  /* 0x0019701601007387 */ /* 0x0101e80000100a00 */
[----:B--2---:R-:W-:Y:S04]  /*26d40*/  STL.64 [R1+0x1968], R20 ;  /* 0x0019681401007387 */ /* 0x004fe80000100a00 */
[----:B------:R-:W2:Y:S04]  /*26d50*/  LDL.LU R24, [R1+0x2f0] ;  /* 0x0002f00001187983 */ /* 0x000ea80000300800 */
[----:B------:R-:W2:Y:S04]  /*26d60*/  LDL.LU R25, [R1+0x2f4] ;  /* 0x0002f40001197983 */ /* 0x000ea80000300800 */
[----:B------:R-:W4:Y:S04]  /*26d70*/  LDL.LU R26, [R1+0x2f8] ;  /* 0x0002f800011a7983 */ /* 0x000f280000300800 */
[----:B------:R-:W4:Y:S01]  /*26d80*/  LDL.LU R27, [R1+0x2fc] ;  /* 0x0002fc00011b7983 */ /* 0x000f220000300800 */
[----:B0-----:R-:W-:-:S02]  /*26d90*/  IMAD.MOV.U32 R22, RZ, RZ, R2 ;  /* 0x000000ffff167224 */ /* 0x001fc400078e0002 */
[----:B------:R-:W-:Y:S01]  /*26da0*/  IMAD.MOV.U32 R23, RZ, RZ, R3 ;  /* 0x000000ffff177224 */ /* 0x000fe200078e0003 */
[----:B----4-:R-:W-:Y:S04]  /*26db0*/  STL.64 [R1+0x1980], R26 ;  /* 0x0019801a01007387 */ /* 0x010fe80000100a00 */
[----:B--2---:R0:W-:Y:S04]  /*26dc0*/  STL.64 [R1+0x1978], R24 ;  /* 0x0019781801007387 */ /* 0x0041e80000100a00 */
[----:B------:R-:W2:Y:S04]  /*26dd0*/  LDL.LU R2, [R1+0x1a34] ;  /* 0x001a340001027983 */ /* 0x000ea80000300800 */
[----:B------:R-:W4:Y:S04]  /*26de0*/  LDL.LU R3, [R1+0x1a30] ;  /* 0x001a300001037983 */ /* 0x000f280000300800 */
[----:B------:R4:W-:Y:S04]  /*26df0*/  STL.64 [R1+0x1988], R22 ;  /* 0x0019881601007387 */ /* 0x0009e80000100a00 */
[----:B0-----:R-:W3:Y:S04]  /*26e00*/  LDL.LU R24, [R1+0x300] ;  /* 0x0003000001187983 */ /* 0x001ee80000300800 */
[----:B------:R-:W3:Y:S04]  /*26e10*/  LDL.LU R25, [R1+0x304] ;  /* 0x0003040001197983 */ /* 0x000ee80000300800 */
[----:B------:R-:W2:Y:S04]  /*26e20*/  LDL.LU R26, [R1+0x308] ;  /* 0x00030800011a7983 */ /* 0x000ea80000300800 */
[----:B------:R-:W2:Y:S01]  /*26e30*/  LDL.LU R27, [R1+0x30c] ;  /* 0x00030c00011b7983 */ /* 0x000ea20000300800 */
[----:B------:R-:W-:-:S03]  /*26e40*/  IMAD.MOV.U32 R21, RZ, RZ, R0 ;  /* 0x000000ffff157224 */ /* 0x000fc600078e0000 */
[----:B--2---:R-:W-:Y:S04]  /*26e50*/  STL.64 [R1+0x1998], R26 ;  /* 0x0019981a01007387 */ /* 0x004fe80000100a00 */
[----:B---3--:R0:W-:Y:S04]  /*26e60*/  STL.64 [R1+0x1990], R24 ;  /* 0x0019901801007387 */ /* 0x0081e80000100a00 */
[----:B------:R-:W2:Y:S01]  /*26e70*/  LDL R20, [R1+0x8] ;  /* 0x0000080001147983 */ /* 0x000ea20000100800 */
[----:B----4-:R-:W-:Y:S02]  /*26e80*/  IMAD.MOV.U32 R22, RZ, RZ, R3 ;  /* 0x000000ffff167224 */ /* 0x010fe400078e0003 */
[----:B------:R-:W-:Y:S01]  /*26e90*/  IMAD.MOV.U32 R23, RZ, RZ, R2 ;  /* 0x000000ffff177224 */ /* 0x000fe200078e0002 */
[----:B------:R-:W3:Y:S04]  /*26ea0*/  LDL.LU R0, [R1+0x1a2c] ;  /* 0x001a2c0001007983 */ /* 0x000ee80000300800 */
[----:B------:R-:W4:Y:S04]  /*26eb0*/  LDL.LU R3, [R1+0x1a28] ;  /* 0x001a280001037983 */ /* 0x000f280000300800 */
[----:B------:R-:W4:Y:S04]  /*26ec0*/  LDL.LU R2, [R1+0x1a24] ;  /* 0x001a240001027983 */ /* 0x000f280000300800 */
[----:B--2---:R1:W-:Y:S04]  /*26ed0*/  STL.64 [R1+0x19a0], R20 ;  /* 0x0019a01401007387 */ /* 0x0043e80000100a00 */
[----:B------:R-:W-:Y:S04]  /*26ee0*/  STL.64 [R1+0x19b8], R22 ;  /* 0x0019b81601007387 */ /* 0x000fe80000100a00 */
[----:B0-----:R-:W2:Y:S04]  /*26ef0*/  LDL.LU R24, [R1+0x310] ;  /* 0x0003100001187983 */ /* 0x001ea80000300800 */
[----:B------:R-:W2:Y:S04]  /*26f00*/  LDL.LU R25, [R1+0x314] ;  /* 0x0003140001197983 */ /* 0x000ea80000300800 */
[----:B------:R-:W4:Y:S04]  /*26f10*/  LDL.LU R26, [R1+0x318] ;  /* 0x00031800011a7983 */ /* 0x000f280000300800 */
[----:B------:R-:W4:Y:S04]  /*26f20*/  LDL.LU R27, [R1+0x31c] ;  /* 0x00031c00011b7983 */ /* 0x000f280000300800 */
[----:B-1----:R-:W2:Y:S01]  /*26f30*/  LDL R20, [R1+0x18] ;  /* 0x0000180001147983 */ /* 0x002ea20000100800 */
[----:B---3--:R-:W-:-:S03]  /*26f40*/  IMAD.MOV.U32 R21, RZ, RZ, R0 ;  /* 0x000000ffff157224 */ /* 0x008fc600078e0000 */
[----:B------:R-:W3:Y:S04]  /*26f50*/  LDL.LU R0, [R1+0x1a20] ;  /* 0x001a200001007983 */ /* 0x000ee80000300800 */
[----:B--2---:R-:W-:Y:S04]  /*26f60*/  STL.64 [R1+0x19d0], R20 ;  /* 0x0019d01401007387 */ /* 0x004fe80000100a00 */
[----:B----4-:R-:W-:Y:S04]  /*26f70*/  STL.64 [R1+0x19b0], R26 ;  /* 0x0019b01a01007387 */ /* 0x010fe80000100a00 */
[----:B------:R0:W-:Y:S04]  /*26f80*/  STL.64 [R1+0x19a8], R24 ;  /* 0x0019a81801007387 */ /* 0x0001e80000100a00 */
[----:B0-----:R-:W2:Y:S04]  /*26f90*/  LDL.LU R24, [R1+0x320] ;  /* 0x0003200001187983 */ /* 0x001ea80000300800 */
[----:B------:R-:W2:Y:S04]  /*26fa0*/  LDL.LU R25, [R1+0x324] ;  /* 0x0003240001197983 */ /* 0x000ea80000300800 */
[----:B------:R-:W4:Y:S04]  /*26fb0*/  LDL.LU R26, [R1+0x328] ;  /* 0x00032800011a7983 */ /* 0x000f280000300800 */
[----:B------:R-:W4:Y:S01]  /*26fc0*/  LDL.LU R27, [R1+0x32c] ;  /* 0x00032c00011b7983 */ /* 0x000f220000300800 */
[----:B------:R-:W-:-:S02]  /*26fd0*/  IMAD.MOV.U32 R22, RZ, RZ, R2 ;  /* 0x000000ffff167224 */ /* 0x000fc400078e0002 */
[----:B------:R-:W-:Y:S01]  /*26fe0*/  IMAD.MOV.U32 R23, RZ, RZ, R3 ;  /* 0x000000ffff177224 */ /* 0x000fe200078e0003 */
[----:B------:R-:W2:Y:S04]  /*26ff0*/  LDL.LU R2, [R1+0x1a1c] ;  /* 0x001a1c0001027983 */ /* 0x000ea80000300800 */
[----:B------:R-:W2:Y:S04]  /*27000*/  LDL.LU R3, [R1+0x1a18] ;  /* 0x001a180001037983 */ /* 0x000ea80000300800 */
[----:B------:R-:W2:Y:S01]  /*27010*/  LDL R20, [R1+0x30] ;  /* 0x0000300001147983 */ /* 0x000ea20000100800 */
[----:B---3--:R-:W-:-:S03]  /*27020*/  IMAD.MOV.U32 R21, RZ, RZ, R0 ;  /* 0x000000ffff157224 */ /* 0x008fc600078e0000 */
[----:B------:R-:W3:Y:S04]  /*27030*/  LDL.LU R0, [R1+0x1a14] ;  /* 0x001a140001007983 */ /* 0x000ee80000300800 */
[----:B------:R-:W-:Y:S04]  /*27040*/  STL.64 [R1+0x19e8], R22 ;  /* 0x0019e81601007387 */ /* 0x000fe80000100a00 */
[----:B----4-:R-:W-:Y:S04]  /*27050*/  STL.64 [R1+0x19c8], R26 ;  /* 0x0019c81a01007387 */ /* 0x010fe80000100a00 */
[----:B--2---:R0:W-:Y:S04]  /*27060*/  STL.64 [R1+0x19c0], R24 ;  /* 0x0019c01801007387 */ /* 0x0041e80000100a00 */
[----:B0-----:R-:W2:Y:S04]  /*27070*/  LDL.LU R24, [R1+0x330] ;  /* 0x0003300001187983 */ /* 0x001ea80000300800 */
[----:B------:R-:W2:Y:S04]  /*27080*/  LDL.LU R25, [R1+0x334] ;  /* 0x0003340001197983 */ /* 0x000ea80000300800 */
[----:B------:R-:W4:Y:S04]  /*27090*/  LDL.LU R26, [R1+0x338] ;  /* 0x00033800011a7983 */ /* 0x000f280000300800 */
[----:B------:R-:W4:Y:S04]  /*270a0*/  LDL.LU R27, [R1+0x33c] ;  /* 0x00033c00011b7983 */ /* 0x000f280000300800 */
[----:B------:R-:W3:Y:S04]  /*270b0*/  LDL.LU R16, [R1+0x360] ;  /* 0x0003600001107983 */ /* 0x000ee80000300800 */
[----:B------:R-:W3:Y:S04]  /*270c0*/  LDL.LU R17, [R1+0x364] ;  /* 0x0003640001117983 */ /* 0x000ee80000300800 */
[----:B------:R-:W3:Y:S04]  /*270d0*/  LDL.LU R18, [R1+0x368] ;  /* 0x0003680001127983 */ /* 0x000ee80000300800 */
[----:B------:R-:W3:Y:S04]  /*270e0*/  LDL.LU R19, [R1+0x36c] ;  /* 0x00036c0001137983 */ /* 0x000ee80000300800 */
        /* <DEDUP_REMOVED lines=16> */
[----:B------:R-:W2:Y:S01]  /*271f0*/  LDL.LU R6, [R1+0x2a8] ;  /* 0x0002a80001067983 */ /* 0x000ea20000300800 */
[----:B---3--:R-:W-:-:S03]  /*27200*/  IMAD.MOV.U32 R7, RZ, RZ, R0 ;  /* 0x000000ffff077224 */ /* 0x008fc600078e0000 */
[----:B------:R-:W3:Y:S04]  /*27210*/  LDL.LU R0, [R1+0x1a10] ;  /* 0x001a100001007983 */ /* 0x000ee80000300800 */
[----:B--2---:R-:W-:Y:S04]  /*27220*/  STL.64 [R1+0x1920], R6 ;  /* 0x0019200601007387 */ /* 0x004fe80000100a00 */
[----:B----4-:R0:W-:Y:S04]  /*27230*/  STL.64 [R1+0x1918], R4 ;  /* 0x0019180401007387 */ /* 0x0101e80000100a00 */
[----:B0-----:R-:W2:Y:S04]  /*27240*/  LDL.LU R4, [R1+0x2b0] ;  /* 0x0002b00001047983 */ /* 0x001ea80000300800 */
[----:B------:R-:W2:Y:S04]  /*27250*/  LDL.LU R5, [R1+0x2b4] ;  /* 0x0002b40001057983 */ /* 0x000ea80000300800 */
[----:B------:R-:W4:Y:S04]  /*27260*/  LDL.LU R6, [R1+0x2b8] ;  /* 0x0002b80001067983 */ /* 0x000f280000300800 */
[----:B------:R-:W4:Y:S01]  /*27270*/  LDL.LU R7, [R1+0x2bc] ;  /* 0x0002bc0001077983 */ /* 0x000f220000300800 */
[----:B------:R-:W-:Y:S03]  /*27280*/  HMMA.16816.F32 R12, R12, R2, R16 ;  /* 0x000000020c0c723c */ /* 0x000fe60000001810 */
[----:B----4-:R-:W-:Y:S04]  /*27290*/  STL.64 [R1+0x1930], R6 ;  /* 0x0019300601007387 */ /* 0x010fe80000100a00 */
[----:B--2---:R0:W-:Y:S04]  /*272a0*/  STL.64 [R1+0x1928], R4 ;  /* 0x0019280401007387 */ /* 0x0041e80000100a00 */
[----:B0-----:R-:W2:Y:S04]  /*272b0*/  LDL.LU R4, [R1+0x2c0] ;  /* 0x0002c00001047983 */ /* 0x001ea80000300800 */
[----:B------:R-:W2:Y:S04]  /*272c0*/  LDL.LU R5, [R1+0x2c4] ;  /* 0x0002c40001057983 */ /* 0x000ea80000300800 */
[----:B------:R-:W2:Y:S04]  /*272d0*/  LDL.LU R6, [R1+0x2c8] ;  /* 0x0002c80001067983 */ /* 0x000ea80000300800 */
[----:B------:R-:W4:Y:S04]  /*272e0*/  LDL.LU R8, [R1+0x1190] ;  /* 0x0011900001087983 */ /* 0x000f280000300800 */
[----:B------:R-:W4:Y:S04]  /*272f0*/  LDL.LU R9, [R1+0x1198] ;  /* 0x0011980001097983 */ /* 0x000f280000300800 */
[----:B------:R-:W3:Y:S04]  /*27300*/  LDL.LU.64 R18, [R1+0x1a08] ;  /* 0x001a080001127983 */ /* 0x000ee80000300a00 */
[----:B------:R-:W3:Y:S04]  /*27310*/  LDL.LU.64 R16, [R1+0x1a00] ;  /* 0x001a000001107983 */ /* 0x000ee80000300a00 */
[----:B------:R0:W-:Y:S04]  /*27320*/  STL.64 [R1+0x360], R12 ;  /* 0x0003600c01007387 */ /* 0x0001e80000100a00 */
[----:B------:R-:W-:Y:S04]  /*27330*/  STL.64 [R1+0x368], R14 ;  /* 0x0003680e01007387 */ /* 0x000fe80000100a00 */
[----:B0-----:R-:W4:Y:S04]  /*27340*/  LDL.LU R12, [R1+0x118c] ;  /* 0x00118c00010c7983 */ /* 0x001f280000300800 */
[----:B------:R-:W4:Y:S01]  /*27350*/  LDL.LU R13, [R1+0x1194] ;  /* 0x00119400010d7983 */ /* 0x000f220000300800 */
[----:B---3--:R-:W-:Y:S03]  /*27360*/  HMMA.16816.F32 R20, R16, R20, R24 ;  /* 0x000000141014723c */ /* 0x008fe60000001818 */
[----:B------:R-:W3:Y:S04]  /*27370*/  LDL.LU.64 R26, [R1+0x19f8] ;  /* 0x0019f800011a7983 */ /* 0x000ee80000300a00 */
[----:B------:R-:W3:-:S15]  /*27380*/  LDL.LU.64 R24, [R1+0x19f0] ;  /* 0x0019f00001187983 */ /* 0x000ede0000300a00 */
[----:B------:R-:W-:-:S01]  /*27390*/  NOP ;  /* 0x0000000000007918 */ /* 0x000fc20000000000 */
[----:B------:R-:W-:Y:S04]  /*273a0*/  STL.64 [R1+0x350], R20 ;  /* 0x0003501401007387 */ /* 0x000fe80000100a00 */
[----:B------:R0:W-:Y:S04]  /*273b0*/  STL.64 [R1+0x358], R22 ;  /* 0x0003581601007387 */ /* 0x0001e80000100a00 */
[----:B0-----:R-:W3:Y:S02]  /*273c0*/  LDL.LU.64 R22, [R1+0x19e8] ;  /* 0x0019e80001167983 */ /* 0x001ee40000300a00 */
[----:B---3--:R-:W-:Y:S02]  /*273d0*/  HMMA.16816.F32 R20, R16, R22, R24 ;  /* 0x000000161014723c */ /* 0x008fe40000001818 */
[----:B------:R-:W3:Y:S04]  /*273e0*/  LDL.LU.64 R26, [R1+0x19e0] ;  /* 0x0019e000011a7983 */ /* 0x000ee80000300a00 */
[----:B------:R-:W3:-:S15]  /*273f0*/  LDL.LU.64 R24, [R1+0x19d8] ;  /* 0x0019d80001187983 */ /* 0x000ede0000300a00 */
[----:B------:R-:W-:-:S02]  /*27400*/  NOP ;  /* 0x0000000000007918 */ /* 0x000fc40000000000 */
[----:B------:R0:W-:Y:S04]  /*27410*/  STL.64 [R1+0x340], R20 ;  /* 0x0003401401007387 */ /* 0x0001e80000100a00 */
        /* <DEDUP_REMOVED lines=15> */
[----:B0-----:R-:W3:Y:S01]  /*27510*/  LDL.LU.64 R20, [R1+0x19a0] ;  /* 0x0019a00001147983 */ /* 0x001ee20000300a00 */
[----:B------:R-:W-:-:S03]  /*27520*/  IMAD.MOV.U32 R7, RZ, RZ, R0 ;  /* 0x000000ffff077224 */ /* 0x000fc600078e0000 */
[----:B------:R-:W4:Y:S04]  /*27530*/  LDL.LU R0, [R1+0x11a0] ;  /* 0x0011a00001007983 */ /* 0x000f280000300800 */
[----:B------:R-:W4:Y:S04]  /*27540*/  LDL.LU R14, [R1+0x119c] ;  /* 0x00119c00010e7983 */ /* 0x000f280000300800 */
        /* <DEDUP_REMOVED lines=54> */
[----:B----4-:R-:W-:-:S02]  /*278b0*/  IMAD R12, R12, 0x100, R8 ;  /* 0x000001000c0c7824 */ /* 0x010fc400078e0208 */
[----:B------:R-:W-:Y:S01]  /*278c0*/  IMAD R13, R13, 0x100, R9 ;  /* 0x000001000d0d7824 */ /* 0x000fe200078e0209 */
        /* <DEDUP_REMOVED lines=11> */
[----:B------:R-:W2:Y:S01]  /*27980*/  LDL.LU R9, [R1+0x1900] ;  /* 0x0019000001097983 */ /* 0x000ea20000300800 */
[----:B------:R-:W-:Y:S01]  /*27990*/  IMAD R14, R14, 0x100, R0 ;  /* 0x000001000e0e7824 */ /* 0x000fe200078e0200 */
[----:B--2---:R-:W-:-:S15]  /*279a0*/  HMMA.16816.F32 R4, R16, R8, R4 ;  /* 0x000000081004723c */ /* 0x004fde0000001804 */
[----:B------:R-:W-:-:S08]  /*279b0*/  NOP ;  /* 0x0000000000007918 */ /* 0x000fd00000000000 */
[----:B------:R-:W-:Y:S04]  /*279c0*/  STL.64 [R1+0x290], R4 ;  /* 0x0002900401007387 */ /* 0x000fe80000100a00 */
[----:B------:R0:W-:Y:S04]  /*279d0*/  STL.64 [R1+0x298], R6 ;  /* 0x0002980601007387 */ /* 0x0001e80000100a00 */
[----:B0-----:R-:W2:Y:S04]  /*279e0*/  LDL.LU.64 R6, [R1+0x18f8] ;  /* 0x0018f80001067983 */ /* 0x001ea80000300a00 */
[----:B------:R-:W3:Y:S04]  /*279f0*/  LDL.LU.64 R4, [R1+0x18f0] ;  /* 0x0018f00001047983 */ /* 0x000ee80000300a00 */
[----:B------:R-:W-:Y:S04]  /*27a00*/  STL.64 [R1+0x1808], R10 ;  /* 0x0018080a01007387 */ /* 0x000fe80000100a00 */
[----:B------:R0:W-:Y:S04]  /*27a10*/  STL.64 [R1+0x1800], R8 ;  /* 0x0018000801007387 */ /* 0x0001e80000100a00 */
[----:B0-----:R-:W2:Y:S04]  /*27a20*/  LDL.LU R8, [R1+0x7e0] ;  /* 0x0007e00001087983 */ /* 0x001ea80000300800 */
[----:B------:R-:W2:Y:S04]  /*27a30*/  LDL.LU R9, [R1+0x7e4] ;  /* 0x0007e40001097983 */ /* 0x000ea80000300800 */
[----:B------:R-:W2:Y:S04]  /*27a40*/  LDL.LU R10, [R1+0x7e8] ;  /* 0x0007e800010a7983 */ /* 0x000ea80000300800 */
[----:B------:R-:W2:Y:S04]  /*27a50*/  LDL.LU R11, [R1+0x7ec] ;  /* 0x0007ec00010b7983 */ /* 0x000ea80000300800 */
[----:B------:R-:W4:Y:S01]  /*27a60*/  LDL.LU R0, [R1+0x18e8] ;  /* 0x0018e80001007983 */ /* 0x000f220000300800 */
[----:B--2---:R-:W-:-:S15]  /*27a70*/  HMMA.16816.F32 R8, R16, R6, R8 ;  /* 0x000000061008723c */ /* 0x004fde0000001808 */
[----:B------:R-:W-:-:S08]  /*27a80*/  NOP ;  /* 0x0000000000007918 */ /* 0x000fd00000000000 */
[----:B------:R-:W-:Y:S04]  /*27a90*/  STL.64 [R1+0x7e0], R8 ;  /* 0x0007e00801007387 */ /* 0x000fe80000100a00 */
[----:B------:R3:W-:Y:S02]  /*27aa0*/  STL.64 [R1+0x7e8], R10 ;  /* 0x0007e80a01007387 */ /* 0x0007e40000100a00 */
[----:B---3--:R-:W-:Y:S02]  /*27ab0*/  HMMA.16816.F32 R8, R16, R4, R20 ;  /* 0x000000041008723c */ /* 0x008fe40000001814 */
[----:B------:R-:W-:Y:S04]  /*27ac0*/  STL.64 [R1+0x17e8], R6 ;  /* 0x0017e80601007387 */ /* 0x000fe80000100a00 */
[----:B------:R-:W-:-:S15]  /*27ad0*/  STL.64 [R1+0x17e0], R4 ;  /* 0x0017e00401007387 */ /* 0x000fde0000100a00 */
[----:B------:R-:W-:-:S02]  /*27ae0*/  NOP ;  /* 0x0000000000007918 */ /* 0x000fc40000000000 */
[----:B------:R-:W-:Y:S04]  /*27af0*/  STL.64 [R1+0x7d0], R8 ;  /* 0x0007d00801007387 */ /* 0x000fe80000100a00 */
[----:B------:R0:W-:Y:S02]  /*27b00*/  STL.64 [R1+0x7d8], R10 ;  /* 0x0007d80a01007387 */ /* 0x0001e40000100a00 */
[----:B0-----:R-:W-:Y:S01]  /*27b10*/  HMMA.16816.F32 R8, R16, R2, R24 ;  /* 0x000000021008723c */ /* 0x001fe20000001818 */
[----:B----4-:R-:W-:Y:S02]  /*27b20*/  IMAD R15, R0, 0x100, R15 ;  /* 0x00000100000f7824 */ /* 0x010fe400078e020f */
[----:B------:R-:W2:Y:S04]  /*27b30*/  LDL.LU R0, [R1+0xc2c] ;  /* 0x000c2c0001007983 */ /* 0x000ea80000300800 */
[----:B------:R-:W3:-:S15]  /*27b40*/  LDL.LU R4, [R1+0xf0] ;  /* 0x0000f00001047983 */ /* 0x000ede0000300800 */
[----:B------:R-:W-:-:S01]  /*27b50*/  NOP ;  /* 0x0000000000007918 */ /* 0x000fc20000000000 */
[----:B------:R-:W-:Y:S04]  /*27b60*/  STL.64 [R1+0x280], R8 ;  /* 0x0002800801007387 */ /* 0x000fe80000100a00 */
[----:B------:R-:W-:Y:S04]  /*27b70*/  STL.64 [R1+0x288], R10 ;  /* 0x0002880a01007387 */ /* 0x000fe80000100a00 */
        /* <DEDUP_REMOVED lines=9> */
[----:B----4-:R-:W-:Y:S04]  /*27c10*/  STL.64 [R1+0x1818], R6 ;  /* 0x0018180601007387 */ /* 0x010fe80000100a00 */
[----:B---3--:R-:W-:Y:S04]  /*27c20*/  STL.64 [R1+0x1810], R4 ;  /* 0x0018100401007387 */ /* 0x008fe80000100a00 */
        /* <DEDUP_REMOVED lines=10> */
[----:B----4-:R0:W-:Y:S04]  /*27cd0*/  STL.64 [R1+0x1858], R10 ;  /* 0x0018580a01007387 */ /* 0x0101e80000100a00 */
[----:B0-----:R-:W4:Y:S04]  /*27ce0*/  LDL.LU R10, [R1] ;  /* 0x00000000010a7983 */ /* 0x001f280000300800 */
[----:B------:R-:W4:Y:S04]  /*27cf0*/  LDL.LU R11, [R1+0x4] ;  /* 0x00000400010b7983 */ /* 0x000f280000300800 */
[----:B---3--:R0:W-:Y:S04]  /*27d00*/  STL.64 [R1+0x1850], R8 ;  /* 0x0018500801007387 */ /* 0x0081e80000100a00 */
[----:B----4-:R-:W-:Y:S04]  /*27d10*/  STL.64 [R1+0x1870], R10 ;  /* 0x0018700a01007387 */ /* 0x010fe80000100a00 */
[----:B------:R-:W3:Y:S04]  /*27d20*/  LDL.LU R24, [R1+0x1b0] ;  /* 0x0001b00001187983 */ /* 0x000ee80000300800 */
[----:B------:R-:W3:Y:S04]  /*27d30*/  LDL.LU R25, [R1+0x1b4] ;  /* 0x0001b40001197983 */ /* 0x000ee80000300800 */
[----:B------:R-:W4:Y:S04]  /*27d40*/  LDL.LU R26, [R1+0x1b8] ;  /* 0x0001b800011a7983 */ /* 0x000f280000300800 */
[----:B------:R-:W4:Y:S04]  /*27d50*/  LDL.LU R27, [R1+0x1bc] ;  /* 0x0001bc00011b7983 */ /* 0x000f280000300800 */
[----:B0-----:R-:W2:Y:S04]  /*27d60*/  LDL.LU R8, [R1+0x8] ;  /* 0x0000080001087983 */ /* 0x001ea80000300800 */
[----:B------:R-:W2:Y:S04]  /*27d70*/  LDL.LU R9, [R1+0xc] ;  /* 0x00000c0001097983 */ /* 0x000ea80000300800 */
[----:B--2---:R-:W-:Y:S04]  /*27d80*/  STL.64 [R1+0x1888], R8 ;  /* 0x0018880801007387 */ /* 0x004fe80000100a00 */
[----:B----4-:R-:W-:Y:S04]  /*27d90*/  STL.64 [R1+0x1868], R26 ;  /* 0x0018681a01007387 */ /* 0x010fe80000100a00 */
[----:B---3--:R0:W-:Y:S04]  /*27da0*/  STL.64 [R1+0x1860], R24 ;  /* 0x0018601801007387 */ /* 0x0081e80000100a00 */
[----:B0-----:R-:W2:Y:S04]  /*27db0*/  LDL.LU R24, [R1+0x1d0] ;  /* 0x0001d00001187983 */ /* 0x001ea80000300800 */
[----:B------:R-:W2:Y:S04]  /*27dc0*/  LDL.LU R25, [R1+0x1d4] ;  /* 0x0001d40001197983 */ /* 0x000ea80000300800 */
[----:B------:R-:W3:Y:S04]  /*27dd0*/  LDL.LU R26, [R1+0x1d8] ;  /* 0x0001d800011a7983 */ /* 0x000ee80000300800 */
[----:B------:R-:W3:Y:S04]  /*27de0*/  LDL.LU R27, [R1+0x1dc] ;  /* 0x0001dc00011b7983 */ /* 0x000ee80000300800 */
[----:B------:R-:W4:Y:S04]  /*27df0*/  LDL.LU R10, [R1+0x10] ;  /* 0x00001000010a7983 */ /* 0x000f280000300800 */
[----:B------:R-:W4:Y:S04]  /*27e00*/  LDL.LU R11, [R1+0x14] ;  /* 0x00001400010b7983 */ /* 0x000f280000300800 */
[----:B----4-:R-:W-:Y:S04]  /*27e10*/  STL.64 [R1+0x18a0], R10 ;  /* 0x0018a00a01007387 */ /* 0x010fe80000100a00 */
        /* <DEDUP_REMOVED lines=39> */
[----:B------:R-:W2:Y:S04]  /*28090*/  LDL.LU R21, [R1+0x174] ;  /* 0x0001740001157983 */ /* 0x000ea80000300800 */
[----:B------:R-:W2:Y:S04]  /*280a0*/  LDL.LU R22, [R1+0x178] ;  /* 0x0001780001167983 */ /* 0x000ea80000300800 */
[----:B------:R-:W2:Y:S04]  /*280b0*/  LDL.LU R23, [R1+0x17c] ;  /* 0x00017c0001177983 */ /* 0x000ea80000300800 */
[----:B------:R-:W3:Y:S04]  /*280c0*/  LDL.LU R4, [R1+0x150] ;  /* 0x0001500001047983 */ /* 0x000ee80000300800 */
[----:B------:R-:W3:Y:S04]  /*280d0*/  LDL.LU R5, [R1+0x154] ;  /* 0x0001540001057983 */ /* 0x000ee80000300800 */
[----:B------:R-:W3:Y:S04]  /*280e0*/  LDL.LU R6, [R1+0x158] ;  /* 0x0001580001067983 */ /* 0x000ee80000300800 */
[----:B------:R-:W3:Y:S04]  /*280f0*/  LDL.LU R7, [R1+0x15c] ;  /* 0x00015c0001077983 */ /* 0x000ee80000300800 */
[----:B------:R-:W4:Y:S04]  /*28100*/  LDL.LU R16, [R1+0xc3c] ;  /* 0x000c3c0001107983 */ /* 0x000f280000300800 */
[----:B------:R-:W4:Y:S04]  /*28110*/  LDL.LU R17, [R1+0x9c4] ;  /* 0x0009c40001117983 */ /* 0x000f280000300800 */
[----:B------:R-:W2:Y:S04]  /*28120*/  LDL.LU R18, [R1+0xc34] ;  /* 0x000c340001127983 */ /* 0x000ea80000300800 */
[----:B------:R-:W2:Y:S01]  /*28130*/  LDL.LU R19, [R1+0xc58] ;  /* 0x000c580001137983 */ /* 0x000ea20000300800 */
[----:B------:R-:W-:-:S02]  /*28140*/  F2FP.F16.E4M3.UNPACK_B R12, R12 ;  /* 0x0000000cff0c723e */ /* 0x000fc400020006ff */
[----:B------:R-:W-:Y:S02]  /*28150*/  F2FP.F16.E4M3.UNPACK_B R13, R13 ;  /* 0x0000000dff0d723e */ /* 0x000fe400020006ff */
[----:B------:R-:W-:Y:S02]  /*28160*/  F2FP.F16.E4M3.UNPACK_B R14, R14 ;  /* 0x0000000eff0e723e */ /* 0x000fe400020006ff */
[----:B------:R-:W-:Y:S01]  /*28170*/  F2FP.F16.E4M3.UNPACK_B R15, R15 ;  /* 0x0000000fff0f723e */ /* 0x000fe200020006ff */
[----:B--2---:R-:W-:Y:S04]  /*28180*/  STL.64 [R1+0x17c8], R18 ;  /* 0x0017c81201007387 */ /* 0x004fe80000100a00 */
[----:B----4-:R0:W-:Y:S04]  /*28190*/  STL.64 [R1+0x17c0], R16 ;  /* 0x0017c01001007387 */ /* 0x0101e80000100a00 */
[----:B0-----:R-:W2:Y:S04]  /*281a0*/  LDL.LU R16, [R1+0xc0] ;  /* 0x0000c00001107983 */ /* 0x001ea80000300800 */
[----:B------:R-:W2:Y:S04]  /*281b0*/  LDL.LU R17, [R1+0xc4] ;  /* 0x0000c40001117983 */ /* 0x000ea80000300800 */
[----:B------:R-:W4:Y:S04]  /*281c0*/  LDL.LU R18, [R1+0xc8] ;  /* 0x0000c80001127983 */ /* 0x000f280000300800 */
[----:B------:R-:W4:Y:S01]  /*281d0*/  LDL.LU R19, [R1+0xcc] ;  /* 0x0000cc0001137983 */ /* 0x000f220000300800 */
[C---:B------:R-:W-:Y:S03]  /*281e0*/  HMMA.16816.F32 R8, R12.reuse, R8, R24 ;  /* 0x000000080c08723c */ /* 0x040fe60000001818 */
[----:B----4-:R-:W-:Y:S04]  /*281f0*/  STL.64 [R1+0x17d8], R18 ;  /* 0x0017d81201007387 */ /* 0x010fe80000100a00 */
[----:B--2---:R0:W-:Y:S04]  /*28200*/  STL.64 [R1+0x17d0], R16 ;  /* 0x0017d01001007387 */ /* 0x0041e80000100a00 */
[----:B0-----:R-:W2:Y:S04]  /*28210*/  LDL.LU R16, [R1+0xd0] ;  /* 0x0000d00001107983 */ /* 0x001ea80000300800 */
[----:B------:R-:W2:Y:S04]  /*28220*/  LDL.LU R17, [R1+0xd4] ;  /* 0x0000d40001117983 */ /* 0x000ea80000300800 */
[----:B------:R-:W2:Y:S04]  /*28230*/  LDL.LU R18, [R1+0xd8] ;  /* 0x0000d80001127983 */ /* 0x000ea80000300800 */
[----:B------:R-:W2:Y:S04]  /*28240*/  LDL.LU R19, [R1+0xdc] ;  /* 0x0000dc0001137983 */ /* 0x000ea80000300800 */
[----:B------:R-:W4:Y:S04]  /*28250*/  LDL.LU.64 R26, [R1+0x18e0] ;  /* 0x0018e000011a7983 */ /* 0x000f280000300a00 */
[----:B------:R-:W4:Y:S04]  /*28260*/  LDL.LU.64 R24, [R1+0x18d8] ;  /* 0x0018d80001187983 */ /* 0x000f280000300a00 */
[----:B------:R-:W-:Y:S04]  /*28270*/  STL.64 [R1+0x260], R8 ;  /* 0x0002600801007387 */ /* 0x000fe80000100a00 */
[----:B------:R0:W-:Y:S04]  /*28280*/  STL.64 [R1+0x268], R10 ;  /* 0x0002680a01007387 */ /* 0x0001e80000100a00 */
[----:B0-----:R-:W4:Y:S02]  /*28290*/  LDL.LU.64 R10, [R1+0x18d0] ;  /* 0x0018d000010a7983 */ /* 0x001f240000300a00 */
[----:B----4-:R-:W-:Y:S02]  /*282a0*/  HMMA.16816.F32 R8, R12, R10, R24 ;  /* 0x0000000a0c08723c */ /* 0x010fe40000001818 */
[----:B------:R-:W4:Y:S04]  /*282b0*/  LDL.LU.64 R26, [R1+0x18c8] ;  /* 0x0018c800011a7983 */ /* 0x000f280000300a00 */
[----:B------:R-:W4:-:S15]  /*282c0*/  LDL.LU.64 R24, [R1+0x18c0] ;  /* 0x0018c00001187983 */ /* 0x000f1e0000300a00 */
[----:B------:R-:W-:-:S02]  /*282d0*/  NOP ;  /* 0x0000000000007918 */ /* 0x000fc40000000000 */
[----:B------:R0:W-:Y:S04]  /*282e0*/  STL.64 [R1+0x250], R8 ;  /* 0x0002500801007387 */ /* 0x0001e80000100a00 */
[----:B------:R4:W-:Y:S04]  /*282f0*/  STL.64 [R1+0x258], R10 ;  /* 0x0002580a01007387 */ /* 0x0009e80000100a00 */
[----:B0-----:R-:W4:Y:S02]  /*28300*/  LDL.LU.64 R8, [R1+0x18b8] ;  /* 0x0018b80001087983 */ /* 0x001f240000300a00 */
[----:B----4-:R-:W-:Y:S02]  /*28310*/  HMMA.16816.F32 R8, R12, R8, R24 ;  /* 0x000000080c08723c */ /* 0x010fe40000001818 */
[----:B------:R-:W4:Y:S04]  /*28320*/  LDL.LU.64 R26, [R1+0x18b0] ;  /* 0x0018b000011a7983 */ /* 0x000f280000300a00 */
[----:B------:R-:W4:-:S15]  /*28330*/  LDL.LU.64 R24, [R1+0x18a8] ;  /* 0x0018a80001187983 */ /* 0x000f1e0000300a00 */
[----:B------:R-:W-:-:S02]  /*28340*/  NOP ;  /* 0x0000000000007918 */ /* 0x000fc40000000000 */
        /* <DEDUP_REMOVED lines=29> */
[----:B0-----:R-:W3:Y:S04]  /*28520*/  LDL.LU.64 R26, [R1+0x1848] ;  /* 0x00184800011a7983 */ /* 0x001ee80000300a00 */
[----:B------:R-:W4:Y:S04]  /*28530*/  LDL.LU.64 R24, [R1+0x1840] ;  /* 0x0018400001187983 */ /* 0x000f280000300a00 */
[----:B------:R-:W2:Y:S04]  /*28540*/  LDL.LU R28, [R1+0xc44] ;  /* 0x000c4400011c7983 */ /* 0x000ea80000300800 */
[----:B------:R-:W2:Y:S01]  /*28550*/  LDL.LU R29, [R1+0x9c8] ;  /* 0x0009c800011d7983 */ /* 0x000ea20000300800 */
[C---:B---3--:R-:W-:Y:S06]  /*28560*/  HMMA.16816.F32 R8, R12.reuse, R26, R8 ;  /* 0x0000001a0c08723c */ /* 0x048fec0000001808 */
[----:B----4-:R-:W-:-:S15]  /*28570*/  HMMA.16816.F32 R20, R12, R24, R20 ;  /* 0x000000180c14723c */ /* 0x010fde0000001814 */
[----:B------:R-:W-:-:S02]  /*28580*/  NOP ;  /* 0x0000000000007918 */ /* 0x000fc40000000000 */
[----:B------:R-:W-:Y:S04]  /*28590*/  STL.64 [R1+0x190], R8 ;  /* 0x0001900801007387 */ /* 0x000fe80000100a00 */
[----:B------:R0:W-:Y:S04]  /*285a0*/  STL.64 [R1+0x198], R10 ;  /* 0x0001980a01007387 */ /* 0x0001e80000100a00 */
[----:B0-----:R-:W3:Y:S04]  /*285b0*/  LDL.LU.64 R10, [R1+0x1838] ;  /* 0x00183800010a7983 */ /* 0x001ee80000300a00 */
[----:B------:R-:W3:Y:S04]  /*285c0*/  LDL.LU.64 R8, [R1+0x1830] ;  /* 0x0018300001087983 */ /* 0x000ee80000300a00 */
[----:B------:R-:W4:Y:S04]  /*285d0*/  LDL.LU R26, [R1+0xc54] ;  /* 0x000c5400011a7983 */ /* 0x000f280000300800 */
[----:B------:R-:W4:Y:S04]  /*285e0*/  LDL.LU R27, [R1+0xc4c] ;  /* 0x000c4c00011b7983 */ /* 0x000f280000300800 */
[----:B------:R-:W-:Y:S04]  /*285f0*/  STL.64 [R1+0x170], R20 ;  /* 0x0001701401007387 */ /* 0x000fe80000100a00 */
[----:B------:R0:W-:Y:S04]  /*28600*/  STL.64 [R1+0x178], R22 ;  /* 0x0001781601007387 */ /* 0x0001e80000100a00 */
[----:B0-----:R-:W2:Y:S04]  /*28610*/  LDL.LU.64 R22, [R1+0x1828] ;  /* 0x0018280001167983 */ /* 0x001ea80000300a00 */
[----:B------:R-:W3:Y:S04]  /*28620*/  LDL.LU.64 R20, [R1+0x1820] ;  /* 0x0018200001147983 */ /* 0x000ee80000300a00 */
[----:B------:R-:W4:Y:S04]  /*28630*/  LDL.LU R24, [R1+0x9cc] ;  /* 0x0009cc0001187983 */ /* 0x000f280000300800 */
[----:B------:R-:W4:Y:S01]  /*28640*/  LDL.LU R25, [R1+0xc5c] ;  /* 0x000c5c0001197983 */ /* 0x000f220000300800 */
[C---:B--2---:R-:W-:Y:S06]  /*28650*/  HMMA.16816.F32 R4, R12.reuse, R22, R4 ;  /* 0x000000160c04723c */ /* 0x044fec0000001804 */
[----:B---3--:R-:W-:-:S15]  /*28660*/  HMMA.16816.F32 R8, R12, R20, R8 ;  /* 0x000000140c08723c */ /* 0x008fde0000001808 */
[----:B------:R-:W-:-:S02]  /*28670*/  NOP ;  /* 0x0000000000007918 */ /* 0x000fc40000000000 */
[----:B------:R-:W-:Y:S04]  /*28680*/  STL.64 [R1+0x150], R4 ;  /* 0x0001500401007387 */ /* 0x000fe80000100a00 */
[----:B------:R0:W-:Y:S04]  /*28690*/  STL.64 [R1+0x158], R6 ;  /* 0x0001580601007387 */ /* 0x0001e80000100a00 */
[----:B0-----:R-:W2:Y:S04]  /*286a0*/  LDL.LU.64 R6, [R1+0x1818] ;  /* 0x0018180001067983 */ /* 0x001ea80000300a00 */
[----:B------:R-:W2:Y:S04]  /*286b0*/  LDL.LU.64 R4, [R1+0x1810] ;  /* 0x0018100001047983 */ /* 0x000ea80000300a00 */
[----:B------:R-:W3:Y:S04]  /*286c0*/  LDL.LU R22, [R1+0xa18] ;  /* 0x000a180001167983 */ /* 0x000ee80000300800 */
[----:B------:R-:W4:Y:S04]  /*286d0*/  LDL.LU R23, [R1+0x9d0] ;  /* 0x0009d00001177983 */ /* 0x000f280000300800 */
[----:B------:R-:W-:Y:S04]  /*286e0*/  STL.64 [R1+0x130], R8 ;  /* 0x0001300801007387 */ /* 0x000fe80000100a00 */
[----:B------:R0:W-:Y:S04]  /*286f0*/  STL.64 [R1+0x138], R10 ;  /* 0x0001380a01007387 */ /* 0x0001e80000100a00 */
[----:B0-----:R-:W2:Y:S04]  /*28700*/  LDL.LU.64 R10, [R1+0x1808] ;  /* 0x00180800010a7983 */ /* 0x001ea80000300a00 */
[----:B------:R-:W3:Y:S04]  /*28710*/  LDL.LU.64 R8, [R1+0x1800] ;  /* 0x0018000001087983 */ /* 0x000ee80000300a00 */
[----:B------:R-:W4:Y:S01]  /*28720*/  LDL R21, [R1+0x11b8] ;  /* 0x0011b80001157983 */ /* 0x000f220000100800 */
        /* <DEDUP_REMOVED lines=12> */
[----:B0-----:R-:W3:Y:S04]  /*287f0*/  LDL.LU R8, [R1+0xa0] ;  /* 0x0000a00001087983 */ /* 0x001ee80000300800 */
[----:B------:R-:W3:Y:S04]  /*28800*/  LDL.LU R9, [R1+0xa4] ;  /* 0x0000a40001097983 */ /* 0x000ee80000300800 */
[----:B-1----:R-:W3:Y:S04]  /*28810*/  LDL.LU R10, [R1+0xa8] ;  /* 0x0000a800010a7983 */ /* 0x002ee80000300800 */
[----:B------:R-:W3:Y:S01]  /*28820*/  LDL.LU R11, [R1+0xac] ;  /* 0x0000ac00010b7983 */ /* 0x000ee20000300800 */
[----:B--2---:R-:W-:-:S15]  /*28830*/  HMMA.16816.F32 R16, R12, R6, R16 ;  /* 0x000000060c10723c */ /* 0x004fde0000001810 */
[----:B------:R-:W-:-:S08]  /*28840*/  NOP ;  /* 0x0000000000007918 */ /* 0x000fd00000000000 */
[----:B------:R-:W-:Y:S04]  /*28850*/  STL.64 [R1+0xd0], R16 ;  /* 0x0000d01001007387 */ /* 0x000fe80000100a00 */
[----:B------:R0:W-:Y:S04]  /*28860*/  STL.64 [R1+0xd8], R18 ;  /* 0x0000d81201007387 */ /* 0x0001e80000100a00 */
[----:B0-----:R-:W3:Y:S04]  /*28870*/  LDL.LU.64 R18, [R1+0x17d8] ;  /* 0x0017d80001127983 */ /* 0x001ee80000300a00 */
[----:B------:R-:W3:Y:S01]  /*28880*/  LDL.LU.64 R16, [R1+0x17d0] ;  /* 0x0017d00001107983 */ /* 0x000ee20000300a00 */
[----:B------:R-:W-:Y:S01]  /*28890*/  VIADD R22, R22, 0x1 ;  /* 0x0000000116167836 */ /* 0x000fe20000000000 */
[----:B----4-:R-:W-:-:S02]  /*288a0*/  IADD3 R23, P4, R23, UR11, RZ ;  /* 0x0000000b17177c10 */ /* 0x010fc4000ff9e0ff */
[----:B------:R-:W-:Y:S01]  /*288b0*/  IADD3 R24, P5, R24, UR11, RZ ;  /* 0x0000000b18187c10 */ /* 0x000fe2000ffbe0ff */
[----:B---3--:R-:W-:Y:S01]  /*288c0*/  HMMA.16816.F32 R4, R12, R4, R16 ;  /* 0x000000040c04723c */ /* 0x008fe20000001810 */
[----:B------:R-:W2:Y:S04]  /*288d0*/  LDL.LU.64 R18, [R1+0x17c8] ;  /* 0x0017c80001127983 */ /* 0x000ea80000300a00 */
[----:B------:R-:W3:-:S15]  /*288e0*/  LDL.LU.64 R16, [R1+0x17c0] ;  /* 0x0017c00001107983 */ /* 0x000ede0000300a00 */
[----:B------:R-:W-:-:S03]  /*288f0*/  NOP ;  /* 0x0000000000007918 */ /* 0x000fc60000000000 */
[----:B------:R-:W-:Y:S04]  /*28900*/  STL.64 [R1+0xc0], R4 ;  /* 0x0000c00401007387 */ /* 0x000fe80000100a00 */
[----:B------:R0:W-:Y:S02]  /*28910*/  STL.64 [R1+0xc8], R6 ;  /* 0x0000c80601007387 */ /* 0x0001e40000100a00 */
[----:B0-----:R-:W-:Y:S02]  /*28920*/  HMMA.16816.F32 R4, R12, R2, R8 ;  /* 0x000000020c04723c */ /* 0x001fe40000001808 */
[----:B------:R-:W-:Y:S01]  /*28930*/  STL [R1+0xa18], R22 ;  /* 0x000a181601007387 */ /* 0x000fe20000100800 */
[----:B------:R-:W-:Y:S02]  /*28940*/  IADD3 R25, P6, R25, UR11, RZ ;  /* 0x0000000b19197c10 */ /* 0x000fe4000ffde0ff */
[----:B------:R-:W-:-:S02]  /*28950*/  IADD3 R26, P1, R26, UR11, RZ ;  /* 0x0000000b1a1a7c10 */ /* 0x000fc4000ff3e0ff */
[----:B------:R-:W-:Y:S02]  /*28960*/  IADD3 R27, P2, R27, UR11, RZ ;  /* 0x0000000b1b1b7c10 */ /* 0x000fe4000ff5e0ff */
[----:B------:R-:W-:Y:S02]  /*28970*/  IADD3 R28, P3, R28, UR11, RZ ;  /* 0x0000000b1c1c7c10 */ /* 0x000fe4000ff7e0ff */
[----:B------:R-:W-:-:S12]  /*28980*/  IADD3.X R29, R29, UR15, RZ, P4, !PT ;  /* 0x0000000f1d1d7c10 */ /* 0x000fd8000a7fe4ff */
[----:B------:R-:W-:Y:S04]  /*28990*/  STL.64 [R1+0xa0], R4 ;  /* 0x0000a00401007387 */ /* 0x000fe80000100a00 */
[----:B------:R-:W-:Y:S04]  /*289a0*/  STL.64 [R1+0xa8], R6 ;  /* 0x0000a80601007387 */ /* 0x000fe80000100a00 */
[----:B------:R-:W-:Y:S04]  /*289b0*/  STL [R1+0x9d0], R23 ;  /* 0x0009d01701007387 */ /* 0x000fe80000100800 */
[----:B------:R-:W-:Y:S04]  /*289c0*/  STL [R1+0x9cc], R24 ;  /* 0x0009cc1801007387 */ /* 0x000fe80000100800 */
[----:B------:R-:W-:Y:S04]  /*289d0*/  STL [R1+0xc5c], R25 ;  /* 0x000c5c1901007387 */ /* 0x000fe80000100800 */
[----:B------:R-:W-:Y:S04]  /*289e0*/  STL [R1+0xc54], R26 ;  /* 0x000c541a01007387 */ /* 0x000fe80000100800 */
[----:B------:R-:W-:Y:S04]  /*289f0*/  STL [R1+0xc4c], R27 ;  /* 0x000c4c1b01007387 */ /* 0x000fe80000100800 */
[----:B------:R-:W-:Y:S04]  /*28a00*/  STL [R1+0xc44], R28 ;  /* 0x000c441c01007387 */ /* 0x000fe80000100800 */
[----:B------:R-:W-:Y:S01]  /*28a10*/  STL [R1+0x9c8], R29 ;  /* 0x0009c81d01007387 */ /* 0x000fe20000100800 */
[----:B---3--:R-:W-:-:S02]  /*28a20*/  IADD3 R16, P4, R16, UR11, RZ ;  /* 0x0000000b10107c10 */ /* 0x008fc4000ff9e0ff */
[----:B------:R-:W-:-:S03]  /*28a30*/  IADD3.X R17, R17, UR15, RZ, P5, !PT ;  /* 0x0000000f11117c10 */ /* 0x000fc6000affe4ff */
[----:B------:R-:W-:Y:S04]  /*28a40*/  STL [R1+0xc3c], R16 ;  /* 0x000c3c1001007387 */ /* 0x000fe80000100800 */
[----:B------:R-:W-:Y:S04]  /*28a50*/  STL [R1+0x9c4], R17 ;  /* 0x0009c41101007387 */ /* 0x000fe80000100800 */
[----:B------:R-:W3:Y:S01]  /*28a60*/  LDL.LU R12, [R1+0xc48] ;  /* 0x000c4800010c7983 */ /* 0x000ee20000300800 */
[----:B--2---:R-:W-:Y:S02]  /*28a70*/  IADD3 R18, P5, R18, UR11, RZ ;  /* 0x0000000b12127c10 */ /* 0x004fe4000ffbe0ff */
[----:B------:R-:W-:-:S03]  /*28a80*/  IADD3.X R19, R19, UR15, RZ, P6, !PT ;  /* 0x0000000f13137c10 */ /* 0x000fc6000b7fe4ff */
[----:B------:R-:W-:Y:S04]  /*28a90*/  STL [R1+0xc34], R18 ;  /* 0x000c341201007387 */ /* 0x000fe80000100800 */
[----:B---3--:R0:W-:Y:S04]  /*28aa0*/  STL [R1+0x17b8], R12 ;  /* 0x0017b80c01007387 */ /* 0x0081e80000100800 */
[----:B------:R-:W-:Y:S04]  /*28ab0*/  STL [R1+0xc58], R19 ;  /* 0x000c581301007387 */ /* 0x000fe80000100800 */
[----:B0-----:R-:W2:Y:S01]  /*28ac0*/  LDL.LU R12, [R1+0xc24] ;  /* 0x000c2400010c7983 */ /* 0x001ea20000300800 */
[----:B------:R-:W-:-:S05]  /*28ad0*/  IADD3 R0, P6, R0, UR11, RZ ;  /* 0x0000000b00007c10 */ /* 0x000fca000ffde0ff */
[----:B------:R-:W-:Y:S01]  /*28ae0*/  STL [R1+0xc2c], R0 ;  /* 0x000c2c0001007387 */ /* 0x000fe20000100800 */
[----:B------:R-:W-:-:S03]  /*28af0*/  ISETP.NE.U32.AND P0, PT, R22, R21, PT ;  /* 0x000000151600720c */ /* 0x000fc60003f05070 */
[----:B--2---:R0:W-:Y:S04]  /*28b00*/  STL [R1+0x17bc], R12 ;  /* 0x0017bc0c01007387 */ /* 0x0041e80000100800 */
[----:B0-----:R-:W2:Y:S04]  /*28b10*/  LDL.LU R12, [R1+0xc50] ;  /* 0x000c5000010c7983 */ /* 0x001ea80000300800 */
[----:B------:R-:W3:Y:S04]  /*28b20*/  LDL.LU R13, [R1+0xc1c] ;  /* 0x000c1c00010d7983 */ /* 0x000ee80000300800 */
[----:B------:R-:W4:Y:S04]  /*28b30*/  LDL.LU R14, [R1+0xc40] ;  /* 0x000c4000010e7983 */ /* 0x000f280000300800 */
[----:B------:R-:W3:Y:S04]  /*28b40*/  LDL.LU R15, [R1+0xc14] ;  /* 0x000c1400010f7983 */ /* 0x000ee80000300800 */
        /* <DEDUP_REMOVED lines=24> */
[----:B------:R-:W3:Y:S01]  /*28cd0*/  LDL.LU R0, [R1+0xbd8] ;  /* 0x000bd80001007983 */ /* 0x000ee20000300800 */
[----:B--2---:R-:W-:-:S05]  /*28ce0*/  IADD3.X R12, R12, UR15, RZ, P1, !PT ;  /* 0x0000000f0c0c7c10 */ /* 0x004fca0008ffe4ff */
[----:B------:R0:W-:Y:S04]  /*28cf0*/  STL [R1+0xc50], R12 ;  /* 0x000c500c01007387 */ /* 0x0001e80000100800 */
[----:B0-----:R-:W2:Y:S02]  /*28d00*/  LDL.LU R12, [R1+0x17bc] ;  /* 0x0017bc00010c7983 */ /* 0x001ea40000300800 */
[----:B--2---:R-:W-:-:S05]  /*28d10*/  IADD3 R12, P1, R12, UR11, RZ ;  /* 0x0000000b0c0c7c10 */ /* 0x004fca000ff3e0ff */
[----:B------:R0:W-:Y:S04]  /*28d20*/  STL [R1+0xc24], R12 ;  /* 0x000c240c01007387 */ /* 0x0001e80000100800 */
[----:B0-----:R-:W2:Y:S01]  /*28d30*/  LDL.LU R12, [R1+0x17b8] ;  /* 0x0017b800010c7983 */ /* 0x001ea20000300800 */
[----:B----4-:R-:W-:Y:S02]  /*28d40*/  IADD3.X R14, R14, UR15, RZ, P3, !PT ;  /* 0x0000000f0e0e7c10 */ /* 0x010fe40009ffe4ff */
[----:B---3--:R-:W-:Y:S02]  /*28d50*/  IADD3 R15, P3, R15, UR11, RZ ;  /* 0x0000000b0f0f7c10 */ /* 0x008fe4000ff7e0ff */
[----:B------:R-:W-:Y:S02]  /*28d60*/  IADD3.X R2, R2, UR15, RZ, P4, !PT ;  /* 0x0000000f02027c10 */ /* 0x000fe4000a7fe4ff */
[----:B------:R-:W-:-:S02]  /*28d70*/  IADD3 R3, P4, R3, UR11, RZ ;  /* 0x0000000b03037c10 */ /* 0x000fc4000ff9e0ff */
[----:B------:R-:W-:Y:S02]  /*28d80*/  IADD3.X R4, R4, UR15, RZ, P5, !PT ;  /* 0x0000000f04047c10 */ /* 0x000fe4000affe4ff */
[----:B------:R-:W-:Y:S02]  /*28d90*/  IADD3 R5, P5, R5, UR11, RZ ;  /* 0x0000000b05057c10 */ /* 0x000fe4000ffbe0ff */
[----:B------:R-:W-:Y:S02]  /*28da0*/  IADD3.X R6, R6, UR15, RZ, P6, !PT ;  /* 0x0000000f06067c10 */ /* 0x000fe4000b7fe4ff */
[----:B------:R-:W-:Y:S02]  /*28db0*/  IADD3 R7, P6, R7, UR11, RZ ;  /* 0x0000000b07077c10 */ /* 0x000fe4000ffde0ff */
        /* <DEDUP_REMOVED lines=12> */
[----:B--2---:R-:W-:Y:S02]  /*28e80*/  IADD3.X R12, R12, UR15, RZ, P2, !PT ;  /* 0x0000000f0c0c7c10 */ /* 0x004fe400097fe4ff */
[----:B------:R-:W-:-:S03]  /*28e90*/  IADD3 R13, P2, R13, UR11, RZ ;  /* 0x0000000b0d0d7c10 */ /* 0x000fc6000ff5e0ff */
[----:B------:R0:W-:Y:S04]  /*28ea0*/  STL [R1+0xc48], R12 ;  /* 0x000c480c01007387 */ /* 0x0001e80000100800 */
[----:B------:R-:W-:Y:S04]  /*28eb0*/  STL [R1+0xc1c], R13 ;  /* 0x000c1c0d01007387 */ /* 0x000fe80000100800 */
[----:B------:R-:W-:Y:S04]  /*28ec0*/  STL [R1+0xc40], R14 ;  /* 0x000c400e01007387 */ /* 0x000fe80000100800 */
[----:B------:R-:W-:Y:S04]  /*28ed0*/  STL [R1+0xc14], R15 ;  /* 0x000c140f01007387 */ /* 0x000fe80000100800 */
[----:B------:R-:W-:Y:S04]  /*28ee0*/  STL [R1+0xc38], R2 ;  /* 0x000c380201007387 */ /* 0x000fe80000100800 */
[----:B------:R-:W-:Y:S04]  /*28ef0*/  STL [R1+0xc0c], R3 ;  /* 0x000c0c0301007387 */ /* 0x000fe80000100800 */
[----:B------:R-:W-:Y:S04]  /*28f00*/  STL [R1+0xc30], R4 ;  /* 0x000c300401007387 */ /* 0x000fe80000100800 */
[----:B------:R-:W-:Y:S01]  /*28f10*/  STL [R1+0xc04], R5 ;  /* 0x000c040501007387 */ /* 0x000fe20000100800 */
[----:B------:R-:W-:-:S03]  /*28f20*/  IADD3.X R10, R10, UR15, RZ, P2, !PT ;  /* 0x0000000f0a0a7c10 */ /* 0x000fc600097fe4ff */
[----:B------:R-:W-:Y:S01]  /*28f30*/  STL [R1+0xc28], R6 ;  /* 0x000c280601007387 */ /* 0x000fe20000100800 */
[----:B------:R-:W-:-:S03]  /*28f40*/  IADD3 R11, P2, R11, UR11, RZ ;  /* 0x0000000b0b0b7c10 */ /* 0x000fc6000ff5e0ff */
        /* <DEDUP_REMOVED lines=19> */
[----:B0-----:R-:W2:Y:S01]  /*29080*/  LDL.LU R12, [R1+0xba4] ;  /* 0x000ba400010c7983 */ /* 0x001ea20000300800 */
[----:B------:R-:W-:-:S02]  /*29090*/  IADD3.X R18, R18, UR15, RZ, P3, !PT ;  /* 0x0000000f12127c10 */ /* 0x000fc40009ffe4ff */
[----:B------:R-:W-:-:S03]  /*290a0*/  IADD3 R19, P3, R19, UR11, RZ ;  /* 0x0000000b13137c10 */ /* 0x000fc6000ff7e0ff */
[----:B------:R-:W-:Y:S04]  /*290b0*/  STL [R1+0xbe0], R18 ;  /* 0x000be01201007387 */ /* 0x000fe80000100800 */
[----:B--2---:R0:W-:Y:S04]  /*290c0*/  STL [R1+0x17b0], R12 ;  /* 0x0017b00c01007387 */ /* 0x0041e80000100800 */
[----:B------:R-:W-:Y:S04]  /*290d0*/  STL [R1+0xbb4], R19 ;  /* 0x000bb41301007387 */ /* 0x000fe80000100800 */
[----:B0-----:R-:W2:Y:S01]  /*290e0*/  LDL.LU R12, [R1+0xbd0] ;  /* 0x000bd000010c7983 */ /* 0x001ea20000300800 */
[----:B------:R-:W-:-:S05]  /*290f0*/  IADD3.X R0, R0, UR15, RZ, P4, !PT ;  /* 0x0000000f00007c10 */ /* 0x000fca000a7fe4ff */
[----:B------:R-:W-:Y:S04]  /*29100*/  STL [R1+0xbd8], R0 ;  /* 0x000bd80001007387 */ /* 0x000fe80000100800 */
[----:B--2---:R0:W-:Y:S04]  /*29110*/  STL [R1+0x17b4], R12 ;  /* 0x0017b40c01007387 */ /* 0x0041e80000100800 */
        /* <DEDUP_REMOVED lines=28> */
[----:B------:R-:W4:Y:S01]  /*292e0*/  LDL.LU R0, [R1+0xb34] ;  /* 0x000b340001007983 */ /* 0x000f220000300800 */
[----:B--2---:R-:W-:-:S05]  /*292f0*/  IADD3 R12, P4, R12, UR11, RZ ;  /* 0x0000000b0c0c7c10 */ /* 0x004fca000ff9e0ff */
[----:B------:R0:W-:Y:S04]  /*29300*/  STL [R1+0xbac], R12 ;  /* 0x000bac0c01007387 */ /* 0x0001e80000100800 */
[----:B0-----:R-:W2:Y:S02]  /*29310*/  LDL.LU R12, [R1+0x17b4] ;  /* 0x0017b400010c7983 */ /* 0x001ea40000300800 */
[----:B--2---:R-:W-:-:S05]  /*29320*/  IADD3.X R12, R12, UR15, RZ, P5, !PT ;  /* 0x0000000f0c0c7c10 */ /* 0x004fca000affe4ff */
[----:B------:R0:W-:Y:S04]  /*29330*/  STL [R1+0xbd0], R12 ;  /* 0x000bd00c01007387 */ /* 0x0001e80000100800 */
[----:B0-----:R-:W2:Y:S01]  /*29340*/  LDL.LU R12, [R1+0x17b0] ;  /* 0x0017b000010c7983 */ /* 0x001ea20000300800 */
[----:B---3--:R-:W-:Y:S02]  /*29350*/  IADD3.X R13, R13, UR15, RZ, P6, !PT ;  /* 0x0000000f0d0d7c10 */ /* 0x008fe4000b7fe4ff */
[----:B----4-:R-:W-:Y:S02]  /*29360*/  IADD3 R14, P6, R14, UR11, RZ ;  /* 0x0000000b0e0e7c10 */ /* 0x010fe4000ffde0ff */
        /* <DEDUP_REMOVED lines=19> */
[----:B--2---:R-:W-:-:S05]  /*294a0*/  IADD3 R12, P5, R12, UR11, RZ ;  /* 0x0000000b0c0c7c10 */ /* 0x004fca000ffbe0ff */
[----:B------:R0:W-:Y:S04]  /*294b0*/  STL [R1+0xba4], R12 ;  /* 0x000ba40c01007387 */ /* 0x0001e80000100800 */
        /* <DEDUP_REMOVED lines=29> */
[----:B0-----:R-:W2:Y:S01]  /*29690*/  LDL.LU R12, [R1+0xb50] ;  /* 0x000b5000010c7983 */ /* 0x001ea20000300800 */
[----:B------:R-:W-:-:S02]  /*296a0*/  IADD3 R18, P6, R18, UR11, RZ ;  /* 0x0000000b12127c10 */ /* 0x000fc4000ffde0ff */
[----:B------:R-:W-:-:S03]  /*296b0*/  IADD3.X R19, R19, UR15, RZ, P1, !PT ;  /* 0x0000000f13137c10 */ /* 0x000fc60008ffe4ff */
[----:B------:R-:W-:Y:S04]  /*296c0*/  STL [R1+0xb3c], R18 ;  /* 0x000b3c1201007387 */ /* 0x000fe80000100800 */
[----:B--2---:R0:W-:Y:S04]  /*296d0*/  STL [R1+0x17a8], R12 ;  /* 0x0017a80c01007387 */ /* 0x0041e80000100800 */
[----:B------:R-:W-:Y:S04]  /*296e0*/  STL [R1+0xb60], R19 ;  /* 0x000b601301007387 */ /* 0x000fe80000100800 */
[----:B0-----:R-:W2:Y:S01]  /*296f0*/  LDL.LU R12, [R1+0xb2c] ;  /* 0x000b2c00010c7983 */ /* 0x001ea20000300800 */
[----:B------:R-:W-:-:S05]  /*29700*/  IADD3 R0, P1, R0, UR11, RZ ;  /* 0x0000000b00007c10 */ /* 0x000fca000ff3e0ff */
[----:B------:R-:W-:Y:S04]  /*29710*/  STL [R1+0xb34], R0 ;  /* 0x000b340001007387 */ /* 0x000fe80000100800 */
        /* <DEDUP_REMOVED lines=833> */
[----:B------:R-:W-:-:S02]  /*2cb30*/  IADD3.X R18, R18, UR12, RZ, P2, !PT ;  /* 0x0000000c12127c10 */ /* 0x000fc400097fe4ff */
[----:B--2---:R-:W-:Y:S02]  /*2cb40*/  IADD3.X R12, R12, UR12, RZ, P1, !PT ;  /* 0x0000000c0c0c7c10 */ /* 0x004fe40008ffe4ff */
        /* <DEDUP_REMOVED lines=31> */
[----:B------:R0:W-:Y:S04]  /*2cd40*/  STL [R1+0xc90], R0 ;  /* 0x000c900001007387 */ /* 0x0001e80000100800 */
[----:B------:R-:W-:Y:S04]  /*2cd50*/  STL [R1+0xc94], R18 ;  /* 0x000c941201007387 */ /* 0x000fe80000100800 */
[----:B0-----:R-:W2:Y:S01]  /*2cd60*/  LDL.LU R0, [R1+0x1014] ;  /* 0x0010140001007983 */ /* 0x001ea20000300800 */
[----:B------:R-:W-:-:S05]  /*2cd70*/  IADD3 R19, P2, R19, UR8, RZ ;  /* 0x0000000813137c10 */ /* 0x000fca000ff5e0ff */
[----:B------:R-:W-:Y:S04]  /*2cd80*/  STL [R1+0x1004], R19 ;  /* 0x0010041301007387 */ /* 0x000fe80000100800 */
[----:B--2---:R0:W-:Y:S04]  /*2cd90*/  STL [R1+0x1760], R0 ;  /* 0x0017600001007387 */ /* 0x0041e80000100800 */
[----:B0-----:R-:W2:Y:S04]  /*2cda0*/  LDL.LU R0, [R1+0xc8c] ;  /* 0x000c8c0001007983 */ /* 0x001ea80000300800 */
        /* <DEDUP_REMOVED lines=58> */
[----:B------:R-:W-:Y:S02]  /*2d150*/  IADD3.X R17, R17, UR12, RZ, P1, !PT ;  /* 0x0000000c11117c10 */ /* 0x000fe40008ffe4ff */
[----:B------:R-:W-:Y:S02]  /*2d160*/  IADD3.X R19, R19, UR12, RZ, P3, !PT ;  /* 0x0000000c13137c10 */ /* 0x000fe40009ffe4ff */
[----:B------:R-:W-:Y:S02]  /*2d170*/  IADD3.X R18, R18, UR12, RZ, P2, !PT ;  /* 0x0000000c12127c10 */ /* 0x000fe400097fe4ff */
[----:B--2---:R-:W-:-:S05]  /*2d180*/  IADD3 R0, P4, R0, UR8, RZ ;  /* 0x0000000800007c10 */ /* 0x004fca000ff9e0ff */
[----:B------:R0:W-:Y:S01]  /*2d190*/  STL [R1+0x1014], R0 ;  /* 0x0010140001007387 */ /* 0x0001e20000100800 */
[----:B------:R-:W-:Y:S02]  /*2d1a0*/  IADD3.X R8, R8, UR12, RZ, P4, !PT ;  /* 0x0000000c08087c10 */ /* 0x000fe4000a7fe4ff */
[----:B------:R-:W-:Y:S01]  /*2d1b0*/  IADD3 R9, P4, R9, UR8, RZ ;  /* 0x0000000809097c10 */ /* 0x000fe2000ff9e0ff */
[----:B0-----:R1:W5:Y:S04]  /*2d1c0*/  LDL.LU R0, [R1+0x175c] ;  /* 0x00175c0001007983 */ /* 0x0013680000300800 */
[----:B------:R1:W-:Y:S04]  /*2d1d0*/  STL [R1+0xc88], R12 ;  /* 0x000c880c01007387 */ /* 0x0003e80000100800 */
        /* <DEDUP_REMOVED lines=16> */
[----:B------:R1:W-:Y:S01]  /*2d2e0*/  STL [R1+0x1048], R23 ;  /* 0x0010481701007387 */ /* 0x0003e20000100800 */
[----:B------:R-:W-:-:S03]  /*2d2f0*/  IADD3.X R28, R28, UR12, RZ, P4, !PT ;  /* 0x0000000c1c1c7c10 */ /* 0x000fc6000a7fe4ff */
        /* <DEDUP_REMOVED lines=10> */
[----:B------:R-:W-:Y:S05]  /*2d3a0*/  @P0 BRA `(.L_x_1) ;  /* 0xfffffe4800f80947 */ /* 0x000fea000383ffff */
.L_x_0:
[----:B-1----:R-:W3:Y:S01]  /*2d3b0*/  LDL.LU R27, [R1+0x160] ;  /* 0x00016000011b7983 */ /* 0x002ee20000300800 */
[----:B------:R-:W-:Y:S01]  /*2d3c0*/  ULDC UR8, c[0x0][0x22c] ;  /* 0x00008b0000087ab9 */ /* 0x000fe20000000800 */
[----:B------:R-:W-:Y:S01]  /*2d3d0*/  ULDC.64 UR60, c[0x0][0x228] ;  /* 0x00008a00003c7ab9 */ /* 0x000fe20000000a00 */
[----:B------:R-:W-:Y:S01]  /*2d3e0*/  ULDC UR9, c[0x0][0x248] ;  /* 0x0000920000097ab9 */ /* 0x000fe20000000800 */
        /* <DEDUP_REMOVED lines=50> */
[----:B---3--:R0:W-:Y:S04]  /*2d710*/  STL [R1+0x2998], R27 ;  /* 0x0029981b01007387 */ /* 0x0081e80000100800 */
[----:B0-----:R-:W3:Y:S04]  /*2d720*/  LDL.LU R27, [R1+0xe0] ;  /* 0x0000e000011b7983 */ /* 0x001ee80000300800 */
[----:B------:R-:W4:Y:S04]  /*2d730*/  LDL.LU R24, [R1+0x164] ;  /* 0x0001640001187983 */ /* 0x000f280000300800 */
[----:B--2---:R-:W2:Y:S04]  /*2d740*/  LDL.LU R15, [R1+0x168] ;  /* 0x00016800010f7983 */ /* 0x004ea80000300800 */
[----:B------:R-:W2:Y:S04]  /*2d750*/  LDL.LU R14, [R1+0x16c] ;  /* 0x00016c00010e7983 */ /* 0x000ea80000300800 */
        /* <DEDUP_REMOVED lines=10> */
[----:B------:R0:W-:Y:S04]  /*2d800*/  STL [R1+0x1834], R18 ;  /* 0x0018341201007387 */ /* 0x0001e80000100800 */
[----:B0-----:R-:W2:Y:S04]  /*2d810*/  LDL.LU R18, [R1+0x14c] ;  /* 0x00014c0001127983 */ /* 0x001ea80000300800 */
[----:B------:R0:W-:Y:S04]  /*2d820*/  STL [R1+0x1830], R22 ;  /* 0x0018301601007387 */ /* 0x0001e80000100800 */
[----:B0-----:R-:W2:Y:S04]  /*2d830*/  LDL.LU R22, [R1+0x148] ;  /* 0x0001480001167983 */ /* 0x001ea80000300800 */
[----:B------:R0:W-:Y:S04]  /*2d840*/  STL [R1+0x182c], R17 ;  /* 0x00182c1101007387 */ /* 0x0001e80000100800 */
[----:B0-----:R-:W4:Y:S04]  /*2d850*/  LDL.LU R17, [R1+0x144] ;  /* 0x0001440001117983 */ /* 0x001f280000300800 */
[----:B------:R0:W-:Y:S04]  /*2d860*/  STL [R1+0x1828], R26 ;  /* 0x0018281a01007387 */ /* 0x0001e80000100800 */
[----:B0-----:R-:W4:Y:S04]  /*2d870*/  LDL.LU R26, [R1+0x140] ;  /* 0x00014000011a7983 */ /* 0x001f280000300800 */
        /* <DEDUP_REMOVED lines=14> */
[----:B-----5:R0:W-:Y:S04]  /*2d960*/  STL [R1+0x17bc], R0 ;  /* 0x0017bc0001007387 */ /* 0x0201e80000100800 */
[----:B0-----:R-:W4:Y:S04]  /*2d970*/  LDL.LU R0, [R1+0x100] ;  /* 0x0001000001007983 */ /* 0x001f280000300800 */
[----:B------:R0:W-:Y:S04]  /*2d980*/  STL [R1+0x17b8], R2 ;  /* 0x0017b80201007387 */ /* 0x0001e80000100800 */
[----:B0-----:R-:W2:Y:S04]  /*2d990*/  LDL.LU R2, [R1+0xec] ;  /* 0x0000ec0001027983 */ /* 0x001ea80000300800 */
[----:B------:R0:W-:Y:S04]  /*2d9a0*/  STL [R1+0x17b4], R3 ;  /* 0x0017b40301007387 */ /* 0x0001e80000100800 */
[----:B0-----:R-:W2:Y:S04]  /*2d9b0*/  LDL.LU R3, [R1+0xe8] ;  /* 0x0000e80001037983 */ /* 0x001ea80000300800 */
[----:B------:R0:W-:Y:S04]  /*2d9c0*/  STL [R1+0x17b0], R16 ;  /* 0x0017b01001007387 */ /* 0x0001e80000100800 */
[----:B0-----:R-:W3:Y:S02]  /*2d9d0*/  LDL.LU R16, [R1+0xe4] ;  /* 0x0000e40001107983 */ /* 0x001ee40000300800 */
[----:B---3--:R-:W-:-:S02]  /*2d9e0*/  F2FP.SATFINITE.E4M3.F32.PACK_AB_MERGE_C R16, R16, R27, RZ ;  /* 0x0000001b1010723e */ /* 0x008fc400048070ff */
[----:B------:R-:W3:Y:S01]  /*2d9f0*/  LDL.LU R27, [R1+0x2998] ;  /* 0x00299800011b7983 */ /* 0x000ee20000300800 */
[----:B--2---:R-:W-:Y:S02]  /*2da00*/  F2FP.SATFINITE.E4M3.F32.PACK_AB_MERGE_C R2, R2, R3, RZ ;  /* 0x000000030202723e */ /* 0x004fe400048070ff */
[----:B----4-:R-:W-:Y:S01]  /*2da10*/  F2FP.SATFINITE.E4M3.F32.PACK_AB_MERGE_C R0, R20, R0, RZ ;  /* 0x000000001400723e */ /* 0x010fe200048070ff */
[----:B------:R-:W-:Y:S01]  /*2da20*/  STL [R1+0x8e0], R16 ;  /* 0x0008e01001007387 */ /* 0x000fe20000100800 */
[----:B------:R-:W-:-:S03]  /*2da30*/  F2FP.SATFINITE.E4M3.F32.PACK_AB_MERGE_C R3, R21, R19, RZ ;  /* 0x000000131503723e */ /* 0x000fc600048070ff */
[----:B------:R0:W-:Y:S04]  /*2da40*/  STL [R1+0x8dc], R2 ;  /* 0x0008dc0201007387 */ /* 0x0001e80000100800 */
[----:B------:R1:W-:Y:S04]  /*2da50*/  STL [R1+0x8e4], R0 ;  /* 0x0008e40001007387 */ /* 0x0003e80000100800 */
[----:B------:R2:W-:Y:S01]  /*2da60*/  STL [R1+0x8f0], R3 ;  /* 0x0008f00301007387 */ /* 0x0005e20000100800 */
[----:B0-----:R-:W-:Y:S02]  /*2da70*/  F2FP.SATFINITE.E4M3.F32.PACK_AB_MERGE_C R2, R28, R29, RZ ;  /* 0x0000001d1c02723e */ /* 0x001fe400048070ff */
[----:B-1----:R-:W-:-:S03]  /*2da80*/  F2FP.SATFINITE.E4M3.F32.PACK_AB_MERGE_C R0, R23, R25, RZ ;  /* 0x000000191700723e */ /* 0x002fc600048070ff */
[----:B------:R0:W-:Y:S01]  /*2da90*/  STL [R1+0x8f8], R2 ;  /* 0x0008f80201007387 */ /* 0x0001e20000100800 */
[----:B--2---:R-:W-:-:S03]  /*2daa0*/  F2FP.SATFINITE.E4M3.F32.PACK_AB_MERGE_C R3, R17, R26, RZ ;  /* 0x0000001a1103723e */ /* 0x004fc600048070ff */
[----:B------:R-:W-:Y:S04]  /*2dab0*/  STL [R1+0x8f4], R0 ;  /* 0x0008f40001007387 */ /* 0x000fe80000100800 */
[----:B------:R1:W-:Y:S01]  /*2dac0*/  STL [R1+0x908], R3 ;  /* 0x0009080301007387 */ /* 0x0003e20000100800 */
[----:B0-----:R-:W-:-:S05]  /*2dad0*/  F2FP.SATFINITE.E4M3.F32.PACK_AB_MERGE_C R2, R18, R22, RZ ;  /* 0x000000161202723e */ /* 0x001fca00048070ff */
[----:B------:R0:W-:Y:S01]  /*2dae0*/  STL [R1+0x90c], R2 ;  /* 0x00090c0201007387 */ /* 0x0001e20000100800 */
[----:B-1----:R-:W-:Y:S02]  /*2daf0*/  F2FP.SATFINITE.E4M3.F32.PACK_AB_MERGE_C R3, R14, R15, RZ ;  /* 0x0000000f0e03723e */ /* 0x002fe400048070ff */
[----:B0-----:R-:W-:Y:S02]  /*2db00*/  F2FP.SATFINITE.E4M3.F32.PACK_AB_MERGE_C R2, R12, R13, RZ ;  /* 0x0000000d0c02723e */ /* 0x001fe400048070ff */
[----:B---3--:R-:W-:-:S05]  /*2db10*/  F2FP.SATFINITE.E4M3.F32.PACK_AB_MERGE_C R0, R24, R27, RZ ;  /* 0x0000001b1800723e */ /* 0x008fca00048070ff */
        /* <DEDUP_REMOVED lines=8> */
[----:B------:R-:W2:Y:S01]  /*2dba0*/  LDL R16, [R1+0x894] ;  /* 0x0008940001107983 */ /* 0x000ea20000100800 */
[----:B0-----:R-:W-:-:S03]  /*2dbb0*/  F2FP.SATFINITE.E4M3.F32.PACK_AB_MERGE_C R0, R4, R5, RZ ;  /* 0x000000050400723e */ /* 0x001fc600048070ff */
[----:B------:R-:W-:Y:S04]  /*2dbc0*/  STL [R1+0x910], R2 ;  /* 0x0009100201007387 */ /* 0x000fe80000100800 */
[----:B--2---:R0:W-:Y:S04]  /*2dbd0*/  STL [R1+0x2930], R16 ;  /* 0x0029301001007387 */ /* 0x0041e80000100800 */
[----:B------:R-:W-:Y:S04]  /*2dbe0*/  STL [R1+0x900], R0 ;  /* 0x0009000001007387 */ /* 0x000fe80000100800 */
[----:B0-----:R-:W2:Y:S04]  /*2dbf0*/  LDL.LU R16, [R1+0x8ac] ;  /* 0x0008ac0001107983 */ /* 0x001ea80000300800 */
[----:B--2---:R0:W-:Y:S04]  /*2dc00*/  STL [R1+0x2938], R16 ;  /* 0x0029381001007387 */ /* 0x0041e80000100800 */
        /* <DEDUP_REMOVED lines=23> */
[----:B------:R-:W3:Y:S04]  /*2dd80*/  LDL.LU R3, [R1+0x898] ;  /* 0x0008980001037983 */ /* 0x000ee80000300800 */
[----:B---3--:R0:W-:Y:S04]  /*2dd90*/  STL [R1+0x292c], R3 ;  /* 0x00292c0301007387 */ /* 0x0081e80000100800 */
[----:B0-----:R-:W3:Y:S04]  /*2dda0*/  LDL.LU R3, [R1+0x890] ;  /* 0x0008900001037983 */ /* 0x001ee80000300800 */
        /* <DEDUP_REMOVED lines=25> */
[----:B0-----:R-:W2:Y:S04]  /*2df40*/  LDL.LU R3, [R1+0x1c8] ;  /* 0x0001c80001037983 */ /* 0x001ea80000300800 */
[----:B------:R-:W3:Y:S04]  /*2df50*/  LDL.LU R2, [R1+0x89c] ;  /* 0x00089c0001027983 */ /* 0x000ee80000300800 */
[----:B------:R-:W4:Y:S04]  /*2df60*/  LDL.LU R0, [R1+0x7c0] ;  /* 0x0007c00001007983 */ /* 0x000f280000300800 */
[----:B------:R-:W4:Y:S04]  /*2df70*/  LDL.LU R10, [R1+0x7c4] ;  /* 0x0007c400010a7983 */ /* 0x000f280000300800 */
[----:B------:R-:W3:Y:S04]  /*2df80*/  LDL.LU R20, [R1+0x7c8] ;  /* 0x0007c80001147983 */ /* 0x000ee80000300800 */
[----:B------:R-:W3:Y:S04]  /*2df90*/  LDL.LU R19, [R1+0x7cc] ;  /* 0x0007cc0001137983 */ /* 0x000ee80000300800 */
[----:B------:R-:W3:Y:S04]  /*2dfa0*/  LDL.LU R21, [R1+0x7b0] ;  /* 0x0007b00001157983 */ /* 0x000ee80000300800 */
[----:B------:R-:W3:Y:S04]  /*2dfb0*/  LDL R26, [R1+0x7b4] ;  /* 0x0007b400011a7983 */ /* 0x000ee80000100800 */
        /* <DEDUP_REMOVED lines=20> */
[----:B--2---:R-:W-:-:S03]  /*2e100*/  F2FP.SATFINITE.E4M3.F32.PACK_AB_MERGE_C R16, R16, R3, RZ ;  /* 0x000000031010723e */ /* 0x004fc600048070ff */
[----:B------:R-:W2:Y:S04]  /*2e110*/  LDL.LU R3, [R1+0x2994] ;  /* 0x0029940001037983 */ /* 0x000ea80000300800 */
[----:B------:R0:W-:Y:S04]  /*2e120*/  STL [R1+0x8fc], R16 ;  /* 0x0008fc1001007387 */ /* 0x0001e80000100800 */
[----:B0-----:R-:W2:Y:S02]  /*2e130*/  LDL.LU R16, [R1+0x2990] ;  /* 0x0029900001107983 */ /* 0x001ea40000300800 */
[----:B--2---:R-:W-:-:S02]  /*2e140*/  F2FP.SATFINITE.E4M3.F32.PACK_AB_MERGE_C R16, R16, R3, RZ ;  /* 0x000000031010723e */ /* 0x004fc400048070ff */
        /* <DEDUP_REMOVED lines=48> */
[----:B------:R-:W2:Y:S01]  /*2e450*/  LDL.LU R3, [R1+0x292c] ;  /* 0x00292c0001037983 */ /* 0x000ea20000300800 */
[----:B----4-:R-:W-:Y:S02]  /*2e460*/  F2FP.SATFINITE.E4M3.F32.PACK_AB_MERGE_C R10, R10, R0, RZ ;  /* 0x000000000a0a723e */ /* 0x010fe400048070ff */
[----:B---3--:R-:W-:Y:S01]  /*2e470*/  F2FP.SATFINITE.E4M3.F32.PACK_AB_MERGE_C R26, R26, R21, RZ ;  /* 0x000000151a1a723e */ /* 0x008fe200048070ff */
[----:B------:R-:W-:Y:S01]  /*2e480*/  STL [R1+0x1e0], R16 ;  /* 0x0001e01001007387 */ /* 0x000fe20000100800 */
[----:B------:R-:W-:Y:S02]  /*2e490*/  F2FP.SATFINITE.E4M3.F32.PACK_AB_MERGE_C R0, R19, R20, RZ ;  /* 0x000000141300723e */ /* 0x000fe400048070ff */
[----:B------:R-:W-:Y:S01]  /*2e4a0*/  F2FP.SATFINITE.E4M3.F32.PACK_AB_MERGE_C R25, R25, R29, RZ ;  /* 0x0000001d1919723e */ /* 0x000fe200048070ff */
[----:B------:R-:W-:Y:S01]  /*2e4b0*/  STL [R1+0x2620], R10 ;  /* 0x0026200a01007387 */ /* 0x000fe20000100800 */
[----:B--2---:R-:W-:Y:S02]  /*2e4c0*/  F2FP.SATFINITE.E4M3.F32.PACK_AB_MERGE_C R2, R2, R3, RZ ;  /* 0x000000030202723e */ /* 0x004fe400048070ff */
[----:B------:R-:W-:-:S03]  /*2e4d0*/  F2FP.SATFINITE.E4M3.F32.PACK_AB_MERGE_C R3, R23, R28, RZ ;  /* 0x0000001c1703723e */ /* 0x000fc600048070ff */
[----:B------:R0:W-:Y:S04]  /*2e4e0*/  STL [R1+0x1cc], R2 ;  /* 0x0001cc0201007387 */ /* 0x0001e80000100800 */
[----:B------:R-:W-:Y:S04]  /*2e4f0*/  STL [R1+0x25d4], R26 ;  /* 0x0025d41a01007387 */ /* 0x000fe80000100800 */
[----:B------:R1:W-:Y:S01]  /*2e500*/  STL [R1+0x1a8], R0 ;  /* 0x0001a80001007387 */ /* 0x0003e20000100800 */
[----:B0-----:R-:W-:-:S03]  /*2e510*/  F2FP.SATFINITE.E4M3.F32.PACK_AB_MERGE_C R2, R22, R17, RZ ;  /* 0x000000111602723e */ /* 0x001fc600048070ff */
[----:B------:R-:W-:Y:S04]  /*2e520*/  STL [R1+0x25d8], R25 ;  /* 0x0025d81901007387 */ /* 0x000fe80000100800 */
[----:B------:R0:W-:Y:S01]  /*2e530*/  STL [R1+0x7a4], R3 ;  /* 0x0007a40301007387 */ /* 0x0001e20000100800 */
[----:B-1----:R-:W-:-:S03]  /*2e540*/  F2FP.SATFINITE.E4M3.F32.PACK_AB_MERGE_C R0, R27, R18, RZ ;  /* 0x000000121b00723e */ /* 0x002fc600048070ff */
[----:B------:R1:W-:Y:S01]  /*2e550*/  STL [R1+0x7a0], R2 ;  /* 0x0007a00201007387 */ /* 0x0003e20000100800 */
[----:B0-----:R-:W-:-:S03]  /*2e560*/  F2FP.SATFINITE.E4M3.F32.PACK_AB_MERGE_C R3, R15, R24, RZ ;  /* 0x000000180f03723e */ /* 0x001fc600048070ff */
[----:B------:R0:W-:Y:S01]  /*2e570*/  STL [R1+0x794], R0 ;  /* 0x0007940001007387 */ /* 0x0001e20000100800 */
[----:B-1----:R-:W-:-:S03]  /*2e580*/  F2FP.SATFINITE.E4M3.F32.PACK_AB_MERGE_C R2, R13, R14, RZ ;  /* 0x0000000e0d02723e */ /* 0x002fc600048070ff */
[----:B------:R1:W-:Y:S01]  /*2e590*/  STL [R1+0x790], R3 ;  /* 0x0007900301007387 */ /* 0x0003e20000100800 */
[----:B0-----:R-:W-:-:S03]  /*2e5a0*/  F2FP.SATFINITE.E4M3.F32.PACK_AB_MERGE_C R0, R11, R12, RZ ;  /* 0x0000000c0b00723e */ /* 0x001fc600048070ff */
[----:B------:R0:W-:Y:S01]  /*2e5b0*/  STL [R1+0x780], R2 ;  /* 0x0007800201007387 */ /* 0x0001e20000100800 */
[----:B-1----:R-:W-:-:S03]  /*2e5c0*/  F2FP.SATFINITE.E4M3.F32.PACK_AB_MERGE_C R3, R8, R9, RZ ;  /* 0x000000090803723e */ /* 0x002fc600048070ff */
[----:B------:R1:W-:Y:S04]  /*2e5d0*/  STL [R1+0x784], R0 ;  /* 0x0007840001007387 */ /* 0x0003e80000100800 */
[----:B------:R-:W-:Y:S04]  /*2e5e0*/  STL [R1+0x770], R3 ;  /* 0x0007700301007387 */ /* 0x000fe80000100800 */
[----:B------:R-:W2:Y:S01]  /*2e5f0*/  LDL.LU R25, [R1+0x884] ;  /* 0x0008840001197983 */ /* 0x000ea20000300800 */
[----:B0-----:R-:W-:Y:S02]  /*2e600*/  F2FP.SATFINITE.E4M3.F32.PACK_AB_MERGE_C R2, R6, R7, RZ ;  /* 0x000000070602723e */ /* 0x001fe400048070ff */
[----:B-1----:R-:W-:-:S03]  /*2e610*/  F2FP.SATFINITE.E4M3.F32.PACK_AB_MERGE_C R0, R4, R5, RZ ;  /* 0x000000050400723e */ /* 0x002fc600048070ff */
[----:B------:R-:W-:Y:S04]  /*2e620*/  STL [R1+0x774], R2 ;  /* 0x0007740201007387 */ /* 0x000fe80000100800 */
[----:B--2---:R0:W-:Y:S04]  /*2e630*/  STL [R1+0x28b4], R25 ;  /* 0x0028b41901007387 */ /* 0x0041e80000100800 */
[----:B------:R-:W-:Y:S04]  /*2e640*/  STL [R1+0x764], R0 ;  /* 0x0007640001007387 */ /* 0x000fe80000100800 */
[----:B0-----:R-:W2:Y:S04]  /*2e650*/  LDL R25, [R1+0x6fc] ;  /* 0x0006fc0001197983 */ /* 0x001ea80000100800 */
        /* <DEDUP_REMOVED lines=63> */
[----:B------:R-:W4:Y:S04]  /*2ea50*/  LDL R16, [R1+0x874] ;  /* 0x0008740001107983 */ /* 0x000f280000100800 */
        /* <DEDUP_REMOVED lines=87> */
[----:B---3--:R-:W-:Y:S02]  /*2efd0*/  F2FP.SATFINITE.E4M3.F32.PACK_AB_MERGE_C R3, R2, R3, RZ ;  /* 0x000000030203723e */ /* 0x008fe400048070ff */
[----:B------:R-:W-:Y:S02]  /*2efe0*/  F2FP.SATFINITE.E4M3.F32.PACK_AB_MERGE_C R2, R20, R0, RZ ;  /* 0x000000001402723e */ /* 0x000fe400048070ff */
[----:B------:R-:W-:Y:S02]  /*2eff0*/  F2FP.SATFINITE.E4M3.F32.PACK_AB_MERGE_C R0, R21, R19, RZ ;  /* 0x000000131500723e */ /* 0x000fe400048070ff */
[----:B--2---:R-:W-:-:S05]  /*2f000*/  F2FP.SATFINITE.E4M3.F32.PACK_AB_MERGE_C R18, R18, R26, RZ ;  /* 0x0000001a1212723e */ /* 0x004fca00048070ff */
[----:B------:R-:W-:Y:S04]  /*2f010*/  STL [R1+0x1838], R18 ;  /* 0x0018381201007387 */ /* 0x000fe80000100800 */
[----:B------:R-:W-:Y:S04]  /*2f020*/  STL [R1+0x1c8], R25 ;  /* 0x0001c81901007387 */ /* 0x000fe80000100800 */
[----:B------:R-:W-:Y:S04]  /*2f030*/  STL [R1+0x128], R10 ;  /* 0x0001280a01007387 */ /* 0x000fe80000100800 */
[----:B------:R0:W-:Y:S04]  /*2f040*/  STL [R1+0x124], R3 ;  /* 0x0001240301007387 */ /* 0x0001e80000100800 */
        /* <DEDUP_REMOVED lines=9> */
[----:B------:R2:W-:Y:S01]  /*2f0e0*/  STL [R1+0x6c0], R3 ;  /* 0x0006c00301007387 */ /* 0x0005e20000100800 */
[----:B0-----:R-:W-:Y:S02]  /*2f0f0*/  F2FP.SATFINITE.E4M3.F32.PACK_AB_MERGE_C R2, R13, R14, RZ ;  /* 0x0000000e0d02723e */ /* 0x001fe400048070ff */
[----:B-1----:R-:W-:-:S03]  /*2f100*/  F2FP.SATFINITE.E4M3.F32.PACK_AB_MERGE_C R0, R11, R12, RZ ;  /* 0x0000000c0b00723e */ /* 0x002fc600048070ff */
[----:B------:R0:W-:Y:S01]  /*2f110*/  STL [R1+0x6b0], R2 ;  /* 0x0006b00201007387 */ /* 0x0001e20000100800 */
[----:B--2---:R-:W-:-:S03]  /*2f120*/  F2FP.SATFINITE.E4M3.F32.PACK_AB_MERGE_C R3, R8, R9, RZ ;  /* 0x000000090803723e */ /* 0x004fc600048070ff */
        /* <DEDUP_REMOVED lines=151> */
[----:B----4-:R-:W-:-:S03]  /*2faa0*/  F2FP.SATFINITE.E4M3.F32.PACK_AB_MERGE_C R10, R16, R10, RZ ;  /* 0x0000000a100a723e */ /* 0x010fc600048070ff */
[----:B------:R2:W-:Y:S01]  /*2fab0*/  STL [R1+0x1c0], R18 ;  /* 0x0001c01201007387 */ /* 0x0005e20000100800 */
[----:B---3--:R-:W-:Y:S02]  /*2fac0*/  F2FP.SATFINITE.E4M3.F32.PACK_AB_MERGE_C R2, R2, R3, RZ ;  /* 0x000000030202723e */ /* 0x008fe400048070ff */
[----:B------:R-:W-:Y:S02]  /*2fad0*/  F2FP.SATFINITE.E4M3.F32.PACK_AB_MERGE_C R11, R11, R19, RZ ;  /* 0x000000130b0b723e */ /* 0x000fe400048070ff */
[----:B------:R-:W-:Y:S02]  /*2fae0*/  F2FP.SATFINITE.E4M3.F32.PACK_AB_MERGE_C R0, R20, R0, RZ ;  /* 0x000000001400723e */ /* 0x000fe400048070ff */
[----:B------:R-:W-:Y:S02]  /*2faf0*/  F2FP.SATFINITE.E4M3.F32.PACK_AB_MERGE_C R3, R23, R28, RZ ;  /* 0x0000001c1703723e */ /* 0x000fe400048070ff */
[----:B--2---:R-:W-:-:S05]  /*2fb00*/  F2FP.SATFINITE.E4M3.F32.PACK_AB_MERGE_C R18, R26, R25, RZ ;  /* 0x000000191a12723e */ /* 0x004fca00048070ff */
[----:B------:R-:W-:Y:S04]  /*2fb10*/  STL [R1+0x180], R18 ;  /* 0x0001801201007387 */ /* 0x000fe80000100800 */
[----:B------:R-:W-:Y:S04]  /*2fb20*/  STL [R1+0x16c], R10 ;  /* 0x00016c0a01007387 */ /* 0x000fe80000100800 */
[----:B------:R0:W-:Y:S04]  /*2fb30*/  STL [R1+0x104], R2 ;  /* 0x0001040201007387 */ /* 0x0001e80000100800 */
[----:B------:R-:W-:Y:S04]  /*2fb40*/  STL [R1+0x2624], R11 ;  /* 0x0026240b01007387 */ /* 0x000fe80000100800 */
[----:B------:R1:W-:Y:S01]  /*2fb50*/  STL [R1+0x100], R0 ;  /* 0x0001000001007387 */ /* 0x0003e20000100800 */
[----:B------:R-:W-:-:S02]  /*2fb60*/  F2FP.SATFINITE.E4M3.F32.PACK_AB_MERGE_C R25, R14, R15, RZ ;  /* 0x0000000f0e19723e */ /* 0x000fc400048070ff */
[----:B0-----:R-:W-:Y:S02]  /*2fb70*/  F2FP.SATFINITE.E4M3.F32.PACK_AB_MERGE_C R2, R22, R17, RZ ;  /* 0x000000111602723e */ /* 0x001fe400048070ff */
[----:B-1----:R-:W-:-:S05]  /*2fb80*/  F2FP.SATFINITE.E4M3.F32.PACK_AB_MERGE_C R0, R29, R21, RZ ;  /* 0x000000151d00723e */ /* 0x002fca00048070ff */
[----:B------:R0:W-:Y:S04]  /*2fb90*/  STL [R1+0x8c], R0 ;  /* 0x00008c0001007387 */ /* 0x0001e80000100800 */
[----:B------:R1:W-:Y:S01]  /*2fba0*/  STL [R1+0xb4], R3 ;  /* 0x0000b40301007387 */ /* 0x0003e20000100800 */
[----:B0-----:R-:W-:-:S03]  /*2fbb0*/  F2FP.SATFINITE.E4M3.F32.PACK_AB_MERGE_C R0, R24, R27, RZ ;  /* 0x0000001b1800723e */ /* 0x001fc600048070ff */
[----:B------:R-:W-:Y:S04]  /*2fbc0*/  STL [R1+0xb0], R2 ;  /* 0x0000b00201007387 */ /* 0x000fe80000100800 */
[----:B------:R-:W-:Y:S01]  /*2fbd0*/  STL [R1+0x25dc], R25 ;  /* 0x0025dc1901007387 */ /* 0x000fe20000100800 */
[----:B-1----:R-:W-:-:S03]  /*2fbe0*/  F2FP.SATFINITE.E4M3.F32.PACK_AB_MERGE_C R3, R8, R9, RZ ;  /* 0x000000090803723e */ /* 0x002fc600048070ff */
[----:B------:R0:W-:Y:S02]  /*2fbf0*/  STL [R1+0x5f4], R0 ;  /* 0x0005f40001007387 */ /* 0x0001e40000100800 */
[----:B0-----:R-:W-:-:S05]  /*2fc00*/  F2FP.SATFINITE.E4M3.F32.PACK_AB_MERGE_C R0, R12, R13, RZ ;  /* 0x0000000d0c00723e */ /* 0x001fca00048070ff */
[----:B------:R0:W-:Y:S04]  /*2fc10*/  STL [R1+0x5e0], R0 ;  /* 0x0005e00001007387 */ /* 0x0001e80000100800 */
[----:B------:R-:W-:Y:S04]  /*2fc20*/  STL [R1+0x5e4], R3 ;  /* 0x0005e40301007387 */ /* 0x000fe80000100800 */
[----:B------:R-:W2:Y:S01]  /*2fc30*/  LDL.LU R25, [R1+0x56c] ;  /* 0x00056c0001197983 */ /* 0x000ea20000300800 */
[----:B------:R-:W-:Y:S02]  /*2fc40*/  F2FP.SATFINITE.E4M3.F32.PACK_AB_MERGE_C R2, R6, R7, RZ ;  /* 0x000000070602723e */ /* 0x000fe400048070ff */
        /* <DEDUP_REMOVED lines=143> */
[----:B------:R-:W-:Y:S02]  /*30540*/  F2FP.SATFINITE.E4M3.F32.PACK_AB_MERGE_C R0, R19, R20, RZ ;  /* 0x000000141300723e */ /* 0x000fe400048070ff */
[----:B--2---:R-:W-:-:S05]  /*30550*/  F2FP.SATFINITE.E4M3.F32.PACK_AB_MERGE_C R11, R18, R11, RZ ;  /* 0x0000000b120b723e */ /* 0x004fca00048070ff */
[----:B------:R-:W-:Y:S04]  /*30560*/  STL [R1+0x1ac], R11 ;  /* 0x0001ac0b01007387 */ /* 0x000fe80000100800 */
[----:B------:R-:W-:Y:S04]  /*30570*/  STL [R1+0x1210], R10 ;  /* 0x0012100a01007387 */ /* 0x000fe80000100800 */
[----:B------:R0:W-:Y:S04]  /*30580*/  STL [R1+0x168], R3 ;  /* 0x0001680301007387 */ /* 0x0001e80000100800 */
[----:B------:R1:W-:Y:S04]  /*30590*/  STL [R1+0x164], R2 ;  /* 0x0001640201007387 */ /* 0x0003e80000100800 */
[----:B------:R2:W-:Y:S01]  /*305a0*/  STL [R1+0xe4], R0 ;  /* 0x0000e40001007387 */ /* 0x0005e20000100800 */
[----:B0-----:R-:W-:-:S02]  /*305b0*/  F2FP.SATFINITE.E4M3.F32.PACK_AB_MERGE_C R3, R29, R21, RZ ;  /* 0x000000151d03723e */ /* 0x001fc400048070ff */
[----:B-1----:R-:W-:-:S03]  /*305c0*/  F2FP.SATFINITE.E4M3.F32.PACK_AB_MERGE_C R2, R23, R28, RZ ;  /* 0x0000001c1702723e */ /* 0x002fc600048070ff */
[----:B------:R0:W-:Y:S01]  /*305d0*/  STL [R1+0x1218], R3 ;  /* 0x0012180301007387 */ /* 0x0001e20000100800 */
[----:B--2---:R-:W-:-:S03]  /*305e0*/  F2FP.SATFINITE.E4M3.F32.PACK_AB_MERGE_C R0, R22, R17, RZ ;  /* 0x000000111600723e */ /* 0x004fc600048070ff */
[----:B------:R1:W-:Y:S04]  /*305f0*/  STL [R1+0x9c], R2 ;  /* 0x00009c0201007387 */ /* 0x0003e80000100800 */
[----:B------:R2:W-:Y:S01]  /*30600*/  STL [R1+0x98], R0 ;  /* 0x0000980001007387 */ /* 0x0005e20000100800 */
[----:B0-----:R-:W-:Y:S02]  /*30610*/  F2FP.SATFINITE.E4M3.F32.PACK_AB_MERGE_C R3, R24, R27, RZ ;  /* 0x0000001b1803723e */ /* 0x001fe400048070ff */
[----:B------:R-:W-:Y:S02]  /*30620*/  F2FP.SATFINITE.E4M3.F32.PACK_AB_MERGE_C R21, R6, R7, RZ ;  /* 0x000000070615723e */ /* 0x000fe400048070ff */
[----:B-1----:R-:W-:Y:S02]  /*30630*/  F2FP.SATFINITE.E4M3.F32.PACK_AB_MERGE_C R2, R14, R15, RZ ;  /* 0x0000000f0e02723e */ /* 0x002fe400048070ff */
[----:B--2---:R-:W-:-:S02]  /*30640*/  F2FP.SATFINITE.E4M3.F32.PACK_AB_MERGE_C R0, R12, R13, RZ ;  /* 0x0000000d0c00723e */ /* 0x004fc400048070ff */
[----:B------:R-:W-:Y:S01]  /*30650*/  F2FP.SATFINITE.E4M3.F32.PACK_AB_MERGE_C R12, R8, R9, RZ ;  /* 0x00000009080c723e */ /* 0x000fe200048070ff */
[----:B------:R-:W-:Y:S04]  /*30660*/  STL [R1+0x58], R3 ;  /* 0x0000580301007387 */ /* 0x000fe80000100800 */
[----:B------:R-:W-:Y:S04]  /*30670*/  STL [R1+0x2628], R0 ;  /* 0x0026280001007387 */ /* 0x000fe80000100800 */
[----:B------:R-:W-:Y:S04]  /*30680*/  STL [R1+0x1528], R2 ;  /* 0x0015280201007387 */ /* 0x000fe80000100800 */
[----:B------:R-:W-:Y:S04]  /*30690*/  STL [R1+0x262c], R12 ;  /* 0x00262c0c01007387 */ /* 0x000fe80000100800 */
[----:B------:R0:W-:Y:S04]  /*306a0*/  STL [R1+0x25e0], R21 ;  /* 0x0025e01501007387 */ /* 0x0001e80000100800 */
        /* <DEDUP_REMOVED lines=61> */
[----:B0-----:R-:W3:Y:S01]  /*30a80*/  LDL.LU R12, [R1+0x508] ;  /* 0x00050800010c7983 */ /* 0x001ee20000300800 */
[----:B------:R-:W-:-:S03]  /*30a90*/  F2FP.SATFINITE.E4M3.F32.PACK_AB_MERGE_C R20, R4, R5, RZ ;  /* 0x000000050414723e */ /* 0x000fc600048070ff */
[----:B---3--:R0:W-:Y:S04]  /*30aa0*/  STL [R1+0x27cc], R12 ;  /* 0x0027cc0c01007387 */ /* 0x0081e80000100800 */
[----:B0-----:R-:W2:Y:S04]  /*30ab0*/  LDL.LU R12, [R1+0x500] ;  /* 0x00050000010c7983 */ /* 0x001ea80000300800 */
[----:B------:R-:W3:Y:S04]  /*30ac0*/  LDL.LU R0, [R1+0x488] ;  /* 0x0004880001007983 */ /* 0x000ee80000300800 */
        /* <DEDUP_REMOVED lines=18> */
[----:B------:R-:W4:Y:S04]  /*30bf0*/  LDL R13, [R1+0x814] ;  /* 0x00081400010d7983 */ /* 0x000f280000100800 */
[----:B------:R-:W4:Y:S04]  /*30c00*/  LDL.LU R9, [R1+0x818] ;  /* 0x0008180001097983 */ /* 0x000f280000300800 */
[----:B------:R-:W4:Y:S04]  /*30c10*/  LDL.LU R8, [R1+0x81c] ;  /* 0x00081c0001087983 */ /* 0x000f280000300800 */
[----:B------:R-:W4:Y:S04]  /*30c20*/  LDL.LU R7, [R1+0x440] ;  /* 0x0004400001077983 */ /* 0x000f280000300800 */
[----:B------:R-:W4:Y:S04]  /*30c30*/  LDL.LU R6, [R1+0x444] ;  /* 0x0004440001067983 */ /* 0x000f280000300800 */
[----:B------:R-:W4:Y:S04]  /*30c40*/  LDL.LU R5, [R1+0x448] ;  /* 0x0004480001057983 */ /* 0x000f280000300800 */
[----:B------:R-:W4:Y:S04]  /*30c50*/  LDL.LU R4, [R1+0x44c] ;  /* 0x00044c0001047983 */ /* 0x000f280000300800 */
[----:B------:R0:W-:Y:S04]  /*30c60*/  STL [R1+0x25e4], R20 ;  /* 0x0025e41401007387 */ /* 0x0001e80000100800 */
[----:B0-----:R-:W3:Y:S01]  /*30c70*/  LDL.LU R20, [R1+0x49c] ;  /* 0x00049c0001147983 */ /* 0x001ee20000300800 */
        /* <DEDUP_REMOVED lines=59> */
[----:B0-----:R-:W3:Y:S02]  /*31030*/  LDL.LU R21, [R1+0x2758] ;  /* 0x0027580001157983 */ /* 0x001ee40000300800 */
[----:B---3--:R-:W-:-:S02]  /*31040*/  F2FP.SATFINITE.E4M3.F32.PACK_AB_MERGE_C R20, R20, R21, RZ ;  /* 0x000000151414723e */ /* 0x008fc400048070ff */
[----:B------:R-:W2:Y:S04]  /*31050*/  LDL.LU R21, [R1+0x2754] ;  /* 0x0027540001157983 */ /* 0x000ea80000300800 */
[----:B------:R2:W-:Y:S02]  /*31060*/  STL [R1+0x490], R20 ;  /* 0x0004901401007387 */ /* 0x0005e40000100800 */
[----:B--2---:R-:W-:Y:S02]  /*31070*/  F2FP.SATFINITE.E4M3.F32.PACK_AB_MERGE_C R20, R12, R21, RZ ;  /* 0x000000150c14723e */ /* 0x004fe400048070ff */
[----:B------:R-:W-:Y:S02]  /*31080*/  F2FP.SATFINITE.E4M3.F32.PACK_AB_MERGE_C R12, R25, R0, RZ ;  /* 0x00000000190c723e */ /* 0x000fe400048070ff */
[----:B----4-:R-:W-:Y:S01]  /*31090*/  F2FP.SATFINITE.E4M3.F32.PACK_AB_MERGE_C R0, R18, R11, RZ ;  /* 0x0000000b1200723e */ /* 0x010fe200048070ff */
[----:B------:R-:W-:Y:S01]  /*310a0*/  STL [R1+0x200], R20 ;  /* 0x0002001401007387 */ /* 0x000fe20000100800 */
[----:B------:R-:W-:-:S02]  /*310b0*/  F2FP.SATFINITE.E4M3.F32.PACK_AB_MERGE_C R11, R10, R26, RZ ;  /* 0x0000001a0a0b723e */ /* 0x000fc400048070ff */
[----:B------:R-:W-:Y:S01]  /*310c0*/  F2FP.SATFINITE.E4M3.F32.PACK_AB_MERGE_C R10, R3, R16, RZ ;  /* 0x00000010030a723e */ /* 0x000fe200048070ff */
[----:B------:R-:W-:Y:S04]  /*310d0*/  STL [R1+0x1ec], R12 ;  /* 0x0001ec0c01007387 */ /* 0x000fe80000100800 */
[----:B------:R0:W-:Y:S01]  /*310e0*/  STL [R1+0x148], R0 ;  /* 0x0001480001007387 */ /* 0x0001e20000100800 */
[----:B------:R-:W-:-:S03]  /*310f0*/  F2FP.SATFINITE.E4M3.F32.PACK_AB_MERGE_C R3, R28, R29, RZ ;  /* 0x0000001d1c03723e */ /* 0x000fc600048070ff */
[----:B------:R-:W-:Y:S01]  /*31100*/  STL [R1+0x140], R11 ;  /* 0x0001400b01007387 */ /* 0x000fe20000100800 */
[----:B0-----:R-:W-:-:S03]  /*31110*/  F2FP.SATFINITE.E4M3.F32.PACK_AB_MERGE_C R0, R19, R2, RZ ;  /* 0x000000021300723e */ /* 0x001fc600048070ff */
[----:B------:R-:W-:Y:S01]  /*31120*/  STL [R1+0x10c], R10 ;  /* 0x00010c0a01007387 */ /* 0x000fe20000100800 */
[----:B------:R-:W-:-:S03]  /*31130*/  F2FP.SATFINITE.E4M3.F32.PACK_AB_MERGE_C R2, R17, R23, RZ ;  /* 0x000000171102723e */ /* 0x000fc600048070ff */
[----:B------:R0:W-:Y:S04]  /*31140*/  STL [R1+0x108], R0 ;  /* 0x0001080001007387 */ /* 0x0001e80000100800 */
[----:B------:R1:W-:Y:S01]  /*31150*/  STL [R1+0x94], R3 ;  /* 0x0000940301007387 */ /* 0x0003e20000100800 */
[----:B0-----:R-:W-:-:S03]  /*31160*/  F2FP.SATFINITE.E4M3.F32.PACK_AB_MERGE_C R0, R27, R22, RZ ;  /* 0x000000161b00723e */ /* 0x001fc600048070ff */
[----:B------:R0:W-:Y:S01]  /*31170*/  STL [R1+0x90], R2 ;  /* 0x0000900201007387 */ /* 0x0001e20000100800 */
[----:B-1----:R-:W-:-:S03]  /*31180*/  F2FP.SATFINITE.E4M3.F32.PACK_AB_MERGE_C R3, R15, R24, RZ ;  /* 0x000000180f03723e */ /* 0x002fc600048070ff */
[----:B------:R1:W-:Y:S01]  /*31190*/  STL [R1+0x68], R0 ;  /* 0x0000680001007387 */ /* 0x0003e20000100800 */
[----:B------:R-:W-:Y:S02]  /*311a0*/  F2FP.SATFINITE.E4M3.F32.PACK_AB_MERGE_C R15, R6, R7, RZ ;  /* 0x00000007060f723e */ /* 0x000fe400048070ff */
[----:B0-----:R-:W-:Y:S01]  /*311b0*/  F2FP.SATFINITE.E4M3.F32.PACK_AB_MERGE_C R2, R13, R14, RZ ;  /* 0x0000000e0d02723e */ /* 0x001fe200048070ff */
[----:B------:R-:W-:Y:S01]  /*311c0*/  STL [R1+0x64], R3 ;  /* 0x0000640301007387 */ /* 0x000fe20000100800 */
[----:B-1----:R-:W-:-:S03]  /*311d0*/  F2FP.SATFINITE.E4M3.F32.PACK_AB_MERGE_C R0, R8, R9, RZ ;  /* 0x000000090800723e */ /* 0x002fc600048070ff */
[----:B------:R-:W-:Y:S04]  /*311e0*/  STL [R1+0x50], R2 ;  /* 0x0000500201007387 */ /* 0x000fe80000100800 */
[----:B------:R-:W-:Y:S04]  /*311f0*/  STL [R1+0x2630], R15 ;  /* 0x0026300f01007387 */ /* 0x000fe80000100800 */
[----:B------:R0:W-:Y:S04]  /*31200*/  STL [R1+0x4c], R0 ;  /* 0x00004c0001007387 */ /* 0x0001e80000100800 */
[----:B------:R-:W2:Y:S04]  /*31210*/  LDL.LU R19, [R1+0x434] ;  /* 0x0004340001137983 */ /* 0x000ea80000300800 */
[----:B------:R-:W3:Y:S01]  /*31220*/  LDL.LU R16, [R1+0x43c] ;  /* 0x00043c0001107983 */ /* 0x000ee20000300800 */
[----:B0-----:R-:W-:-:S05]  /*31230*/  F2FP.SATFINITE.E4M3.F32.PACK_AB_MERGE_C R0, R4, R5, RZ ;  /* 0x000000050400723e */ /* 0x001fca00048070ff */
[----:B------:R-:W-:Y:S04]  /*31240*/  STL [R1+0x38], R0 ;  /* 0x0000380001007387 */ /* 0x000fe80000100800 */
[----:B---3--:R0:W-:Y:S04]  /*31250*/  STL [R1+0x2750], R16 ;  /* 0x0027501001007387 */ /* 0x0081e80000100800 */
        /* <DEDUP_REMOVED lines=26> */
[----:B------:R-:W4:Y:S04]  /*31400*/  LDL.LU R20, [R1+0x3c0] ;  /* 0x0003c00001147983 */ /* 0x000f280000300800 */
[----:B----4-:R0:W-:Y:S04]  /*31410*/  STL [R1+0x2700], R20 ;  /* 0x0027001401007387 */ /* 0x0101e80000100800 */
[----:B0-----:R-:W4:Y:S04]  /*31420*/  LDL.LU R20, [R1+0x3e8] ;  /* 0x0003e80001147983 */ /* 0x001f280000300800 */
        /* <DEDUP_REMOVED lines=15> */
[----:B0-----:R-:W4:Y:S01]  /*31520*/  LDL.LU R20, [R1+0x428] ;  /* 0x0004280001147983 */ /* 0x001f220000300800 */
[----:B--2---:R-:W-:-:S03]  /*31530*/  F2FP.SATFINITE.E4M3.F32.PACK_AB_MERGE_C R19, R19, R16, RZ ;  /* 0x000000101313723e */ /* 0x004fc600048070ff */
[----:B----4-:R0:W-:Y:S04]  /*31540*/  STL [R1+0x2748], R20 ;  /* 0x0027481401007387 */ /* 0x0101e80000100800 */
[----:B0-----:R-:W2:Y:S04]  /*31550*/  LDL.LU R20, [R1+0x420] ;  /* 0x0004200001147983 */ /* 0x001ea80000300800 */
        /* <DEDUP_REMOVED lines=25> */
[----:B------:R-:W3:Y:S04]  /*316f0*/  LDL.LU R16, [R1+0x2750] ;  /* 0x0027500001107983 */ /* 0x000ee80000300800 */
[----:B------:R0:W-:Y:S04]  /*31700*/  STL [R1+0x25e8], R19 ;  /* 0x0025e81301007387 */ /* 0x0001e80000100800 */
[----:B0-----:R-:W4:Y:S01]  /*31710*/  LDL.LU R19, [R1+0x3d8] ;  /* 0x0003d80001137983 */ /* 0x001f220000300800 */
[----:B---3--:R-:W-:-:S03]  /*31720*/  F2FP.SATFINITE.E4M3.F32.PACK_AB_MERGE_C R16, R16, R15, RZ ;  /* 0x0000000f1010723e */ /* 0x008fc600048070ff */
[----:B------:R-:W2:Y:S04]  /*31730*/  LDL.LU R15, [R1+0x274c] ;  /* 0x00274c00010f7983 */ /* 0x000ea80000300800 */
        /* <DEDUP_REMOVED lines=43> */
[----:B------:R-:W3:Y:S01]  /*319f0*/  LDL.LU R15, [R1+0x26f8] ;  /* 0x0026f800010f7983 */ /* 0x000ee20000300800 */
[----:B----4-:R-:W-:-:S03]  /*31a00*/  F2FP.SATFINITE.E4M3.F32.PACK_AB_MERGE_C R2, R2, R12, RZ ;  /* 0x0000000c0202723e */ /* 0x010fc600048070ff */
[----:B------:R3:W-:Y:S01]  /*31a10*/  STL [R1+0x3d4], R16 ;  /* 0x0003d41001007387 */ /* 0x0007e20000100800 */
[----:B------:R-:W-:Y:S02]  /*31a20*/  F2FP.SATFINITE.E4M3.F32.PACK_AB_MERGE_C R0, R25, R0, RZ ;  /* 0x000000001900723e */ /* 0x000fe400048070ff */
[----:B------:R-:W-:Y:S02]  /*31a30*/  F2FP.SATFINITE.E4M3.F32.PACK_AB_MERGE_C R11, R18, R11, RZ ;  /* 0x0000000b120b723e */ /* 0x000fe400048070ff */
[----:B---3--:R-:W-:Y:S02]  /*31a40*/  F2FP.SATFINITE.E4M3.F32.PACK_AB_MERGE_C R16, R15, R19, RZ ;  /* 0x000000130f10723e */ /* 0x008fe400048070ff */
[----:B--2---:R-:W-:-:S03]  /*31a50*/  F2FP.SATFINITE.E4M3.F32.PACK_AB_MERGE_C R15, R21, R20, RZ ;  /* 0x00000014150f723e */ /* 0x004fc600048070ff */
[----:B------:R-:W-:Y:S01]  /*31a60*/  STL [R1+0x3d0], R16 ;  /* 0x0003d01001007387 */ /* 0x000fe20000100800 */
[----:B------:R-:W-:-:S03]  /*31a70*/  F2FP.SATFINITE.E4M3.F32.PACK_AB_MERGE_C R19, R23, R28, RZ ;  /* 0x0000001c1713723e */ /* 0x000fc600048070ff */
[----:B------:R0:W-:Y:S04]  /*31a80*/  STL [R1+0x25c4], R2 ;  /* 0x0025c40201007387 */ /* 0x0001e80000100800 */
[----:B------:R-:W-:Y:S01]  /*31a90*/  STL [R1+0x3c0], R15 ;  /* 0x0003c00f01007387 */ /* 0x000fe20000100800 */
[----:B------:R-:W-:-:S03]  /*31aa0*/  F2FP.SATFINITE.E4M3.F32.PACK_AB_MERGE_C R20, R22, R17, RZ ;  /* 0x000000111614723e */ /* 0x000fc600048070ff */
[----:B------:R1:W-:Y:S01]  /*31ab0*/  STL [R1+0x274], R0 ;  /* 0x0002740001007387 */ /* 0x0003e20000100800 */
[----:B0-----:R-:W-:-:S03]  /*31ac0*/  F2FP.SATFINITE.E4M3.F32.PACK_AB_MERGE_C R2, R10, R26, RZ ;  /* 0x0000001a0a02723e */ /* 0x001fc600048070ff */
[----:B------:R-:W-:Y:S04]  /*31ad0*/  STL [R1+0x24c], R11 ;  /* 0x00024c0b01007387 */ /* 0x000fe80000100800 */
[----:B------:R0:W-:Y:S01]  /*31ae0*/  STL [R1+0x1a4], R2 ;  /* 0x0001a40201007387 */ /* 0x0001e20000100800 */
[----:B-1----:R-:W-:-:S03]  /*31af0*/  F2FP.SATFINITE.E4M3.F32.PACK_AB_MERGE_C R0, R29, R3, RZ ;  /* 0x000000031d00723e */ /* 0x002fc600048070ff */
[----:B------:R-:W-:Y:S01]  /*31b00*/  STL [R1+0x25f0], R19 ;  /* 0x0025f01301007387 */ /* 0x000fe20000100800 */
[----:B------:R-:W-:-:S03]  /*31b10*/  F2FP.SATFINITE.E4M3.F32.PACK_AB_MERGE_C R3, R8, R9, RZ ;  /* 0x000000090803723e */ /* 0x000fc600048070ff */
[----:B------:R1:W-:Y:S01]  /*31b20*/  STL [R1+0x11f0], R0 ;  /* 0x0011f00001007387 */ /* 0x0003e20000100800 */
[----:B0-----:R-:W-:-:S03]  /*31b30*/  F2FP.SATFINITE.E4M3.F32.PACK_AB_MERGE_C R2, R24, R27, RZ ;  /* 0x0000001b1802723e */ /* 0x001fc600048070ff */
[----:B------:R-:W-:Y:S04]  /*31b40*/  STL [R1+0x25f4], R20 ;  /* 0x0025f41401007387 */ /* 0x000fe80000100800 */
[----:B------:R0:W-:Y:S01]  /*31b50*/  STL [R1+0x84], R2 ;  /* 0x0000840201007387 */ /* 0x0001e20000100800 */
[----:B-1----:R-:W-:-:S05]  /*31b60*/  F2FP.SATFINITE.E4M3.F32.PACK_AB_MERGE_C R0, R13, R14, RZ ;  /* 0x0000000e0d00723e */ /* 0x002fca00048070ff */
[----:B------:R1:W-:Y:S01]  /*31b70*/  STL [R1+0x11ec], R0 ;  /* 0x0011ec0001007387 */ /* 0x0003e20000100800 */
[----:B0-----:R-:W-:-:S03]  /*31b80*/  F2FP.SATFINITE.E4M3.F32.PACK_AB_MERGE_C R2, R6, R7, RZ ;  /* 0x000000070602723e */ /* 0x001fc600048070ff */
[----:B------:R-:W-:Y:S04]  /*31b90*/  STL [R1+0x60], R3 ;  /* 0x0000600301007387 */ /* 0x000fe80000100800 */
[----:B------:R-:W2:Y:S04]  /*31ba0*/  LDL.LU R22, [R1+0x80c] ;  /* 0x00080c0001167983 */ /* 0x000ea80000300800 */
[----:B------:R-:W-:Y:S04]  /*31bb0*/  STL [R1+0x5c], R2 ;  /* 0x00005c0201007387 */ /* 0x000fe80000100800 */
[----:B------:R-:W3:Y:S01]  /*31bc0*/  LDL.LU R18, [R1+0x7fc] ;  /* 0x0007fc0001127983 */ /* 0x000ee20000300800 */
[----:B-1----:R-:W-:-:S05]  /*31bd0*/  F2FP.SATFINITE.E4M3.F32.PACK_AB_MERGE_C R0, R4, R5, RZ ;  /* 0x000000050400723e */ /* 0x002fca00048070ff */
[----:B------:R-:W-:Y:S04]  /*31be0*/  STL [R1+0x48], R0 ;  /* 0x0000480001007387 */ /* 0x000fe80000100800 */
[----:B---3--:R0:W-:Y:S04]  /*31bf0*/  STL [R1+0x26f0], R18 ;  /* 0x0026f01201007387 */ /* 0x0081e80000100800 */
[----:B0-----:R-:W3:Y:S04]  /*31c00*/  LDL.LU R18, [R1+0x7f0] ;  /* 0x0007f00001127983 */ /* 0x001ee80000300800 */
        /* <DEDUP_REMOVED lines=16> */
[----:B------:R-:W2:Y:S04]  /*31d10*/  LDL.LU R20, [R1+0x32c] ;  /* 0x00032c0001147983 */ /* 0x000ea80000300800 */
        /* <DEDUP_REMOVED lines=14> */
[----:B0-----:R-:W3:Y:S01]  /*31e00*/  LDL.LU R19, [R1+0x348] ;  /* 0x0003480001137983 */ /* 0x001ee20000300800 */
[----:B------:R-:W-:-:S03]  /*31e10*/  F2FP.SATFINITE.E4M3.F32.PACK_AB_MERGE_C R22, R22, R18, RZ ;  /* 0x000000121616723e */ /* 0x000fc600048070ff */
[----:B---3--:R0:W-:Y:S04]  /*31e20*/  STL [R1+0x26d0], R19 ;  /* 0x0026d01301007387 */ /* 0x0081e80000100800 */
[----:B0-----:R-:W3:Y:S04]  /*31e30*/  LDL.LU R19, [R1+0x340] ;  /* 0x0003400001137983 */ /* 0x001ee80000300800 */
        /* <DEDUP_REMOVED lines=23> */
[----:B------:R-:W4:Y:S04]  /*31fb0*/  LDL.LU R18, [R1+0x26f4] ;  /* 0x0026f40001127983 */ /* 0x000f280000300800 */
[----:B------:R0:W-:Y:S04]  /*31fc0*/  STL [R1+0x183c], R22 ;  /* 0x00183c1601007387 */ /* 0x0001e80000100800 */
[----:B0-----:R-:W4:Y:S02]  /*31fd0*/  LDL R22, [R1+0x7f4] ;  /* 0x0007f40001167983 */ /* 0x001f240000100800 */
[----:B----4-:R-:W-:-:S02]  /*31fe0*/  F2FP.SATFINITE.E4M3.F32.PACK_AB_MERGE_C R22, R22, R18, RZ ;  /* 0x000000121616723e */ /* 0x010fc400048070ff */
[----:B------:R-:W4:Y:S04]  /*31ff0*/  LDL.LU R18, [R1+0x26f0] ;  /* 0x0026f00001127983 */ /* 0x000f280000300800 */
[----:B------:R0:W-:Y:S04]  /*32000*/  STL [R1+0x2634], R22 ;  /* 0x0026341601007387 */ /* 0x0001e80000100800 */
[----:B0-----:R-:W3:Y:S01]  /*32010*/  LDL.LU R22, [R1+0x328] ;  /* 0x0003280001167983 */ /* 0x001ee20000300800 */
[----:B----4-:R-:W-:-:S03]  /*32020*/  F2FP.SATFINITE.E4M3.F32.PACK_AB_MERGE_C R18, R18, R26, RZ ;  /* 0x0000001a1212723e */ /* 0x010fc600048070ff */
[----:B------:R-:W4:Y:S04]  /*32030*/  LDL.LU R26, [R1+0x26ec] ;  /* 0x0026ec00011a7983 */ /* 0x000f280000300800 */
[----:B------:R0:W-:Y:S04]  /*32040*/  STL [R1+0x2638], R18 ;  /* 0x0026381201007387 */ /* 0x0001e80000100800 */
[----:B0-----:R-:W3:Y:S01]  /*32050*/  LDL.LU R18, [R1+0x324] ;  /* 0x0003240001127983 */ /* 0x001ee20000300800 */
[----:B----4-:R-:W-:-:S03]  /*32060*/  F2FP.SATFINITE.E4M3.F32.PACK_AB_MERGE_C R26, R26, R29, RZ ;  /* 0x0000001d1a1a723e */ /* 0x010fc600048070ff */
[----:B------:R-:W4:Y:S04]  /*32070*/  LDL.LU R29, [R1+0x26e8] ;  /* 0x0026e800011d7983 */ /* 0x000f280000300800 */
[----:B------:R0:W-:Y:S04]  /*32080*/  STL [R1+0x24], R26 ;  /* 0x0000241a01007387 */ /* 0x0001e80000100800 */
[----:B0-----:R-:W4:Y:S02]  /*32090*/  LDL.LU R26, [R1+0x26e4] ;  /* 0x0026e400011a7983 */ /* 0x001f240000300800 */
[----:B----4-:R-:W-:-:S02]  /*320a0*/  F2FP.SATFINITE.E4M3.F32.PACK_AB_MERGE_C R26, R26, R29, RZ ;  /* 0x0000001d1a1a723e */ /* 0x010fc400048070ff */
[----:B------:R-:W4:Y:S04]  /*320b0*/  LDL.LU R29, [R1+0x26e0] ;  /* 0x0026e000011d7983 */ /* 0x000f280000300800 */
[----:B------:R0:W-:Y:S04]  /*320c0*/  STL [R1+0x14e8], R26 ;  /* 0x0014e81a01007387 */ /* 0x0001e80000100800 */
[----:B0-----:R-:W4:Y:S02]  /*320d0*/  LDL.LU R26, [R1+0x26dc] ;  /* 0x0026dc00011a7983 */ /* 0x001f240000300800 */
[----:B----4-:R-:W-:-:S02]  /*320e0*/  F2FP.SATFINITE.E4M3.F32.PACK_AB_MERGE_C R26, R26, R29, RZ ;  /* 0x0000001d1a1a723e */ /* 0x010fc400048070ff */
[----:B------:R-:W2:Y:S04]  /*320f0*/  LDL.LU R29, [R1+0x26d8] ;  /* 0x0026d800011d7983 */ /* 0x000ea80000300800 */
[----:B------:R0:W-:Y:S04]  /*32100*/  STL [R1+0x25f8], R26 ;  /* 0x0025f81a01007387 */ /* 0x0001e80000100800 */
[----:B0-----:R-:W4:Y:S01]  /*32110*/  LDL.LU R26, [R1+0x320] ;  /* 0x00032000011a7983 */ /* 0x001f220000300800 */
[----:B--2---:R-:W-:-:S03]  /*32120*/  F2FP.SATFINITE.E4M3.F32.PACK_AB_MERGE_C R29, R29, R20, RZ ;  /* 0x000000141d1d723e */ /* 0x004fc600048070ff */
[----:B------:R-:W3:Y:S04]  /*32130*/  LDL.LU R20, [R1+0x26d4] ;  /* 0x0026d40001147983 */ /* 0x000ee80000300800 */
[----:B------:R0:W-:Y:S04]  /*32140*/  STL [R1+0x25fc], R29 ;  /* 0x0025fc1d01007387 */ /* 0x0001e80000100800 */
[----:B0-----:R-:W2:Y:S01]  /*32150*/  LDL.LU R29, [R1+0x33c] ;  /* 0x00033c00011d7983 */ /* 0x001ea20000300800 */
[----:B---3--:R-:W-:-:S03]  /*32160*/  F2FP.SATFINITE.E4M3.F32.PACK_AB_MERGE_C R20, R20, R19, RZ ;  /* 0x000000131414723e */ /* 0x008fc600048070ff */
[----:B------:R-:W3:Y:S04]  /*32170*/  LDL.LU R19, [R1+0x26d0] ;  /* 0x0026d00001137983 */ /* 0x000ee80000300800 */
[----:B------:R0:W-:Y:S04]  /*32180*/  STL [R1+0x1a0], R20 ;  /* 0x0001a01401007387 */ /* 0x0001e80000100800 */
[----:B0-----:R-:W3:Y:S02]  /*32190*/  LDL.LU R20, [R1+0x26cc] ;  /* 0x0026cc0001147983 */ /* 0x001ee40000300800 */
[----:B---3--:R-:W-:-:S02]  /*321a0*/  F2FP.SATFINITE.E4M3.F32.PACK_AB_MERGE_C R20, R20, R19, RZ ;  /* 0x000000131414723e */ /* 0x008fc400048070ff */
[----:B------:R-:W3:Y:S04]  /*321b0*/  LDL.LU R19, [R1+0x26c8] ;  /* 0x0026c80001137983 */ /* 0x000ee80000300800 */
[----:B------:R0:W-:Y:S04]  /*321c0*/  STL [R1+0x18c], R20 ;  /* 0x00018c1401007387 */ /* 0x0001e80000100800 */
[----:B0-----:R-:W3:Y:S02]  /*321d0*/  LDL.LU R20, [R1+0x26c4] ;  /* 0x0026c40001147983 */ /* 0x001ee40000300800 */
[----:B---3--:R-:W-:-:S02]  /*321e0*/  F2FP.SATFINITE.E4M3.F32.PACK_AB_MERGE_C R20, R20, R19, RZ ;  /* 0x000000131414723e */ /* 0x008fc400048070ff */
[----:B------:R-:W3:Y:S04]  /*321f0*/  LDL.LU R19, [R1+0x26c0] ;  /* 0x0026c00001137983 */ /* 0x000ee80000300800 */
        /* <DEDUP_REMOVED lines=10> */
[----:B------:R-:W-:Y:S02]  /*322a0*/  F2FP.SATFINITE.E4M3.F32.PACK_AB_MERGE_C R0, R25, R0, RZ ;  /* 0x000000001900723e */ /* 0x000fe400048070ff */
[----:B------:R-:W-:-:S02]  /*322b0*/  F2FP.SATFINITE.E4M3.F32.PACK_AB_MERGE_C R10, R10, R11, RZ ;  /* 0x0000000b0a0a723e */ /* 0x000fc400048070ff */
        /* <DEDUP_REMOVED lines=8> */
[----:B------:R-:W-:Y:S01]  /*32340*/  STL [R1+0x2f0], R10 ;  /* 0x0002f00a01007387 */ /* 0x000fe20000100800 */
[----:B-1----:R-:W-:-:S03]  /*32350*/  F2FP.SATFINITE.E4M3.F32.PACK_AB_MERGE_C R0, R17, R23, RZ ;  /* 0x000000171100723e */ /* 0x002fc600048070ff */
[----:B------:R0:W-:Y:S01]  /*32360*/  STL [R1+0x2f4], R2 ;  /* 0x0002f40201007387 */ /* 0x0001e20000100800 */
[----:B------:R-:W-:-:S03]  /*32370*/  F2FP.SATFINITE.E4M3.F32.PACK_AB_MERGE_C R3, R24, R27, RZ ;  /* 0x0000001b1803723e */ /* 0x000fc600048070ff */
[----:B------:R1:W-:Y:S01]  /*32380*/  STL [R1+0x1e8], R0 ;  /* 0x0001e80001007387 */ /* 0x0003e20000100800 */
[----:B0-----:R-:W-:-:S03]  /*32390*/  F2FP.SATFINITE.E4M3.F32.PACK_AB_MERGE_C R2, R13, R14, RZ ;  /* 0x0000000e0d02723e */ /* 0x001fc600048070ff */
[----:B------:R-:W-:Y:S01]  /*323a0*/  STL [R1+0x1e4], R3 ;  /* 0x0001e40301007387 */ /* 0x000fe20000100800 */
[----:B-1----:R-:W-:-:S03]  /*323b0*/  F2FP.SATFINITE.E4M3.F32.PACK_AB_MERGE_C R0, R8, R9, RZ ;  /* 0x000000090800723e */ /* 0x002fc600048070ff */
[----:B------:R-:W-:Y:S04]  /*323c0*/  STL [R1+0x14c], R2 ;  /* 0x00014c0201007387 */ /* 0x000fe80000100800 */
[----:B------:R-:W-:Y:S04]  /*323d0*/  STL [R1+0x2600], R21 ;  /* 0x0026001501007387 */ /* 0x000fe80000100800 */
[----:B------:R-:W-:Y:S04]  /*323e0*/  STL [R1+0x144], R0 ;  /* 0x0001440001007387 */ /* 0x000fe80000100800 */
[----:B------:R-:W2:Y:S04]  /*323f0*/  LDL.LU R20, [R1+0x2b4] ;  /* 0x0002b40001147983 */ /* 0x000ea80000300800 */
[----:B------:R-:W3:Y:S04]  /*32400*/  LDL.LU R19, [R1+0x2bc] ;  /* 0x0002bc0001137983 */ /* 0x000ee80000300800 */
[----:B---3--:R0:W-:Y:S04]  /*32410*/  STL [R1+0x26b4], R19 ;  /* 0x0026b41301007387 */ /* 0x0081e80000100800 */
[----:B0-----:R-:W2:Y:S04]  /*32420*/  LDL.LU R19, [R1+0x2b0] ;  /* 0x0002b00001137983 */ /* 0x001ea80000300800 */
[----:B------:R-:W3:Y:S04]  /*32430*/  LDL.LU R21, [R1+0x2ac] ;  /* 0x0002ac0001157983 */ /* 0x000ee80000300800 */
[----:B---3--:R0:W-:Y:S04]  /*32440*/  STL [R1+0x26ac], R21 ;  /* 0x0026ac1501007387 */ /* 0x0081e80000100800 */
[----:B0-----:R-:W3:Y:S04]  /*32450*/  LDL.LU R21, [R1+0x2a0] ;  /* 0x0002a00001157983 */ /* 0x001ee80000300800 */
[----:B---3--:R0:W-:Y:S04]  /*32460*/  STL [R1+0x26b0], R21 ;  /* 0x0026b01501007387 */ /* 0x0081e80000100800 */
[----:B0-----:R-:W3:Y:S04]  /*32470*/  LDL.LU R21, [R1+0x2b8] ;  /* 0x0002b80001157983 */ /* 0x001ee80000300800 */
[----:B------:R-:W4:Y:S04]  /*32480*/  LDL.LU R29, [R1+0x7e4] ;  /* 0x0007e400011d7983 */ /* 0x000f280000300800 */
[----:B----4-:R0:W-:Y:S04]  /*32490*/  STL [R1+0x26a4], R29 ;  /* 0x0026a41d01007387 */ /* 0x0101e80000100800 */
[----:B0-----:R-:W4:Y:S01]  /*324a0*/  LDL.LU R29, [R1+0x290] ;  /* 0x00029000011d7983 */ /* 0x001f220000300800 */
[----:B------:R-:W-:-:S02]  /*324b0*/  F2FP.SATFINITE.E4M3.F32.PACK_AB_MERGE_C R25, R4, R5, RZ ;  /* 0x000000050419723e */ /* 0x000fc400048070ff */
[----:B--2---:R-:W-:Y:S01]  /*324c0*/  F2FP.SATFINITE.E4M3.F32.PACK_AB_MERGE_C R20, R20, R19, RZ ;  /* 0x000000131414723e */ /* 0x004fe200048070ff */
[----:B----4-:R0:W-:Y:S04]  /*324d0*/  STL [R1+0x26a8], R29 ;  /* 0x0026a81d01007387 */ /* 0x0101e80000100800 */
[----:B0-----:R-:W2:Y:S04]  /*324e0*/  LDL.LU R29, [R1+0x2a8] ;  /* 0x0002a800011d7983 */ /* 0x001ea80000300800 */
        /* <DEDUP_REMOVED lines=42> */
[----:B------:R-:W3:Y:S01]  /*32790*/  LDL.LU R29, [R1+0x26a4] ;  /* 0x0026a400011d7983 */ /* 0x000ee20000300800 */
[----:B----4-:R-:W-:Y:S02]  /*327a0*/  F2FP.SATFINITE.E4M3.F32.PACK_AB_MERGE_C R14, R14, R22, RZ ;  /* 0x000000160e0e723e */ /* 0x010fe400048070ff */
[----:B------:R-:W-:Y:S01]  /*327b0*/  F2FP.SATFINITE.E4M3.F32.PACK_AB_MERGE_C R27, R27, R2, RZ ;  /* 0x000000021b1b723e */ /* 0x000fe200048070ff */
[----:B------:R0:W-:Y:S01]  /*327c0*/  STL [R1+0x2618], R19 ;  /* 0x0026181301007387 */ /* 0x0001e20000100800 */
[----:B--2---:R-:W-:Y:S02]  /*327d0*/  F2FP.SATFINITE.E4M3.F32.PACK_AB_MERGE_C R20, R20, R21, RZ ;  /* 0x000000151414723e */ /* 0x004fe400048070ff */
[----:B0-----:R-:W-:-:S03]  /*327e0*/  F2FP.SATFINITE.E4M3.F32.PACK_AB_MERGE_C R19, R0, R12, RZ ;  /* 0x0000000c0013723e */ /* 0x001fc600048070ff */
[----:B------:R0:W-:Y:S01]  /*327f0*/  STL [R1+0x261c], R20 ;  /* 0x00261c1401007387 */ /* 0x0001e20000100800 */
[----:B------:R-:W-:Y:S02]  /*32800*/  F2FP.SATFINITE.E4M3.F32.PACK_AB_MERGE_C R28, R28, R11, RZ ;  /* 0x0000000b1c1c723e */ /* 0x000fe400048070ff */
[----:B------:R-:W-:Y:S02]  /*32810*/  F2FP.SATFINITE.E4M3.F32.PACK_AB_MERGE_C R17, R17, R10, RZ ;  /* 0x0000000a1111723e */ /* 0x000fe400048070ff */
[----:B------:R-:W-:Y:S02]  /*32820*/  F2FP.SATFINITE.E4M3.F32.PACK_AB_MERGE_C R3, R23, R3, RZ ;  /* 0x000000031703723e */ /* 0x000fe400048070ff */
[----:B0-----:R-:W-:Y:S02]  /*32830*/  F2FP.SATFINITE.E4M3.F32.PACK_AB_MERGE_C R20, R15, R16, RZ ;  /* 0x000000100f14723e */ /* 0x001fe400048070ff */
[----:B------:R-:W-:Y:S02]  /*32840*/  F2FP.SATFINITE.E4M3.F32.PACK_AB_MERGE_C R0, R13, R24, RZ ;  /* 0x000000180d00723e */ /* 0x000fe400048070ff */
[----:B------:R-:W-:-:S02]  /*32850*/  F2FP.SATFINITE.E4M3.F32.PACK_AB_MERGE_C R2, R8, R9, RZ ;  /* 0x000000090802723e */ /* 0x000fc400048070ff */
[----:B---3--:R-:W-:Y:S02]  /*32860*/  F2FP.SATFINITE.E4M3.F32.PACK_AB_MERGE_C R21, R29, R25, RZ ;  /* 0x000000191d15723e */ /* 0x008fe400048070ff */
[----:B------:R-:W-:-:S03]  /*32870*/  F2FP.SATFINITE.E4M3.F32.PACK_AB_MERGE_C R25, R18, R26, RZ ;  /* 0x0000001a1219723e */ /* 0x000fc600048070ff */
        /* <DEDUP_REMOVED lines=11> */
[----:B0-----:R-:W2:Y:S01]  /*32930*/  LDL.LU R2, [R1+0x1fc] ;  /* 0x0001fc0001027983 */ /* 0x001ea20000300800 */
[----:B------:R-:W-:-:S02]  /*32940*/  F2FP.SATFINITE.E4M3.F32.PACK_AB_MERGE_C R3, R6, R7, RZ ;  /* 0x000000070603723e */ /* 0x000fc400048070ff */
[----:B------:R-:W-:-:S03]  /*32950*/  F2FP.SATFINITE.E4M3.F32.PACK_AB_MERGE_C R0, R4, R5, RZ ;  /* 0x000000050400723e */ /* 0x000fc600048070ff */
[----:B------:R-:W-:Y:S04]  /*32960*/  STL [R1+0x228], R3 ;  /* 0x0002280301007387 */ /* 0x000fe80000100800 */
[----:B--2---:R0:W-:Y:S04]  /*32970*/  STL [R1+0x2694], R2 ;  /* 0x0026940201007387 */ /* 0x0041e80000100800 */
[----:B------:R-:W-:Y:S04]  /*32980*/  STL [R1+0x210], R0 ;  /* 0x0002100001007387 */ /* 0x000fe80000100800 */
        /* <DEDUP_REMOVED lines=74> */
[----:B0-----:R-:W2:Y:S01]  /*32e30*/  LDL.LU R2, [R1+0x1dc] ;  /* 0x0001dc0001027983 */ /* 0x001ea20000300800 */
[----:B---3--:R-:W-:-:S03]  /*32e40*/  F2FP.SATFINITE.E4M3.F32.PACK_AB_MERGE_C R23, R23, R17, RZ ;  /* 0x000000111717723e */ /* 0x008fc600048070ff */
[----:B------:R-:W3:Y:S04]  /*32e50*/  LDL.LU R17, [R1+0x268c] ;  /* 0x00268c0001117983 */ /* 0x000ee80000300800 */
[----:B------:R0:W-:Y:S04]  /*32e60*/  STL [R1+0x1d4], R23 ;  /* 0x0001d41701007387 */ /* 0x0001e80000100800 */
[----:B0-----:R-:W2:Y:S02]  /*32e70*/  LDL.LU R23, [R1+0x2688] ;  /* 0x0026880001177983 */ /* 0x001ea40000300800 */
[----:B--2---:R-:W-:-:S02]  /*32e80*/  F2FP.SATFINITE.E4M3.F32.PACK_AB_MERGE_C R2, R2, R23, RZ ;  /* 0x000000170202723e */ /* 0x004fc400048070ff */
        /* <DEDUP_REMOVED lines=10> */
[----:B0-----:R-:W4:Y:S01]  /*32f30*/  LDL.LU R23, [R1+0x8b0] ;  /* 0x0008b00001177983 */ /* 0x001f220000300800 */
        /* <DEDUP_REMOVED lines=15> */
[----:B0-----:R-:W3:Y:S01]  /*33030*/  LDL.LU R17, [R1+0x265c] ;  /* 0x00265c0001117983 */ /* 0x001ee20000300800 */
[----:B----4-:R-:W-:Y:S02]  /*33040*/  F2FP.SATFINITE.E4M3.F32.PACK_AB_MERGE_C R14, R14, R27, RZ ;  /* 0x0000001b0e0e723e */ /* 0x010fe400048070ff */
[----:B--2---:R-:W-:-:S02]  /*33050*/  F2FP.SATFINITE.E4M3.F32.PACK_AB_MERGE_C R2, R2, R19, RZ ;  /* 0x000000130202723e */ /* 0x004fc400048070ff */
[----:B------:R-:W-:Y:S02]  /*33060*/  F2FP.SATFINITE.E4M3.F32.PACK_AB_MERGE_C R16, R16, R20, RZ ;  /* 0x000000141010723e */ /* 0x000fe400048070ff */
[----:B------:R-:W-:Y:S02]  /*33070*/  F2FP.SATFINITE.E4M3.F32.PACK_AB_MERGE_C R29, R29, R25, RZ ;  /* 0x000000191d1d723e */ /* 0x000fe400048070ff */
[----:B------:R-:W-:Y:S02]  /*33080*/  F2FP.SATFINITE.E4M3.F32.PACK_AB_MERGE_C R15, R15, R22, RZ ;  /* 0x000000160f0f723e */ /* 0x000fe400048070ff */
[----:B------:R-:W-:Y:S02]  /*33090*/  F2FP.SATFINITE.E4M3.F32.PACK_AB_MERGE_C R26, R26, R21, RZ ;  /* 0x000000151a1a723e */ /* 0x000fe400048070ff */
[----:B------:R-:W-:Y:S02]  /*330a0*/  F2FP.SATFINITE.E4M3.F32.PACK_AB_MERGE_C R24, R24, R18, RZ ;  /* 0x000000121818723e */ /* 0x000fe400048070ff */
[----:B------:R-:W-:-:S02]  /*330b0*/  F2FP.SATFINITE.E4M3.F32.PACK_AB_MERGE_C R4, R4, R12, RZ ;  /* 0x0000000c0404723e */ /* 0x000fc400048070ff */
[----:B------:R-:W-:Y:S02]  /*330c0*/  F2FP.SATFINITE.E4M3.F32.PACK_AB_MERGE_C R5, R5, R0, RZ ;  /* 0x000000000505723e */ /* 0x000fe400048070ff */
[----:B------:R-:W-:Y:S02]  /*330d0*/  F2FP.SATFINITE.E4M3.F32.PACK_AB_MERGE_C R6, R6, R11, RZ ;  /* 0x0000000b0606723e */ /* 0x000fe400048070ff */
[----:B------:R-:W-:Y:S02]  /*330e0*/  F2FP.SATFINITE.E4M3.F32.PACK_AB_MERGE_C R8, R8, R10, RZ ;  /* 0x0000000a0808723e */ /* 0x000fe400048070ff */
[----:B---3--:R-:W-:Y:S02]  /*330f0*/  F2FP.SATFINITE.E4M3.F32.PACK_AB_MERGE_C R28, R28, R17, RZ ;  /* 0x000000111c1c723e */ /* 0x008fe400048070ff */
[----:B------:R-:W2:Y:S04]  /*33100*/  LDL.LU R17, [R1+0x2658] ;  /* 0x0026580001117983 */ /* 0x000ea80000300800 */
[----:B------:R0:W-:Y:S04]  /*33110*/  STL [R1+0x34], R28 ;  /* 0x0000341c01007387 */ /* 0x0001e80000100800 */
[----:B0-----:R-:W3:Y:S04]  /*33120*/  LDL.LU R28, [R1+0x2654] ;  /* 0x00265400011c7983 */ /* 0x001ee80000300800 */
[----:B------:R-:W4:Y:S04]  /*33130*/  LDL.LU R19, [R1+0x2650] ;  /* 0x0026500001137983 */ /* 0x000f280000300800 */
[----:B------:R-:W2:Y:S04]  /*33140*/  LDL.LU R20, [R1+0x264c] ;  /* 0x00264c0001147983 */ /* 0x000ea80000300800 */
[----:B------:R-:W3:Y:S04]  /*33150*/  LDL.LU R27, [R1+0x2648] ;  /* 0x00264800011b7983 */ /* 0x000ee80000300800 */
[----:B------:R0:W-:Y:S04]  /*33160*/  STL [R1+0x11e0], R14 ;  /* 0x0011e00e01007387 */ /* 0x0001e80000100800 */
[----:B0-----:R-:W4:Y:S04]  /*33170*/  LDL.LU R14, [R1+0x2644] ;  /* 0x00264400010e7983 */ /* 0x001f280000300800 */
[----:B------:R-:W2:Y:S04]  /*33180*/  LDL.LU R25, [R1+0x2640] ;  /* 0x0026400001197983 */ /* 0x000ea80000300800 */
[----:B------:R-:W2:Y:S04]  /*33190*/  LDL.LU R21, [R1+0x263c] ;  /* 0x00263c0001157983 */ /* 0x000ea80000300800 */
[----:B------:R-:W3:Y:S04]  /*331a0*/  LDL.LU R18, [R1+0x2638] ;  /* 0x0026380001127983 */ /* 0x000ee80000300800 */
[----:B------:R-:W2:Y:S04]  /*331b0*/  LDL.LU R22, [R1+0x2634] ;  /* 0x0026340001167983 */ /* 0x000ea80000300800 */
[----:B------:R0:W-:Y:S04]  /*331c0*/  STL [R1+0x11e8], R15 ;  /* 0x0011e80f01007387 */ /* 0x0001e80000100800 */
[----:B0-----:R-:W4:Y:S04]  /*331d0*/  LDL.LU R15, [R1+0x2630] ;  /* 0x00263000010f7983 */ /* 0x001f280000300800 */
[----:B------:R-:W3:Y:S04]  /*331e0*/  LDL.LU R12, [R1+0x262c] ;  /* 0x00262c00010c7983 */ /* 0x000ee80000300800 */
[----:B------:R-:W2:Y:S04]  /*331f0*/  LDL.LU R0, [R1+0x2628] ;  /* 0x0026280001007983 */ /* 0x000ea80000300800 */
[----:B------:R-:W4:Y:S04]  /*33200*/  LDL.LU R11, [R1+0x2624] ;  /* 0x00262400010b7983 */ /* 0x000f280000300800 */
[----:B------:R-:W4:Y:S04]  /*33210*/  LDL.LU R10, [R1+0x2620] ;  /* 0x00262000010a7983 */ /* 0x000f280000300800 */
[----:B------:R0:W-:Y:S01]  /*33220*/  STL [R1+0x14ac], R8 ;  /* 0x0014ac0801007387 */ /* 0x0001e20000100800 */
[----:B------:R-:W-:Y:S01]  /*33230*/  F2FP.SATFINITE.E4M3.F32.PACK_AB_MERGE_C R7, R7, R3, RZ ;  /* 0x000000030707723e */ /* 0x000fe200048070ff */
[----:B0-----:R-:W-:-:S05]  /*33240*/  VIADD R8, R23, 0x3e ;  /* 0x0000003e17087836 */ /* 0x001fca0000000000 */
[----:B------:R-:W-:Y:S01]  /*33250*/  ISETP.GE.AND P2, PT, R8, UR8, PT ;  /* 0x0000000808007c0c */ /* 0x000fe2000bf46270 */
[----:B------:R-:W-:Y:S01]  /*33260*/  VIADD R8, R23, 0x2 ;  /* 0x0000000217087836 */ /* 0x000fe20000000000 */
[----:B------:R-:W-:Y:S02]  /*33270*/  LOP3.LUT R7, R7, 0xffff, RZ, 0xc0, !PT ;  /* 0x0000ffff07077812 */ /* 0x000fe400078ec0ff */
[----:B------:R-:W-:Y:S01]  /*33280*/  F2FP.SATFINITE.E4M3.F32.PACK_AB_MERGE_C R13, R9, R13, RZ ;  /* 0x0000000d090d723e */ /* 0x000fe200048070ff */
[----:B------:R-:W-:Y:S01]  /*33290*/  ULDC UR8, c[0x0][0x22c] ;  /* 0x00008b0000087ab9 */ /* 0x000fe20000000800 */
[----:B------:R-:W-:Y:S01]  /*332a0*/  ISETP.GE.AND P1, PT, R8, UR61, PT ;  /* 0x0000003d08007c0c */ /* 0x000fe2000bf26270 */
[----:B------:R-:W-:Y:S01]  /*332b0*/  VIADD R9, R23, 0x3f ;  /* 0x0000003f17097836 */ /* 0x000fe20000000000 */
[----:B------:R-:W-:-:S04]  /*332c0*/  LOP3.LUT R13, R13, 0xffff, RZ, 0xc0, !PT ;  /* 0x0000ffff0d0d7812 */ /* 0x000fc800078ec0ff */
[----:B------:R-:W-:Y:S02]  /*332d0*/  ISETP.GE.AND P0, PT, R9, UR8, PT ;  /* 0x0000000809007c0c */ /* 0x000fe4000bf06270 */
[----:B------:R-:W-:Y:S02]  /*332e0*/  LOP3.LUT R6, R6, 0xffff, RZ, 0xc0, !PT ;  /* 0x0000ffff06067812 */ /* 0x000fe400078ec0ff */
[----:B------:R-:W-:Y:S02]  /*332f0*/  LOP3.LUT R4, R4, 0xffff, RZ, 0xc0, !PT ;  /* 0x0000ffff04047812 */ /* 0x000fe400078ec0ff */
[----:B------:R-:W-:Y:S02]  /*33300*/  LOP3.LUT R5, R5, 0xffff, RZ, 0xc0, !PT ;  /* 0x0000ffff05057812 */ /* 0x000fe400078ec0ff */
[----:B------:R-:W-:Y:S01]  /*33310*/  LOP3.LUT R24, R24, 0xffff, RZ, 0xc0, !PT ;  /* 0x0000ffff18187812 */ /* 0x000fe200078ec0ff */
[----:B------:R-:W-:Y:S01]  /*33320*/  ULDC UR8, c[0x0][0x248] ;  /* 0x0000920000087ab9 */ /* 0x000fe20000000800 */
[----:B--2---:R-:W-:-:S02]  /*33330*/  LOP3.LUT R8, R0, 0xffff, RZ, 0xc0, !PT ;  /* 0x0000ffff00087812 */ /* 0x004fc400078ec0ff */
[----:B---3--:R-:W-:Y:S02]  /*33340*/  LOP3.LUT R12, R12, 0xffff, RZ, 0xc0, !PT ;  /* 0x0000ffff0c0c7812 */ /* 0x008fe400078ec0ff */
[--C-:B------:R-:W-:Y:S02]  /*33350*/  PRMT R0, R8, 0x3340, R7.reuse ;  /* 0x0000334008007816 */ /* 0x100fe40000000007 */
[----:B----4-:R-:W-:Y:S02]  /*33360*/  LOP3.LUT R10, R10, 0xffff, RZ, 0xc0, !PT ;  /* 0x0000ffff0a0a7812 */ /* 0x010fe400078ec0ff */
[----:B------:R-:W-:Y:S01]  /*33370*/  LOP3.LUT R9, R15, 0xffff, RZ, 0xc0, !PT ;  /* 0x0000ffff0f097812 */ /* 0x000fe200078ec0ff */
[----:B------:R0:W-:Y:S01]  /*33380*/  STL [R1+0x1758], R0 ;  /* 0x0017580001007387 */ /* 0x0001e20000100800 */
[----:B------:R-:W-:Y:S02]  /*33390*/  SHF.R.U32.HI R15, RZ, 0x8, R8 ;  /* 0x00000008ff0f7819 */ /* 0x000fe40000011608 */
[----:B------:R-:W-:-:S02]  /*333a0*/  SHF.R.U32.HI R8, RZ, 0x8, R7 ;  /* 0x00000008ff087819 */ /* 0x000fc40000011607 */
[--C-:B0-----:R-:W-:Y:S02]  /*333b0*/  PRMT R0, R12, 0x3340, R13.reuse ;  /* 0x000033400c007816 */ /* 0x101fe4000000000d */
[----:B------:R-:W-:Y:S02]  /*333c0*/  LOP3.LUT R11, R11, 0xffff, RZ, 0xc0, !PT ;  /* 0x0000ffff0b0b7812 */ /* 0x000fe400078ec0ff */
[----:B------:R-:W-:Y:S01]  /*333d0*/  LOP3.LUT R15, R15, 0xffff, RZ, 0xc0, !PT ;  /* 0x0000ffff0f0f7812 */ /* 0x000fe200078ec0ff */
[----:B------:R0:W-:Y:S01]  /*333e0*/  STL [R1+0x1754], R0 ;  /* 0x0017540001007387 */ /* 0x0001e20000100800 */
[----:B------:R-:W-:Y:S02]  /*333f0*/  LOP3.LUT R8, R8, 0xffff, RZ, 0xc0, !PT ;  /* 0x0000ffff08087812 */ /* 0x000fe400078ec0ff */
[----:B------:R-:W-:Y:S02]  /*33400*/  LOP3.LUT R14, R14, 0xffff, RZ, 0xc0, !PT ;  /* 0x0000ffff0e0e7812 */ /* 0x000fe400078ec0ff */
[----:B------:R-:W-:-:S02]  /*33410*/  SHF.R.U32.HI R13, RZ, 0x8, R13 ;  /* 0x00000008ff0d7819 */ /* 0x000fc4000001160d */
[----:B------:R-:W-:Y:S02]  /*33420*/  SHF.R.U32.HI R7, RZ, 0x8, R12 ;  /* 0x00000008ff077819 */ /* 0x000fe4000001160c */
[----:B0-----:R-:W-:Y:S02]  /*33430*/  PRMT R0, R10, 0x3340, R9 ;  /* 0x000033400a007816 */ /* 0x001fe40000000009 */
[----:B------:R-:W-:Y:S02]  /*33440*/  SHF.R.U32.HI R12, RZ, 0x8, R10 ;  /* 0x00000008ff0c7819 */ /* 0x000fe4000001160a */
[----:B------:R-:W-:Y:S02]  /*33450*/  SHF.R.U32.HI R10, RZ, 0x8, R11 ;  /* 0x00000008ff0a7819 */ /* 0x000fe4000001160b */
[----:B------:R-:W-:Y:S01]  /*33460*/  PRMT R3, R11, 0x3340, R14 ;  /* 0x000033400b037816 */ /* 0x000fe2000000000e */
[----:B------:R0:W-:Y:S01]  /*33470*/  STL [R1+0x1750], R0 ;  /* 0x0017500001007387 */ /* 0x0001e20000100800 */
[----:B------:R-:W-:-:S03]  /*33480*/  LOP3.LUT R13, R13, 0xffff, RZ, 0xc0, !PT ;  /* 0x0000ffff0d0d7812 */ /* 0x000fc600078ec0ff */
[----:B------:R-:W2:Y:S01]  /*33490*/  LDL.LU R11, [R1+0x58] ;  /* 0x00005800010b7983 */ /* 0x000ea20000300800 */
[----:B------:R-:W-:Y:S02]  /*334a0*/  LOP3.LUT R7, R7, 0xffff, RZ, 0xc0, !PT ;  /* 0x0000ffff07077812 */ /* 0x000fe400078ec0ff */
[----:B0-----:R-:W-:Y:S02]  /*334b0*/  PRMT R0, R15, 0x3340, R8 ;  /* 0x000033400f007816 */ /* 0x001fe40000000008 */
[----:B------:R-:W3:Y:S04]  /*334c0*/  LDL.LU R15, [R1+0x124] ;  /* 0x00012400010f7983 */ /* 0x000ee80000300800 */
[----:B------:R-:W4:Y:S04]  /*334d0*/  LDL.LU R8, [R1+0x8c] ;  /* 0x00008c0001087983 */ /* 0x000f280000300800 */
[----:B------:R0:W-:Y:S02]  /*334e0*/  STL [R1+0x16a8], R0 ;  /* 0x0016a80001007387 */ /* 0x0001e40000100800 */
[----:B0-----:R-:W-:-:S02]  /*334f0*/  PRMT R0, R7, 0x3340, R13 ;  /* 0x0000334007007816 */ /* 0x001fc4000000000d */
[----:B------:R-:W4:Y:S01]  /*33500*/  LDL.LU R13, [R1+0x128] ;  /* 0x00012800010d7983 */ /* 0x000f220000300800 */
[----:B------:R-:W-:Y:S02]  /*33510*/  SHF.R.U32.HI R14, RZ, 0x8, R14 ;  /* 0x00000008ff0e7819 */ /* 0x000fe4000001160e */
[----:B------:R-:W-:Y:S02]  /*33520*/  SHF.R.U32.HI R9, RZ, 0x8, R9 ;  /* 0x00000008ff097819 */ /* 0x000fe40000011609 */
[----:B------:R-:W-:Y:S02]  /*33530*/  LOP3.LUT R10, R10, 0xffff, RZ, 0xc0, !PT ;  /* 0x0000ffff0a0a7812 */ /* 0x000fe400078ec0ff */
[----:B------:R-:W-:Y:S01]  /*33540*/  LOP3.LUT R14, R14, 0xffff, RZ, 0xc0, !PT ;  /* 0x0000ffff0e0e7812 */ /* 0x000fe200078ec0ff */
[----:B------:R0:W-:Y:S01]  /*33550*/  STL [R1+0x16a4], R0 ;  /* 0x0016a40001007387 */ /* 0x0001e20000100800 */
[----:B------:R-:W-:Y:S02]  /*33560*/  LOP3.LUT R12, R12, 0xffff, RZ, 0xc0, !PT ;  /* 0x0000ffff0c0c7812 */ /* 0x000fe400078ec0ff */
[----:B------:R-:W-:-:S04]  /*33570*/  LOP3.LUT R9, R9, 0xffff, RZ, 0xc0, !PT ;  /* 0x0000ffff09097812 */ /* 0x000fc800078ec0ff */
[----:B------:R-:W-:Y:S02]  /*33580*/  PRMT R7, R12, 0x3340, R9 ;  /* 0x000033400c077816 */ /* 0x000fe40000000009 */
[----:B0-----:R-:W-:Y:S02]  /*33590*/  PRMT R0, R10, 0x3340, R14 ;  /* 0x000033400a007816 */ /* 0x001fe4000000000e */
[----:B------:R-:W-:Y:S01]  /*335a0*/  LOP3.LUT R9, R18, 0xffff, RZ, 0xc0, !PT ;  /* 0x0000ffff12097812 */ /* 0x000fe200078ec0ff */
[----:B------:R0:W-:Y:S02]  /*335b0*/  STL [R1+0x16a0], R7 ;  /* 0x0016a00701007387 */ /* 0x0001e40000100800 */
[----:B0-----:R-:W-:Y:S02]  /*335c0*/  LOP3.LUT R7, R22, 0xffff, RZ, 0xc0, !PT ;  /* 0x0000ffff16077812 */ /* 0x001fe400078ec0ff */
[----:B--2---:R-:W-:Y:S02]  /*335d0*/  LOP3.LUT R11, R11, 0xffff, RZ, 0xc0, !PT ;  /* 0x0000ffff0b0b7812 */ /* 0x004fe400078ec0ff */
[----:B---3--:R-:W-:-:S02]  /*335e0*/  LOP3.LUT R12, R15, 0xffff, RZ, 0xc0, !PT ;  /* 0x0000ffff0f0c7812 */ /* 0x008fc400078ec0ff */
[----:B----4-:R-:W-:Y:S02]  /*335f0*/  LOP3.LUT R10, R13, 0xffff, RZ, 0xc0, !PT ;  /* 0x0000ffff0d0a7812 */ /* 0x010fe400078ec0ff */
[----:B------:R-:W-:Y:S02]  /*33600*/  LOP3.LUT R13, R8, 0xffff, RZ, 0xc0, !PT ;  /* 0x0000ffff080d7812 */ /* 0x000fe400078ec0ff */
[----:B------:R-:W-:Y:S02]  /*33610*/  LOP3.LUT R8, R27, 0xffff, RZ, 0xc0, !PT ;  /* 0x0000ffff1b087812 */ /* 0x000fe400078ec0ff */
[----:B------:R-:W2:Y:S04]  /*33620*/  LDL.LU R27, [R1+0x38] ;  /* 0x00003800011b7983 */ /* 0x000ea80000300800 */
[----:B------:R-:W3:Y:S01]  /*33630*/  LDL.LU R15, [R1+0x24] ;  /* 0x00002400010f7983 */ /* 0x000ee20000300800 */
[----:B------:R-:W-:-:S05]  /*33640*/  PRMT R18, R13, 0x3340, R8 ;  /* 0x000033400d127816 */ /* 0x000fca0000000008 */
[----:B------:R0:W-:Y:S01]  /*33650*/  STL [R1+0x1270], R18 ;  /* 0x0012701201007387 */ /* 0x0001e20000100800 */
[----:B------:R-:W-:Y:S02]  /*33660*/  SHF.R.U32.HI R14, RZ, 0x8, R13 ;  /* 0x00000008ff0e7819 */ /* 0x000fe4000001160d */
[----:B0-----:R-:W-:Y:S02]  /*33670*/  PRMT R18, R11, 0x3340, R6 ;  /* 0x000033400b127816 */ /* 0x001fe40000000006 */
[----:B------:R-:W-:-:S03]  /*33680*/  SHF.R.U32.HI R13, RZ, 0x8, R8 ;  /* 0x00000008ff0d7819 */ /* 0x000fc60000011608 */
[----:B------:R0:W-:Y:S01]  /*33690*/  STL [R1+0x1280], R18 ;  /* 0x0012801201007387 */ /* 0x0001e20000100800 */
[----:B------:R-:W-:Y:S02]  /*336a0*/  SHF.R.U32.HI R8, RZ, 0x8, R11 ;  /* 0x00000008ff087819 */ /* 0x000fe4000001160b */
[----:B------:R-:W-:Y:S02]  /*336b0*/  SHF.R.U32.HI R11, RZ, 0x8, R6 ;  /* 0x00000008ff0b7819 */ /* 0x000fe40000011606 */
[----:B------:R-:W-:Y:S02]  /*336c0*/  LOP3.LUT R14, R14, 0xffff, RZ, 0xc0, !PT ;  /* 0x0000ffff0e0e7812 */ /* 0x000fe400078ec0ff */
[----:B0-----:R-:W-:Y:S02]  /*336d0*/  PRMT R18, R10, 0x3340, R7 ;  /* 0x000033400a127816 */ /* 0x001fe40000000007 */
[----:B------:R-:W-:Y:S02]  /*336e0*/  SHF.R.U32.HI R6, RZ, 0x8, R10 ;  /* 0x00000008ff067819 */ /* 0x000fe4000001160a */
[----:B------:R-:W-:Y:S01]  /*336f0*/  LOP3.LUT R13, R13, 0xffff, RZ, 0xc0, !PT ;  /* 0x0000ffff0d0d7812 */ /* 0x000fe200078ec0ff */
[----:B------:R0:W-:Y:S01]  /*33700*/  STL [R1+0x1840], R18 ;  /* 0x0018401201007387 */ /* 0x0001e20000100800 */
[----:B------:R-:W-:-:S02]  /*33710*/  SHF.R.U32.HI R10, RZ, 0x8, R12 ;  /* 0x00000008ff0a7819 */ /* 0x000fc4000001160c */
[----:B------:R-:W-:Y:S02]  /*33720*/  LOP3.LUT R11, R11, 0xffff, RZ, 0xc0, !PT ;  /* 0x0000ffff0b0b7812 */ /* 0x000fe400078ec0ff */
[----:B------:R-:W-:Y:S02]  /*33730*/  LOP3.LUT R8, R8, 0xffff, RZ, 0xc0, !PT ;  /* 0x0000ffff08087812 */ /* 0x000fe400078ec0ff */
[----:B0-----:R-:W-:Y:S02]  /*33740*/  PRMT R18, R12, 0x3340, R9 ;  /* 0x000033400c127816 */ /* 0x001fe40000000009 */
[----:B------:R-:W4:Y:S04]  /*33750*/  LDL.LU R12, [R1+0x1a8] ;  /* 0x0001a800010c7983 */ /* 0x000f280000300800 */
[----:B------:R0:W-:Y:S01]  /*33760*/  STL [R1+0x1278], R18 ;  /* 0x0012781201007387 */ /* 0x0001e20000100800 */
[----:B------:R-:W-:-:S02]  /*33770*/  PRMT R8, R8, 0x3340, R11 ;  /* 0x0000334008087816 */ /* 0x000fc4000000000b */
[----:B0-----:R-:W-:Y:S02]  /*33780*/  PRMT R18, R14, 0x3340, R13 ;  /* 0x000033400e127816 */ /* 0x001fe4000000000d */
[----:B------:R-:W4:Y:S04]  /*33790*/  LDL.LU R14, [R1+0xb4] ;  /* 0x0000b400010e7983 */ /* 0x000f280000300800 */
[----:B------:R-:W4:Y:S04]  /*337a0*/  LDL.LU R13, [R1+0xb0] ;  /* 0x0000b000010d7983 */ /* 0x000f280000300800 */
[----:B------:R-:W4:Y:S01]  /*337b0*/  LDL.LU R11, [R1+0x160] ;  /* 0x00016000010b7983 */ /* 0x000f220000300800 */
[----:B------:R-:W-:-:S02]  /*337c0*/  SHF.R.U32.HI R7, RZ, 0x8, R7 ;  /* 0x00000008ff077819 */ /* 0x000fc40000011607 */
[----:B------:R-:W-:Y:S02]  /*337d0*/  SHF.R.U32.HI R9, RZ, 0x8, R9 ;  /* 0x00000008ff097819 */ /* 0x000fe40000011609 */
[----:B------:R-:W-:Y:S02]  /*337e0*/  LOP3.LUT R6, R6, 0xffff, RZ, 0xc0, !PT ;  /* 0x0000ffff06067812 */ /* 0x000fe400078ec0ff */
[----:B------:R-:W-:Y:S02]  /*337f0*/  LOP3.LUT R10, R10, 0xffff, RZ, 0xc0, !PT ;  /* 0x0000ffff0a0a7812 */ /* 0x000fe400078ec0ff */
[----:B------:R-:W-:Y:S02]  /*33800*/  LOP3.LUT R7, R7, 0xffff, RZ, 0xc0, !PT ;  /* 0x0000ffff07077812 */ /* 0x000fe400078ec0ff */
[----:B------:R-:W-:Y:S01]  /*33810*/  LOP3.LUT R9, R9, 0xffff, RZ, 0xc0, !PT ;  /* 0x0000ffff09097812 */ /* 0x000fe200078ec0ff */
[----:B------:R-:W-:Y:S01]  /*33820*/  STL [R1+0x1244], R8 ;  /* 0x0012440801007387 */ /* 0x000fe20000100800 */
[----:B------:R-:W-:-:S02]  /*33830*/  PRMT R22, R6, 0x3340, R7 ;  /* 0x0000334006167816 */ /* 0x000fc40000000007 */
[----:B------:R-:W-:-:S05]  /*33840*/  PRMT R6, R10, 0x3340, R9 ;  /* 0x000033400a067816 */ /* 0x000fca0000000009 */
[----:B------:R2:W-:Y:S02]  /*33850*/  STL [R1+0x123c], R6 ;  /* 0x00123c0601007387 */ /* 0x0005e40000100800 */
[----:B--2---:R-:W-:Y:S02]  /*33860*/  LOP3.LUT R6, R27, 0xffff, RZ, 0xc0, !PT ;  /* 0x0000ffff1b067812 */ /* 0x004fe400078ec0ff */
[----:B---3--:R-:W-:Y:S02]  /*33870*/  LOP3.LUT R7, R15, 0xffff, RZ, 0xc0, !PT ;  /* 0x0000ffff0f077812 */ /* 0x008fe400078ec0ff */
[----:B----4-:R-:W-:Y:S02]  /*33880*/  LOP3.LUT R9, R14, 0xffff, RZ, 0xc0, !PT ;  /* 0x0000ffff0e097812 */ /* 0x010fe400078ec0ff */
[----:B------:R-:W-:Y:S02]  /*33890*/  LOP3.LUT R8, R11, 0xffff, RZ, 0xc0, !PT ;  /* 0x0000ffff0b087812 */ /* 0x000fe400078ec0ff */
[----:B------:R-:W-:-:S02]  /*338a0*/  LOP3.LUT R11, R20, 0xffff, RZ, 0xc0, !PT ;  /* 0x0000ffff140b7812 */ /* 0x000fc400078ec0ff */
[----:B------:R-:W-:Y:S01]  /*338b0*/  SHF.R.U32.HI R10, RZ, 0x8, R9 ;  /* 0x00000008ff0a7819 */ /* 0x000fe20000011609 */
[----:B------:R-:W2:Y:S01]  /*338c0*/  LDL.LU R20, [R1+0x261c] ;  /* 0x00261c0001147983 */ /* 0x000ea20000300800 */
[----:B------:R-:W-:Y:S02]  /*338d0*/  LOP3.LUT R13, R13, 0xffff, RZ, 0xc0, !PT ;  /* 0x0000ffff0d0d7812 */ /* 0x000fe400078ec0ff */
[----:B------:R-:W-:Y:S01]  /*338e0*/  PRMT R9, R9, 0x3340, R11 ;  /* 0x0000334009097816 */ /* 0x000fe2000000000b */
[----:B------:R-:W3:Y:S04]  /*338f0*/  LDL.LU R27, [R1+0x50] ;  /* 0x00005000011b7983 */ /* 0x000ee80000300800 */
[----:B------:R-:W4:Y:S01]  /*33900*/  LDL.LU R15, [R1+0x4c] ;  /* 0x00004c00010f7983 */ /* 0x000f220000300800 */
[----:B------:R-:W-:-:S03]  /*33910*/  LOP3.LUT R14, R19, 0xffff, RZ, 0xc0, !PT ;  /* 0x0000ffff130e7812 */ /* 0x000fc600078ec0ff */
[----:B------:R-:W2:Y:S04]  /*33920*/  LDL.LU R19, [R1+0x2618] ;  /* 0x0026180001137983 */ /* 0x000ea80000300800 */
[----:B------:R0:W-:Y:S01]  /*33930*/  STL [R1+0x174c], R9 ;  /* 0x00174c0901007387 */ /* 0x0001e20000100800 */
[----:B------:R-:W-:Y:S02]  /*33940*/  LOP3.LUT R12, R12, 0xffff, RZ, 0xc0, !PT ;  /* 0x0000ffff0c0c7812 */ /* 0x000fe400078ec0ff */
[----:B0-----:R-:W-:Y:S02]  /*33950*/  SHF.R.U32.HI R9, RZ, 0x8, R13 ;  /* 0x00000008ff097819 */ /* 0x001fe4000001160d */
[----:B------:R-:W-:Y:S02]  /*33960*/  PRMT R13, R13, 0x3340, R14 ;  /* 0x000033400d0d7816 */ /* 0x000fe4000000000e */
[----:B------:R-:W-:-:S03]  /*33970*/  SHF.R.U32.HI R11, RZ, 0x8, R11 ;  /* 0x00000008ff0b7819 */ /* 0x000fc6000001160b */
[----:B------:R0:W-:Y:S01]  /*33980*/  STL [R1+0x1748], R13 ;  /* 0x0017480d01007387 */ /* 0x0001e20000100800 */
[----:B------:R-:W-:Y:S02]  /*33990*/  LOP3.LUT R10, R10, 0xffff, RZ, 0xc0, !PT ;  /* 0x0000ffff0a0a7812 */ /* 0x000fe400078ec0ff */
[----:B------:R-:W-:Y:S02]  /*339a0*/  LOP3.LUT R11, R11, 0xffff, RZ, 0xc0, !PT ;  /* 0x0000ffff0b0b7812 */ /* 0x000fe400078ec0ff */
[----:B0-----:R-:W-:Y:S02]  /*339b0*/  SHF.R.U32.HI R13, RZ, 0x8, R12 ;  /* 0x00000008ff0d7819 */ /* 0x001fe4000001160c */
[----:B------:R-:W-:Y:S02]  /*339c0*/  PRMT R12, R12, 0x3340, R6 ;  /* 0x000033400c0c7816 */ /* 0x000fe40000000006 */
[----:B------:R-:W-:-:S03]  /*339d0*/  SHF.R.U32.HI R14, RZ, 0x8, R14 ;  /* 0x00000008ff0e7819 */ /* 0x000fc6000001160e */
[----:B------:R0:W-:Y:S01]  /*339e0*/  STL [R1+0x1744], R12 ;  /* 0x0017440c01007387 */ /* 0x0001e20000100800 */
[----:B------:R-:W-:Y:S02]  /*339f0*/  PRMT R11, R10, 0x3340, R11 ;  /* 0x000033400a0b7816 */ /* 0x000fe4000000000b */
[----:B------:R-:W-:Y:S02]  /*33a00*/  LOP3.LUT R14, R14, 0xffff, RZ, 0xc0, !PT ;  /* 0x0000ffff0e0e7812 */ /* 0x000fe400078ec0ff */
[----:B------:R-:W-:Y:S02]  /*33a10*/  LOP3.LUT R9, R9, 0xffff, RZ, 0xc0, !PT ;  /* 0x0000ffff09097812 */ /* 0x000fe400078ec0ff */
[----:B0-----:R-:W-:Y:S02]  /*33a20*/  SHF.R.U32.HI R12, RZ, 0x8, R8 ;  /* 0x00000008ff0c7819 */ /* 0x001fe40000011608 */
[----:B------:R-:W-:Y:S02]  /*33a30*/  PRMT R8, R8, 0x3340, R7 ;  /* 0x0000334008087816 */ /* 0x000fe40000000007 */
[----:B------:R-:W-:-:S03]  /*33a40*/  PRMT R9, R9, 0x3340, R14 ;  /* 0x0000334009097816 */ /* 0x000fc6000000000e */
[----:B------:R0:W-:Y:S04]  /*33a50*/  STL [R1+0x1740], R8 ;  /* 0x0017400801007387 */ /* 0x0001e80000100800 */
[----:B0-----:R-:W3:Y:S04]  /*33a60*/  LDL.LU R8, [R1+0x100] ;  /* 0x0001000001087983 */ /* 0x001ee80000300800 */
[----:B------:R-:W4:Y:S04]  /*33a70*/  LDL.LU R10, [R1+0x1cc] ;  /* 0x0001cc00010a7983 */ /* 0x000f280000300800 */
[----:B------:R0:W-:Y:S04]  /*33a80*/  STL [R1+0x1698], R11 ;  /* 0x0016980b01007387 */ /* 0x0001e80000100800 */
[----:B0-----:R-:W2:Y:S04]  /*33a90*/  LDL.LU R11, [R1+0x104] ;  /* 0x00010400010b7983 */ /* 0x001ea80000300800 */
[----:B------:R-:W2:Y:S01]  /*33aa0*/  LDL.LU R14, [R1+0x1e0] ;  /* 0x0001e000010e7983 */ /* 0x000ea20000300800 */
[----:B------:R-:W-:-:S02]  /*33ab0*/  SHF.R.U32.HI R6, RZ, 0x8, R6 ;  /* 0x00000008ff067819 */ /* 0x000fc40000011606 */
[----:B------:R-:W-:Y:S02]  /*33ac0*/  SHF.R.U32.HI R7, RZ, 0x8, R7 ;  /* 0x00000008ff077819 */ /* 0x000fe40000011607 */
[----:B------:R-:W-:Y:S02]  /*33ad0*/  LOP3.LUT R13, R13, 0xffff, RZ, 0xc0, !PT ;  /* 0x0000ffff0d0d7812 */ /* 0x000fe400078ec0ff */
[----:B------:R-:W-:Y:S02]  /*33ae0*/  LOP3.LUT R6, R6, 0xffff, RZ, 0xc0, !PT ;  /* 0x0000ffff06067812 */ /* 0x000fe400078ec0ff */
[----:B------:R-:W-:Y:S02]  /*33af0*/  LOP3.LUT R12, R12, 0xffff, RZ, 0xc0, !PT ;  /* 0x0000ffff0c0c7812 */ /* 0x000fe400078ec0ff */
[----:B------:R-:W-:Y:S02]  /*33b00*/  LOP3.LUT R7, R7, 0xffff, RZ, 0xc0, !PT ;  /* 0x0000ffff07077812 */ /* 0x000fe400078ec0ff */
[----:B------:R-:W-:Y:S01]  /*33b10*/  PRMT R13, R13, 0x3340, R6 ;  /* 0x000033400d0d7816 */ /* 0x000fe20000000006 */
[----:B------:R-:W-:Y:S01]  /*33b20*/  STL [R1+0x1694], R9 ;  /* 0x0016940901007387 */ /* 0x000fe20000100800 */
[----:B------:R-:W-:-:S03]  /*33b30*/  PRMT R6, R12, 0x3340, R7 ;  /* 0x000033400c067816 */ /* 0x000fc60000000007 */
[----:B------:R-:W-:Y:S04]  /*33b40*/  STL [R1+0x1690], R13 ;  /* 0x0016900d01007387 */ /* 0x000fe80000100800 */
[----:B------:R0:W-:Y:S02]  /*33b50*/  STL [R1+0x168c], R6 ;  /* 0x00168c0601007387 */ /* 0x0001e40000100800 */
[----:B0-----:R-:W-:Y:S02]  /*33b60*/  LOP3.LUT R6, R25, 0xffff, RZ, 0xc0, !PT ;  /* 0x0000ffff19067812 */ /* 0x001fe400078ec0ff */
[----:B---3--:R-:W-:Y:S02]  /*33b70*/  LOP3.LUT R7, R8, 0xffff, RZ, 0xc0, !PT ;  /* 0x0000ffff08077812 */ /* 0x008fe400078ec0ff */
[----:B----4-:R-:W-:-:S02]  /*33b80*/  LOP3.LUT R13, R10, 0xffff, RZ, 0xc0, !PT ;  /* 0x0000ffff0a0d7812 */ /* 0x010fc400078ec0ff */
[----:B------:R-:W-:Y:S02]  /*33b90*/  LOP3.LUT R8, R21, 0xffff, RZ, 0xc0, !PT ;  /* 0x0000ffff15087812 */ /* 0x000fe400078ec0ff */
[----:B------:R-:W3:Y:S01]  /*33ba0*/  LDL.LU R21, [R1+0x2614] ;  /* 0x0026140001157983 */ /* 0x000ee20000300800 */
[----:B--2---:R-:W-:Y:S02]  /*33bb0*/  LOP3.LUT R12, R11, 0xffff, RZ, 0xc0, !PT ;  /* 0x0000ffff0b0c7812 */ /* 0x004fe400078ec0ff */
[----:B------:R-:W-:Y:S02]  /*33bc0*/  LOP3.LUT R9, R14, 0xffff, RZ, 0xc0, !PT ;  /* 0x0000ffff0e097812 */ /* 0x000fe400078ec0ff */
[----:B------:R-:W-:Y:S02]  /*33bd0*/  LOP3.LUT R11, R27, 0xffff, RZ, 0xc0, !PT ;  /* 0x0000ffff1b0b7812 */ /* 0x000fe400078ec0ff */
[----:B------:R-:W-:Y:S01]  /*33be0*/  LOP3.LUT R14, R15, 0xffff, RZ, 0xc0, !PT ;  /* 0x0000ffff0f0e7812 */ /* 0x000fe200078ec0ff */
[----:B------:R-:W2:Y:S01]  /*33bf0*/  LDL.LU R27, [R1+0x68] ;  /* 0x00006800011b7983 */ /* 0x000ea20000300800 */
[----:B------:R-:W-:-:S02]  /*33c00*/  SHF.R.U32.HI R10, RZ, 0x8, R9 ;  /* 0x00000008ff0a7819 */ /* 0x000fc40000011609 */
[----:B------:R-:W-:Y:S01]  /*33c10*/  PRMT R9, R9, 0x3340, R11 ;  /* 0x0000334009097816 */ /* 0x000fe2000000000b */
[----:B------:R-:W4:Y:S04]  /*33c20*/  LDL.LU R15, [R1+0x64] ;  /* 0x00006400010f7983 */ /* 0x000f280000300800 */
[----:B------:R-:W3:Y:S04]  /*33c30*/  LDL.LU R25, [R1+0x2610] ;  /* 0x0026100001197983 */ /* 0x000ee80000300800 */
[----:B------:R0:W-:Y:S02]  /*33c40*/  STL [R1+0x1264], R9 ;  /* 0x0012640901007387 */ /* 0x0001e40000100800 */
[----:B0-----:R-:W-:-:S02]  /*33c50*/  SHF.R.U32.HI R9, RZ, 0x8, R13 ;  /* 0x00000008ff097819 */ /* 0x001fc4000001160d */
        /* <DEDUP_REMOVED lines=16> */
[----:B0-----:R-:W4:Y:S04]  /*33d60*/  LDL.LU R7, [R1+0x98] ;  /* 0x0000980001077983 */ /* 0x001f280000300800 */
[----:B------:R-:W3:Y:S04]  /*33d70*/  LDL.LU R10, [R1+0x22c] ;  /* 0x00022c00010a7983 */ /* 0x000ee80000300800 */
[----:B------:R0:W-:Y:S04]  /*33d80*/  STL [R1+0x1228], R11 ;  /* 0x0012280b01007387 */ /* 0x0001e80000100800 */
[----:B0-----:R-:W3:Y:S04]  /*33d90*/  LDL.LU R11, [R1+0x9c] ;  /* 0x00009c00010b7983 */ /* 0x001ee80000300800 */
[----:B------:R-:W3:Y:S01]  /*33da0*/  LDL.LU R14, [R1+0x244] ;  /* 0x00024400010e7983 */ /* 0x000ee20000300800 */
[----:B------:R-:W-:-:S02]  /*33db0*/  SHF.R.U32.HI R8, RZ, 0x8, R8 ;  /* 0x00000008ff087819 */ /* 0x000fc40000011608 */
[----:B------:R-:W-:Y:S02]  /*33dc0*/  SHF.R.U32.HI R6, RZ, 0x8, R6 ;  /* 0x00000008ff067819 */ /* 0x000fe40000011606 */
[----:B------:R-:W-:Y:S02]  /*33dd0*/  LOP3.LUT R13, R13, 0xffff, RZ, 0xc0, !PT ;  /* 0x0000ffff0d0d7812 */ /* 0x000fe400078ec0ff */
[----:B------:R-:W-:Y:S02]  /*33de0*/  LOP3.LUT R12, R12, 0xffff, RZ, 0xc0, !PT ;  /* 0x0000ffff0c0c7812 */ /* 0x000fe400078ec0ff */
[----:B------:R-:W-:Y:S02]  /*33df0*/  LOP3.LUT R8, R8, 0xffff, RZ, 0xc0, !PT ;  /* 0x0000ffff08087812 */ /* 0x000fe400078ec0ff */
[----:B------:R-:W-:Y:S02]  /*33e00*/  LOP3.LUT R6, R6, 0xffff, RZ, 0xc0, !PT ;  /* 0x0000ffff06067812 */ /* 0x000fe400078ec0ff */
[----:B------:R-:W-:-:S02]  /*33e10*/  PRMT R8, R13, 0x3340, R8 ;  /* 0x000033400d087816 */ /* 0x000fc40000000008 */
[----:B------:R-:W-:Y:S01]  /*33e20*/  PRMT R6, R12, 0x3340, R6 ;  /* 0x000033400c067816 */ /* 0x000fe20000000006 */
[----:B------:R-:W-:Y:S04]  /*33e30*/  STL [R1+0x1230], R9 ;  /* 0x0012300901007387 */ /* 0x000fe80000100800 */
[----:B------:R-:W-:Y:S04]  /*33e40*/  STL [R1+0x122c], R8 ;  /* 0x00122c0801007387 */ /* 0x000fe80000100800 */
[----:B------:R2:W-:Y:S04]  /*33e50*/  STL [R1+0x1678], R6 ;  /* 0x0016780601007387 */ /* 0x0005e80000100800 */
[----:B------:R-:W3:Y:S01]  /*33e60*/  LDL.LU R13, [R1+0x180] ;  /* 0x00018000010d7983 */ /* 0x000ee20000300800 */
[----:B--2---:R-:W-:-:S02]  /*33e70*/  LOP3.LUT R6, R27, 0xffff, RZ, 0xc0, !PT ;  /* 0x0000ffff1b067812 */ /* 0x004fc400078ec0ff */
[----:B----4-:R-:W-:Y:S02]  /*33e80*/  LOP3.LUT R8, R7, 0xffff, RZ, 0xc0, !PT ;  /* 0x0000ffff07087812 */ /* 0x010fe400078ec0ff */
[----:B---3--:R-:W-:Y:S02]  /*33e90*/  LOP3.LUT R10, R10, 0xffff, RZ, 0xc0, !PT ;  /* 0x0000ffff0a0a7812 */ /* 0x008fe400078ec0ff */
[----:B------:R-:W-:Y:S02]  /*33ea0*/  LOP3.LUT R7, R15, 0xffff, RZ, 0xc0, !PT ;  /* 0x0000ffff0f077812 */ /* 0x000fe400078ec0ff */
[----:B------:R-:W-:Y:S02]  /*33eb0*/  LOP3.LUT R9, R14, 0xffff, RZ, 0xc0, !PT ;  /* 0x0000ffff0e097812 */ /* 0x000fe400078ec0ff */
[----:B------:R-:W2:Y:S04]  /*33ec0*/  LDL.LU R14, [R1+0x16c] ;  /* 0x00016c00010e7983 */ /* 0x000ea80000300800 */
[----:B------:R-:W3:Y:S01]  /*33ed0*/  LDL.LU R27, [R1+0xe4] ;  /* 0x0000e400011b7983 */ /* 0x000ee20000300800 */
[----:B------:R-:W-:-:S02]  /*33ee0*/  SHF.R.U32.HI R12, RZ, 0x8, R9 ;  /* 0x00000008ff0c7819 */ /* 0x000fc40000011609 */
[--C-:B------:R-:W-:Y:S01]  /*33ef0*/  PRMT R9, R9, 0x3340, R6.reuse ;  /* 0x0000334009097816 */ /* 0x100fe20000000006 */
[----:B------:R-:W4:Y:S04]  /*33f00*/  LDL.LU R15, [R1+0x48] ;  /* 0x00004800010f7983 */ /* 0x000f280000300800 */
[----:B------:R0:W-:Y:S01]  /*33f10*/  STL [R1+0x1738], R9 ;  /* 0x0017380901007387 */ /* 0x0001e20000100800 */
[----:B------:R-:W-:Y:S02]  /*33f20*/  LOP3.LUT R11, R11, 0xffff, RZ, 0xc0, !PT ;  /* 0x0000ffff0b0b7812 */ /* 0x000fe400078ec0ff */
[----:B0-----:R-:W-:Y:S02]  /*33f30*/  SHF.R.U32.HI R9, RZ, 0x8, R6 ;  /* 0x00000008ff097819 */ /* 0x001fe40000011606 */
[----:B------:R-:W-:-:S02]  /*33f40*/  SHF.R.U32.HI R6, RZ, 0x8, R10 ;  /* 0x00000008ff067819 */ /* 0x000fc4000001160a */
[----:B------:R-:W-:-:S05]  /*33f50*/  PRMT R10, R10, 0x3340, R7 ;  /* 0x000033400a0a7816 */ /* 0x000fca0000000007 */
[----:B------:R0:W-:Y:S02]  /*33f60*/  STL [R1+0x1734], R10 ;  /* 0x0017340a01007387 */ /* 0x0001e40000100800 */
[----:B0-----:R-:W-:Y:S02]  /*33f70*/  SHF.R.U32.HI R10, RZ, 0x8, R11 ;  /* 0x00000008ff0a7819 */ /* 0x001fe4000001160b */
[----:B------:R-:W-:-:S05]  /*33f80*/  PRMT R11, R11, 0x3340, R4 ;  /* 0x000033400b0b7816 */ /* 0x000fca0000000004 */
[----:B------:R0:W-:Y:S02]  /*33f90*/  STL [R1+0x1730], R11 ;  /* 0x0017300b01007387 */ /* 0x0001e40000100800 */
[----:B0-----:R-:W-:Y:S02]  /*33fa0*/  SHF.R.U32.HI R11, RZ, 0x8, R8 ;  /* 0x00000008ff0b7819 */ /* 0x001fe40000011608 */
[----:B------:R-:W-:-:S05]  /*33fb0*/  PRMT R8, R8, 0x3340, R5 ;  /* 0x0000334008087816 */ /* 0x000fca0000000005 */
[----:B------:R0:W-:Y:S04]  /*33fc0*/  STL [R1+0x172c], R8 ;  /* 0x00172c0801007387 */ /* 0x0001e80000100800 */
[----:B0-----:R-:W3:Y:S01]  /*33fd0*/  LDL.LU R8, [R1+0x1c8] ;  /* 0x0001c80001087983 */ /* 0x001ee20000300800 */
[----:B------:R-:W-:Y:S02]  /*33fe0*/  SHF.R.U32.HI R4, RZ, 0x8, R4 ;  /* 0x00000008ff047819 */ /* 0x000fe40000011604 */
[----:B------:R-:W-:Y:S02]  /*33ff0*/  SHF.R.U32.HI R5, RZ, 0x8, R5 ;  /* 0x00000008ff057819 */ /* 0x000fe40000011605 */
[----:B------:R-:W-:Y:S02]  /*34000*/  LOP3.LUT R10, R10, 0xffff, RZ, 0xc0, !PT ;  /* 0x0000ffff0a0a7812 */ /* 0x000fe400078ec0ff */
[----:B------:R-:W-:-:S02]  /*34010*/  LOP3.LUT R4, R4, 0xffff, RZ, 0xc0, !PT ;  /* 0x0000ffff04047812 */ /* 0x000fc400078ec0ff */
[----:B------:R-:W-:Y:S02]  /*34020*/  SHF.R.U32.HI R7, RZ, 0x8, R7 ;  /* 0x00000008ff077819 */ /* 0x000fe40000011607 */
[----:B------:R-:W-:Y:S02]  /*34030*/  LOP3.LUT R11, R11, 0xffff, RZ, 0xc0, !PT ;  /* 0x0000ffff0b0b7812 */ /* 0x000fe400078ec0ff */
[----:B------:R-:W-:Y:S02]  /*34040*/  LOP3.LUT R5, R5, 0xffff, RZ, 0xc0, !PT ;  /* 0x0000ffff05057812 */ /* 0x000fe400078ec0ff */
[----:B------:R-:W-:Y:S02]  /*34050*/  PRMT R4, R10, 0x3340, R4 ;  /* 0x000033400a047816 */ /* 0x000fe40000000004 */
[----:B------:R-:W-:Y:S02]  /*34060*/  LOP3.LUT R12, R12, 0xffff, RZ, 0xc0, !PT ;  /* 0x0000ffff0c0c7812 */ /* 0x000fe400078ec0ff */
[----:B------:R-:W-:-:S02]  /*34070*/  LOP3.LUT R9, R9, 0xffff, RZ, 0xc0, !PT ;  /* 0x0000ffff09097812 */ /* 0x000fc400078ec0ff */
[----:B------:R-:W-:Y:S02]  /*34080*/  LOP3.LUT R6, R6, 0xffff, RZ, 0xc0, !PT ;  /* 0x0000ffff06067812 */ /* 0x000fe400078ec0ff */
[----:B------:R-:W-:Y:S02]  /*34090*/  LOP3.LUT R7, R7, 0xffff, RZ, 0xc0, !PT ;  /* 0x0000ffff07077812 */ /* 0x000fe400078ec0ff */
[----:B------:R-:W-:Y:S02]  /*340a0*/  PRMT R10, R11, 0x3340, R5 ;  /* 0x000033400b0a7816 */ /* 0x000fe40000000005 */
[----:B------:R-:W-:Y:S01]  /*340b0*/  PRMT R5, R12, 0x3340, R9 ;  /* 0x000033400c057816 */ /* 0x000fe20000000009 */
[----:B------:R0:W-:Y:S04]  /*340c0*/  STL [R1+0x1674], R4 ;  /* 0x0016740401007387 */ /* 0x0001e80000100800 */
[----:B------:R-:W-:Y:S04]  /*340d0*/  STL [R1+0x1670], R10 ;  /* 0x0016700a01007387 */ /* 0x000fe80000100800 */
[----:B------:R1:W-:Y:S01]  /*340e0*/  STL [R1+0x166c], R5 ;  /* 0x00166c0501007387 */ /* 0x0003e20000100800 */
[----:B0-----:R-:W-:-:S02]  /*340f0*/  PRMT R4, R6, 0x3340, R7 ;  /* 0x0000334006047816 */ /* 0x001fc40000000007 */
[----:B------:R-:W-:Y:S02]  /*34100*/  LOP3.LUT R6, R20, 0xffff, RZ, 0xc0, !PT ;  /* 0x0000ffff14067812 */ /* 0x000fe400078ec0ff */
[----:B------:R-:W-:Y:S02]  /*34110*/  LOP3.LUT R7, R13, 0xffff, RZ, 0xc0, !PT ;  /* 0x0000ffff0d077812 */ /* 0x000fe400078ec0ff */
[----:B-1----:R-:W-:Y:S01]  /*34120*/  LOP3.LUT R5, R19, 0xffff, RZ, 0xc0, !PT ;  /* 0x0000ffff13057812 */ /* 0x002fe200078ec0ff */
[----:B------:R4:W-:Y:S04]  /*34130*/  STL [R1+0x1668], R4 ;  /* 0x0016680401007387 */ /* 0x0009e80000100800 */
[----:B------:R-:W3:Y:S04]  /*34140*/  LDL.LU R19, [R1+0x260c] ;  /* 0x00260c0001137983 */ /* 0x000ee80000300800 */
[----:B------:R-:W3:Y:S04]  /*34150*/  LDL.LU R20, [R1+0x2608] ;  /* 0x0026080001147983 */ /* 0x000ee80000300800 */
[----:B------:R-:W3:Y:S01]  /*34160*/  LDL.LU R13, [R1+0x8bc] ;  /* 0x0008bc00010d7983 */ /* 0x000ee20000300800 */
[----:B--2---:R-:W-:-:S03]  /*34170*/  LOP3.LUT R9, R14, 0xffff, RZ, 0xc0, !PT ;  /* 0x0000ffff0e097812 */ /* 0x004fc600078ec0ff */
[----:B------:R-:W2:Y:S01]  /*34180*/  LDL.LU R14, [R1+0x20c] ;  /* 0x00020c00010e7983 */ /* 0x000ea20000300800 */
[----:B----4-:R-:W-:Y:S02]  /*34190*/  LOP3.LUT R4, R15, 0xffff, RZ, 0xc0, !PT ;  /* 0x0000ffff0f047812 */ /* 0x010fe400078ec0ff */
[----:B---3--:R-:W-:Y:S02]  /*341a0*/  LOP3.LUT R10, R8, 0xffff, RZ, 0xc0, !PT ;  /* 0x0000ffff080a7812 */ /* 0x008fe400078ec0ff */
[----:B------:R-:W-:Y:S02]  /*341b0*/  LOP3.LUT R8, R27, 0xffff, RZ, 0xc0, !PT ;  /* 0x0000ffff1b087812 */ /* 0x000fe400078ec0ff */
[----:B------:R-:W3:Y:S04]  /*341c0*/  LDL.LU R27, [R1+0x208] ;  /* 0x00020800011b7983 */ /* 0x000ee80000300800 */
[----:B------:R-:W4:Y:S01]  /*341d0*/  LDL.LU R15, [R1+0x94] ;  /* 0x00009400010f7983 */ /* 0x000f220000300800 */
[----:B------:R-:W-:-:S02]  /*341e0*/  SHF.R.U32.HI R11, RZ, 0x8, R10 ;  /* 0x00000008ff0b7819 */ /* 0x000fc4000001160a */
[----:B------:R-:W-:Y:S02]  /*341f0*/  PRMT R12, R10, 0x3340, R4 ;  /* 0x000033400a0c7816 */ /* 0x000fe40000000004 */
[----:B------:R-:W-:Y:S02]  /*34200*/  SHF.R.U32.HI R10, RZ, 0x8, R7 ;  /* 0x00000008ff0a7819 */ /* 0x000fe40000011607 */
[--C-:B------:R-:W-:Y:S01]  /*34210*/  PRMT R7, R7, 0x3340, R5.reuse ;  /* 0x0000334007077816 */ /* 0x100fe20000000005 */
[----:B------:R0:W-:Y:S04]  /*34220*/  STL [R1+0x1728], R12 ;  /* 0x0017280c01007387 */ /* 0x0001e80000100800 */
[----:B0-----:R-:W4:Y:S04]  /*34230*/  LDL.LU R12, [R1+0x90] ;  /* 0x00009000010c7983 */ /* 0x001f280000300800 */
[----:B------:R0:W-:Y:S02]  /*34240*/  STL [R1+0x1724], R7 ;  /* 0x0017240701007387 */ /* 0x0001e40000100800 */
[----:B0-----:R-:W-:-:S02]  /*34250*/  SHF.R.U32.HI R7, RZ, 0x8, R5 ;  /* 0x00000008ff077819 */ /* 0x001fc40000011605 */
[----:B------:R-:W-:Y:S02]  /*34260*/  SHF.R.U32.HI R5, RZ, 0x8, R9 ;  /* 0x00000008ff057819 */ /* 0x000fe40000011609 */
[----:B------:R-:W-:-:S05]  /*34270*/  PRMT R9, R9, 0x3340, R6 ;  /* 0x0000334009097816 */ /* 0x000fca0000000006 */
[----:B------:R0:W-:Y:S01]  /*34280*/  STL [R1+0x1720], R9 ;  /* 0x0017200901007387 */ /* 0x0001e20000100800 */
[----:B------:R-:W-:Y:S02]  /*34290*/  SHF.R.U32.HI R4, RZ, 0x8, R4 ;  /* 0x00000008ff047819 */ /* 0x000fe40000011604 */
[----:B0-----:R-:W-:Y:S02]  /*342a0*/  SHF.R.U32.HI R9, RZ, 0x8, R8 ;  /* 0x00000008ff097819 */ /* 0x001fe40000011608 */
[----:B------:R-:W-:Y:S02]  /*342b0*/  PRMT R8, R8, 0x3340, R24 ;  /* 0x0000334008087816 */ /* 0x000fe40000000018 */
[----:B------:R-:W-:-:S03]  /*342c0*/  LOP3.LUT R11, R11, 0xffff, RZ, 0xc0, !PT ;  /* 0x0000ffff0b0b7812 */ /* 0x000fc600078ec0ff */
[----:B------:R0:W-:Y:S01]  /*342d0*/  STL [R1+0x171c], R8 ;  /* 0x00171c0801007387 */ /* 0x0001e20000100800 */
[----:B------:R-:W-:Y:S02]  /*342e0*/  LOP3.LUT R4, R4, 0xffff, RZ, 0xc0, !PT ;  /* 0x0000ffff04047812 */ /* 0x000fe400078ec0ff */
[----:B------:R-:W-:Y:S01]  /*342f0*/  LOP3.LUT R7, R7, 0xffff, RZ, 0xc0, !PT ;  /* 0x0000ffff07077812 */ /* 0x000fe200078ec0ff */
[----:B0-----:R-:W4:Y:S01]  /*34300*/  LDL.LU R8, [R1+0x8c0] ;  /* 0x0008c00001087983 */ /* 0x001f220000300800 */
[----:B------:R-:W-:Y:S02]  /*34310*/  PRMT R11, R11, 0x3340, R4 ;  /* 0x000033400b0b7816 */ /* 0x000fe40000000004 */
[----:B------:R-:W-:Y:S01]  /*34320*/  LOP3.LUT R10, R10, 0xffff, RZ, 0xc0, !PT ;  /* 0x0000ffff0a0a7812 */ /* 0x000fe200078ec0ff */
[----:B------:R-:W4:Y:S03]  /*34330*/  LDL.LU R4, [R1+0x60] ;  /* 0x0000600001047983 */ /* 0x000f260000300800 */
[----:B------:R-:W-:Y:S01]  /*34340*/  PRMT R10, R10, 0x3340, R7 ;  /* 0x000033400a0a7816 */ /* 0x000fe20000000007 */
[----:B------:R0:W-:Y:S04]  /*34350*/  STL [R1+0x1648], R11 ;  /* 0x0016480b01007387 */ /* 0x0001e80000100800 */
[----:B------:R-:W4:Y:S01]  /*34360*/  LDL.LU R7, [R1+0x5c] ;  /* 0x00005c0001077983 */ /* 0x000f220000300800 */
        /* <DEDUP_REMOVED lines=8> */
[----:B------:R2:W-:Y:S04]  /*343f0*/  STL [R1+0x1644], R10 ;  /* 0x0016440a01007387 */ /* 0x0005e80000100800 */
[----:B------:R3:W-:Y:S01]  /*34400*/  STL [R1+0x1640], R6 ;  /* 0x0016400601007387 */ /* 0x0007e20000100800 */
[----:B0-----:R-:W-:-:S03]  /*34410*/  LOP3.LUT R11, R13, 0xffff, RZ, 0xc0, !PT ;  /* 0x0000ffff0d0b7812 */ /* 0x001fc600078ec0ff */
[----:B------:R0:W-:Y:S04]  /*34420*/  STL [R1+0x163c], R5 ;  /* 0x00163c0501007387 */ /* 0x0001e80000100800 */
[----:B------:R-:W4:Y:S01]  /*34430*/  LDL.LU R13, [R1+0x1c4] ;  /* 0x0001c400010d7983 */ /* 0x000f220000300800 */
[----:B--2---:R-:W-:-:S03]  /*34440*/  LOP3.LUT R10, R14, 0xffff, RZ, 0xc0, !PT ;  /* 0x0000ffff0e0a7812 */ /* 0x004fc600078ec0ff */
[----:B------:R-:W2:Y:S01]  /*34450*/  LDL.LU R14, [R1+0x1c0] ;  /* 0x0001c000010e7983 */ /* 0x000ea20000300800 */
[----:B---3--:R-:W-:Y:S02]  /*34460*/  LOP3.LUT R6, R27, 0xffff, RZ, 0xc0, !PT ;  /* 0x0000ffff1b067812 */ /* 0x008fe400078ec0ff */
[----:B----4-:R-:W-:Y:S01]  /*34470*/  LOP3.LUT R9, R15, 0xffff, RZ, 0xc0, !PT ;  /* 0x0000ffff0f097812 */ /* 0x010fe200078ec0ff */
[----:B------:R-:W3:Y:S04]  /*34480*/  LDL.LU R27, [R1+0x168] ;  /* 0x00016800011b7983 */ /* 0x000ee80000300800 */
[----:B------:R-:W4:Y:S01]  /*34490*/  LDL.LU R15, [R1+0x164] ;  /* 0x00016400010f7983 */ /* 0x000f220000300800 */
[----:B------:R-:W-:Y:S02]  /*344a0*/  LOP3.LUT R12, R12, 0xffff, RZ, 0xc0, !PT ;  /* 0x0000ffff0c0c7812 */ /* 0x000fe400078ec0ff */
[----:B------:R-:W-:-:S04]  /*344b0*/  LOP3.LUT R8, R8, 0xffff, RZ, 0xc0, !PT ;  /* 0x0000ffff08087812 */ /* 0x000fc800078ec0ff */
[----:B------:R-:W-:Y:S02]  /*344c0*/  PRMT R24, R8, 0x3340, R9 ;  /* 0x0000334008187816 */ /* 0x000fe40000000009 */
[----:B------:R-:W-:-:S03]  /*344d0*/  LOP3.LUT R4, R4, 0xffff, RZ, 0xc0, !PT ;  /* 0x0000ffff04047812 */ /* 0x000fc600078ec0ff */
[----:B------:R1:W-:Y:S01]  /*344e0*/  STL [R1+0x1718], R24 ;  /* 0x0017181801007387 */ /* 0x0003e20000100800 */
[----:B0-----:R-:W-:Y:S02]  /*344f0*/  LOP3.LUT R5, R7, 0xffff, RZ, 0xc0, !PT ;  /* 0x0000ffff07057812 */ /* 0x001fe400078ec0ff */
[----:B------:R-:W-:Y:S02]  /*34500*/  SHF.R.U32.HI R7, RZ, 0x8, R8 ;  /* 0x00000008ff077819 */ /* 0x000fe40000011608 */
[----:B------:R-:W-:Y:S02]  /*34510*/  SHF.R.U32.HI R8, RZ, 0x8, R11 ;  /* 0x00000008ff087819 */ /* 0x000fe4000001160b */
[----:B------:R-:W-:Y:S02]  /*34520*/  SHF.R.U32.HI R9, RZ, 0x8, R9 ;  /* 0x00000008ff097819 */ /* 0x000fe40000011609 */
[----:B-1----:R-:W-:Y:S02]  /*34530*/  PRMT R24, R11, 0x3340, R12 ;  /* 0x000033400b187816 */ /* 0x002fe4000000000c */
[----:B------:R-:W-:-:S02]  /*34540*/  SHF.R.U32.HI R11, RZ, 0x8, R10 ;  /* 0x00000008ff0b7819 */ /* 0x000fc4000001160a */
[----:B------:R-:W-:Y:S01]  /*34550*/  SHF.R.U32.HI R12, RZ, 0x8, R12 ;  /* 0x00000008ff0c7819 */ /* 0x000fe2000001160c */
[----:B------:R0:W-:Y:S01]  /*34560*/  STL [R1+0x1714], R24 ;  /* 0x0017141801007387 */ /* 0x0001e20000100800 */
[----:B------:R-:W-:Y:S02]  /*34570*/  LOP3.LUT R7, R7, 0xffff, RZ, 0xc0, !PT ;  /* 0x0000ffff07077812 */ /* 0x000fe400078ec0ff */
[----:B------:R-:W-:Y:S02]  /*34580*/  LOP3.LUT R9, R9, 0xffff, RZ, 0xc0, !PT ;  /* 0x0000ffff09097812 */ /* 0x000fe400078ec0ff */
[----:B------:R-:W-:Y:S02]  /*34590*/  LOP3.LUT R8, R8, 0xffff, RZ, 0xc0, !PT ;  /* 0x0000ffff08087812 */ /* 0x000fe400078ec0ff */
[----:B------:R-:W-:Y:S02]  /*345a0*/  LOP3.LUT R12, R12, 0xffff, RZ, 0xc0, !PT ;  /* 0x0000ffff0c0c7812 */ /* 0x000fe400078ec0ff */
[----:B0-----:R-:W-:-:S02]  /*345b0*/  PRMT R24, R10, 0x3340, R4 ;  /* 0x000033400a187816 */ /* 0x001fc40000000004 */
[----:B------:R-:W-:Y:S02]  /*345c0*/  SHF.R.U32.HI R10, RZ, 0x8, R6 ;  /* 0x00000008ff0a7819 */ /* 0x000fe40000011606 */
[----:B------:R-:W-:Y:S02]  /*345d0*/  SHF.R.U32.HI R4, RZ, 0x8, R4 ;  /* 0x00000008ff047819 */ /* 0x000fe40000011604 */
[--C-:B------:R-:W-:Y:S02]  /*345e0*/  PRMT R6, R6, 0x3340, R5.reuse ;  /* 0x0000334006067816 */ /* 0x100fe40000000005 */
[----:B------:R-:W-:Y:S02]  /*345f0*/  SHF.R.U32.HI R5, RZ, 0x8, R5 ;  /* 0x00000008ff057819 */ /* 0x000fe40000011605 */
[----:B------:R-:W-:Y:S02]  /*34600*/  LOP3.LUT R11, R11, 0xffff, RZ, 0xc0, !PT ;  /* 0x0000ffff0b0b7812 */ /* 0x000fe400078ec0ff */
[----:B------:R-:W-:-:S02]  /*34610*/  LOP3.LUT R4, R4, 0xffff, RZ, 0xc0, !PT ;  /* 0x0000ffff04047812 */ /* 0x000fc400078ec0ff */
[----:B------:R-:W-:Y:S02]  /*34620*/  LOP3.LUT R10, R10, 0xffff, RZ, 0xc0, !PT ;  /* 0x0000ffff0a0a7812 */ /* 0x000fe400078ec0ff */
[----:B------:R-:W-:Y:S01]  /*34630*/  LOP3.LUT R5, R5, 0xffff, RZ, 0xc0, !PT ;  /* 0x0000ffff05057812 */ /* 0x000fe200078ec0ff */
[----:B------:R-:W-:Y:S01]  /*34640*/  STL [R1+0x1710], R24 ;  /* 0x0017101801007387 */ /* 0x000fe20000100800 */
[----:B------:R-:W-:-:S03]  /*34650*/  PRMT R9, R7, 0x3340, R9 ;  /* 0x0000334007097816 */ /* 0x000fc60000000009 */
[----:B------:R0:W-:Y:S01]  /*34660*/  STL [R1+0x170c], R6 ;  /* 0x00170c0601007387 */ /* 0x0001e20000100800 */
[----:B------:R-:W-:-:S03]  /*34670*/  PRMT R7, R8, 0x3340, R12 ;  /* 0x0000334008077816 */ /* 0x000fc6000000000c */
[----:B------:R-:W-:Y:S04]  /*34680*/  STL [R1+0x1628], R9 ;  /* 0x0016280901007387 */ /* 0x000fe80000100800 */
[----:B------:R1:W-:Y:S01]  /*34690*/  STL [R1+0x1624], R7 ;  /* 0x0016240701007387 */ /* 0x0003e20000100800 */
[----:B0-----:R-:W-:Y:S02]  /*346a0*/  PRMT R6, R11, 0x3340, R4 ;  /* 0x000033400b067816 */ /* 0x001fe40000000004 */
[----:B------:R-:W-:Y:S02]  /*346b0*/  PRMT R4, R10, 0x3340, R5 ;  /* 0x000033400a047816 */ /* 0x000fe40000000005 */
[----:B------:R-:W-:Y:S01]  /*346c0*/  LOP3.LUT R5, R21, 0xffff, RZ, 0xc0, !PT ;  /* 0x0000ffff15057812 */ /* 0x000fe200078ec0ff */
[----:B------:R-:W-:Y:S04]  /*346d0*/  STL [R1+0x1620], R6 ;  /* 0x0016200601007387 */ /* 0x000fe80000100800 */
[----:B------:R0:W-:Y:S01]  /*346e0*/  STL [R1+0x161c], R4 ;  /* 0x00161c0401007387 */ /* 0x0001e20000100800 */
[----:B-1----:R-:W-:-:S02]  /*346f0*/  LOP3.LUT R7, R13, 0xffff, RZ, 0xc0, !PT ;  /* 0x0000ffff0d077812 */ /* 0x002fc400078ec0ff */
[----:B------:R-:W-:Y:S02]  /*34700*/  LOP3.LUT R10, R29, 0xffff, RZ, 0xc0, !PT ;  /* 0x0000ffff1d0a7812 */ /* 0x000fe400078ec0ff */
[----:B------:R-:W-:Y:S02]  /*34710*/  LOP3.LUT R11, R26, 0xffff, RZ, 0xc0, !PT ;  /* 0x0000ffff1a0b7812 */ /* 0x000fe400078ec0ff */
[----:B------:R-:W-:Y:S02]  /*34720*/  SHF.R.U32.HI R12, RZ, 0x8, R7 ;  /* 0x00000008ff0c7819 */ /* 0x000fe40000011607 */
[----:B0-----:R-:W-:Y:S02]  /*34730*/  LOP3.LUT R4, R25, 0xffff, RZ, 0xc0, !PT ;  /* 0x0000ffff19047812 */ /* 0x001fe400078ec0ff */
[----:B------:R-:W4:Y:S04]  /*34740*/  LDL.LU R25, [R1+0x2604] ;  /* 0x0026040001197983 */ /* 0x000f280000300800 */
[----:B------:R-:W4:Y:S04]  /*34750*/  LDL.LU R21, [R1+0x2600] ;  /* 0x0026000001157983 */ /* 0x000f280000300800 */
[----:B------:R-:W4:Y:S04]  /*34760*/  LDL.LU R29, [R1+0x25fc] ;  /* 0x0025fc00011d7983 */ /* 0x000f280000300800 */
[----:B------:R-:W4:Y:S04]  /*34770*/  LDL.LU R26, [R1+0x25f8] ;  /* 0x0025f800011a7983 */ /* 0x000f280000300800 */
[----:B------:R-:W4:Y:S01]  /*34780*/  LDL.LU R24, [R1+0x700] ;  /* 0x0007000001187983 */ /* 0x000f220000300800 */
[----:B------:R-:W-:-:S03]  /*34790*/  PRMT R7, R7, 0x3340, R4 ;  /* 0x0000334007077816 */ /* 0x000fc60000000004 */
[----:B------:R-:W4:Y:S01]  /*347a0*/  LDL.LU R13, [R1+0x204] ;  /* 0x00020400010d7983 */ /* 0x000f220000300800 */
[----:B------:R-:W-:Y:S02]  /*347b0*/  LOP3.LUT R12, R12, 0xffff, RZ, 0xc0, !PT ;  /* 0x0000ffff0c0c7812 */ /* 0x000fe400078ec0ff */
[----:B--2---:R-:W-:Y:S02]  /*347c0*/  LOP3.LUT R8, R14, 0xffff, RZ, 0xc0, !PT ;  /* 0x0000ffff0e087812 */ /* 0x004fe400078ec0ff */
[----:B------:R-:W2:Y:S01]  /*347d0*/  LDL.LU R14, [R1+0x10c] ;  /* 0x00010c00010e7983 */ /* 0x000ea20000300800 */
[----:B---3--:R-:W-:Y:S02]  /*347e0*/  LOP3.LUT R9, R27, 0xffff, RZ, 0xc0, !PT ;  /* 0x0000ffff1b097812 */ /* 0x008fe400078ec0ff */
[----:B----4-:R-:W-:Y:S01]  /*347f0*/  LOP3.LUT R6, R15, 0xffff, RZ, 0xc0, !PT ;  /* 0x0000ffff0f067812 */ /* 0x010fe200078ec0ff */
[----:B------:R-:W3:Y:S04]  /*34800*/  LDL.LU R27, [R1+0x108] ;  /* 0x00010800011b7983 */ /* 0x000ee80000300800 */
[----:B------:R-:W4:Y:S04]  /*34810*/  LDL.LU R15, [R1+0x84] ;  /* 0x00008400010f7983 */ /* 0x000f280000300800 */
[----:B------:R0:W-:Y:S02]  /*34820*/  STL [R1+0x1708], R7 ;  /* 0x0017080701007387 */ /* 0x0001e40000100800 */
[----:B0-----:R-:W-:-:S02]  /*34830*/  SHF.R.U32.HI R7, RZ, 0x8, R4 ;  /* 0x00000008ff077819 */ /* 0x001fc40000011604 */
[----:B------:R-:W-:Y:S02]  /*34840*/  SHF.R.U32.HI R4, RZ, 0x8, R8 ;  /* 0x00000008ff047819 */ /* 0x000fe40000011608 */
[----:B------:R-:W-:-:S05]  /*34850*/  PRMT R8, R8, 0x3340, R5 ;  /* 0x0000334008087816 */ /* 0x000fca0000000005 */
[----:B------:R0:W-:Y:S02]  /*34860*/  STL [R1+0x1704], R8 ;  /* 0x0017040801007387 */ /* 0x0001e40000100800 */
[----:B0-----:R-:W-:Y:S02]  /*34870*/  SHF.R.U32.HI R8, RZ, 0x8, R5 ;  /* 0x00000008ff087819 */ /* 0x001fe40000011605 */
[----:B------:R-:W-:Y:S02]  /*34880*/  SHF.R.U32.HI R5, RZ, 0x8, R9 ;  /* 0x00000008ff057819 */ /* 0x000fe40000011609 */
[----:B------:R-:W-:Y:S02]  /*34890*/  PRMT R9, R9, 0x3340, R10 ;  /* 0x0000334009097816 */ /* 0x000fe4000000000a */
[----:B------:R-:W-:-:S03]  /*348a0*/  LOP3.LUT R7, R7, 0xffff, RZ, 0xc0, !PT ;  /* 0x0000ffff07077812 */ /* 0x000fc600078ec0ff */
[----:B------:R0:W-:Y:S01]  /*348b0*/  STL [R1+0x1700], R9 ;  /* 0x0017000901007387 */ /* 0x0001e20000100800 */
[----:B------:R-:W-:Y:S02]  /*348c0*/  PRMT R12, R12, 0x3340, R7 ;  /* 0x000033400c0c7816 */ /* 0x000fe40000000007 */
[----:B0-----:R-:W-:Y:S02]  /*348d0*/  SHF.R.U32.HI R9, RZ, 0x8, R6 ;  /* 0x00000008ff097819 */ /* 0x001fe40000011606 */
[----:B------:R-:W-:-:S05]  /*348e0*/  PRMT R6, R6, 0x3340, R11 ;  /* 0x0000334006067816 */ /* 0x000fca000000000b */
[----:B------:R0:W-:Y:S04]  /*348f0*/  STL [R1+0x16fc], R6 ;  /* 0x0016fc0601007387 */ /* 0x0001e80000100800 */
[----:B0-----:R-:W4:Y:S04]  /*34900*/  LDL.LU R6, [R1+0x8c4] ;  /* 0x0008c40001067983 */ /* 0x001f280000300800 */
[----:B------:R-:W4:Y:S01]  /*34910*/  LDL.LU R7, [R1+0x8c8] ;  /* 0x0008c80001077983 */ /* 0x000f220000300800 */
[----:B------:R-:W-:Y:S02]  /*34920*/  SHF.R.U32.HI R10, RZ, 0x8, R10 ;  /* 0x00000008ff0a7819 */ /* 0x000fe4000001160a */
[----:B------:R-:W-:-:S02]  /*34930*/  SHF.R.U32.HI R11, RZ, 0x8, R11 ;  /* 0x00000008ff0b7819 */ /* 0x000fc4000001160b */
[----:B------:R-:W-:Y:S02]  /*34940*/  LOP3.LUT R4, R4, 0xffff, RZ, 0xc0, !PT ;  /* 0x0000ffff04047812 */ /* 0x000fe400078ec0ff */
[----:B------:R-:W-:Y:S02]  /*34950*/  LOP3.LUT R8, R8, 0xffff, RZ, 0xc0, !PT ;  /* 0x0000ffff08087812 */ /* 0x000fe400078ec0ff */
[----:B------:R-:W-:Y:S02]  /*34960*/  LOP3.LUT R5, R5, 0xffff, RZ, 0xc0, !PT ;  /* 0x0000ffff05057812 */ /* 0x000fe400078ec0ff */
[----:B------:R-:W-:Y:S02]  /*34970*/  LOP3.LUT R10, R10, 0xffff, RZ, 0xc0, !PT ;  /* 0x0000ffff0a0a7812 */ /* 0x000fe400078ec0ff */
[----:B------:R-:W-:Y:S02]  /*34980*/  LOP3.LUT R9, R9, 0xffff, RZ, 0xc0, !PT ;  /* 0x0000ffff09097812 */ /* 0x000fe400078ec0ff */
[----:B------:R-:W-:-:S02]  /*34990*/  LOP3.LUT R11, R11, 0xffff, RZ, 0xc0, !PT ;  /* 0x0000ffff0b0b7812 */ /* 0x000fc400078ec0ff */
[----:B------:R-:W-:Y:S02]  /*349a0*/  PRMT R8, R4, 0x3340, R8 ;  /* 0x0000334004087816 */ /* 0x000fe40000000008 */
[----:B------:R-:W-:Y:S02]  /*349b0*/  PRMT R5, R5, 0x3340, R10 ;  /* 0x0000334005057816 */ /* 0x000fe4000000000a */
[----:B------:R-:W-:Y:S01]  /*349c0*/  PRMT R4, R9, 0x3340, R11 ;  /* 0x0000334009047816 */ /* 0x000fe2000000000b */
[----:B------:R-:W-:Y:S04]  /*349d0*/  STL [R1+0x1608], R12 ;  /* 0x0016080c01007387 */ /* 0x000fe80000100800 */
[----:B------:R-:W-:Y:S04]  /*349e0*/  STL [R1+0x1604], R8 ;  /* 0x0016040801007387 */ /* 0x000fe80000100800 */
[----:B------:R0:W-:Y:S04]  /*349f0*/  STL [R1+0x1600], R5 ;  /* 0x0016000501007387 */ /* 0x0001e80000100800 */
[----:B------:R4:W-:Y:S01]  /*34a00*/  STL [R1+0x15fc], R4 ;  /* 0x0015fc0401007387 */ /* 0x0009e20000100800 */
[----:B0-----:R-:W-:-:S02]  /*34a10*/  LOP3.LUT R5, R20, 0xffff, RZ, 0xc0, !PT ;  /* 0x0000ffff14057812 */ /* 0x001fc400078ec0ff */
[----:B------:R-:W-:Y:S02]  /*34a20*/  LOP3.LUT R10, R24, 0xffff, RZ, 0xc0, !PT ;  /* 0x0000ffff180a7812 */ /* 0x000fe400078ec0ff */
[----:B--2---:R-:W-:Y:S02]  /*34a30*/  LOP3.LUT R9, R14, 0xffff, RZ, 0xc0, !PT ;  /* 0x0000ffff0e097812 */ /* 0x004fe400078ec0ff */
[----:B---3--:R-:W-:Y:S02]  /*34a40*/  LOP3.LUT R12, R27, 0xffff, RZ, 0xc0, !PT ;  /* 0x0000ffff1b0c7812 */ /* 0x008fe400078ec0ff */
[----:B----4-:R-:W-:Y:S02]  /*34a50*/  LOP3.LUT R4, R15, 0xffff, RZ, 0xc0, !PT ;  /* 0x0000ffff0f047812 */ /* 0x010fe400078ec0ff */
[----:B------:R-:W-:Y:S02]  /*34a60*/  LOP3.LUT R7, R7, 0xffff, RZ, 0xc0, !PT ;  /* 0x0000ffff07077812 */ /* 0x000fe400078ec0ff */
[----:B------:R-:W-:-:S02]  /*34a70*/  LOP3.LUT R11, R6, 0xffff, RZ, 0xc0, !PT ;  /* 0x0000ffff060b7812 */ /* 0x000fc400078ec0ff */
[----:B------:R-:W-:Y:S02]  /*34a80*/  LOP3.LUT R6, R13, 0xffff, RZ, 0xc0, !PT ;  /* 0x0000ffff0d067812 */ /* 0x000fe400078ec0ff */
[----:B------:R-:W2:Y:S01]  /*34a90*/  LDL.LU R13, [R1+0x8cc] ;  /* 0x0008cc00010d7983 */ /* 0x000ea20000300800 */
[----:B------:R-:W-:-:S03]  /*34aa0*/  SHF.R.U32.HI R8, RZ, 0x8, R7 ;  /* 0x00000008ff087819 */ /* 0x000fc60000011607 */
[----:B------:R-:W3:Y:S01]  /*34ab0*/  LDL.LU R14, [R1+0x248] ;  /* 0x00024800010e7983 */ /* 0x000ee20000300800 */
[----:B------:R-:W-:-:S03]  /*34ac0*/  PRMT R7, R7, 0x3340, R9 ;  /* 0x0000334007077816 */ /* 0x000fc60000000009 */
[----:B------:R-:W4:Y:S04]  /*34ad0*/  LDL.LU R27, [R1+0x1ac] ;  /* 0x0001ac00011b7983 */ /* 0x000f280000300800 */
[----:B------:R-:W4:Y:S04]  /*34ae0*/  LDL.LU R15, [R1+0x148] ;  /* 0x00014800010f7983 */ /* 0x000f280000300800 */
[----:B------:R-:W4:Y:S04]  /*34af0*/  LDL.LU R20, [R1+0x25f4] ;  /* 0x0025f40001147983 */ /* 0x000f280000300800 */
[----:B------:R-:W4:Y:S04]  /*34b00*/  LDL.LU R24, [R1+0x140] ;  /* 0x0001400001187983 */ /* 0x000f280000300800 */
[----:B------:R0:W-:Y:S02]  /*34b10*/  STL [R1+0x16f8], R7 ;  /* 0x0016f80701007387 */ /* 0x0001e40000100800 */
[----:B0-----:R-:W-:-:S02]  /*34b20*/  SHF.R.U32.HI R7, RZ, 0x8, R11 ;  /* 0x00000008ff077819 */ /* 0x001fc4000001160b */
        /* <DEDUP_REMOVED lines=8> */
[----:B0-----:R-:W4:Y:S01]  /*34bb0*/  LDL.LU R6, [R1+0x8d0] ;  /* 0x0008d00001067983 */ /* 0x001f220000300800 */
[----:B------:R-:W-:Y:S02]  /*34bc0*/  SHF.R.U32.HI R9, RZ, 0x8, R9 ;  /* 0x00000008ff097819 */ /* 0x000fe40000011609 */
[----:B------:R-:W-:Y:S02]  /*34bd0*/  SHF.R.U32.HI R12, RZ, 0x8, R12 ;  /* 0x00000008ff0c7819 */ /* 0x000fe4000001160c */
        /* <DEDUP_REMOVED lines=8> */
[----:B------:R-:W-:Y:S02]  /*34c60*/  LOP3.LUT R10, R10, 0xffff, RZ, 0xc0, !PT ;  /* 0x0000ffff0a0a7812 */ /* 0x000fe400078ec0ff */
[----:B------:R-:W-:Y:S02]  /*34c70*/  LOP3.LUT R5, R5, 0xffff, RZ, 0xc0, !PT ;  /* 0x0000ffff05057812 */ /* 0x000fe400078ec0ff */
[----:B------:R-:W-:Y:S02]  /*34c80*/  PRMT R9, R8, 0x3340, R9 ;  /* 0x0000334008097816 */ /* 0x000fe40000000009 */
[----:B------:R-:W-:Y:S02]  /*34c90*/  PRMT R8, R7, 0x3340, R12 ;  /* 0x0000334007087816 */ /* 0x000fe4000000000c */
[----:B------:R-:W-:Y:S02]  /*34ca0*/  PRMT R7, R11, 0x3340, R4 ;  /* 0x000033400b077816 */ /* 0x000fe40000000004 */
[----:B------:R-:W-:Y:S01]  /*34cb0*/  PRMT R4, R10, 0x3340, R5 ;  /* 0x000033400a047816 */ /* 0x000fe20000000005 */
[----:B------:R-:W-:Y:S04]  /*34cc0*/  STL [R1+0x15ec], R9 ;  /* 0x0015ec0901007387 */ /* 0x000fe80000100800 */
[----:B------:R-:W-:Y:S04]  /*34cd0*/  STL [R1+0x15e8], R8 ;  /* 0x0015e80801007387 */ /* 0x000fe80000100800 */
[----:B------:R2:W-:Y:S04]  /*34ce0*/  STL [R1+0x15e4], R7 ;  /* 0x0015e40701007387 */ /* 0x0005e80000100800 */
[----:B------:R0:W-:Y:S01]  /*34cf0*/  STL [R1+0x15d4], R4 ;  /* 0x0015d40401007387 */ /* 0x0001e20000100800 */
[----:B--2---:R-:W-:-:S02]  /*34d00*/  LOP3.LUT R7, R13, 0xffff, RZ, 0xc0, !PT ;  /* 0x0000ffff0d077812 */ /* 0x004fc400078ec0ff */
[----:B---3--:R-:W-:Y:S01]  /*34d10*/  LOP3.LUT R9, R14, 0xffff, RZ, 0xc0, !PT ;  /* 0x0000ffff0e097812 */ /* 0x008fe200078ec0ff */
[----:B------:R-:W2:Y:S01]  /*34d20*/  LDL.LU R13, [R1+0x714] ;  /* 0x00071400010d7983 */ /* 0x000ea20000300800 */
[----:B----4-:R-:W-:-:S03]  /*34d30*/  LOP3.LUT R8, R27, 0xffff, RZ, 0xc0, !PT ;  /* 0x0000ffff1b087812 */ /* 0x010fc600078ec0ff */
[----:B------:R-:W3:Y:S01]  /*34d40*/  LDL.LU R14, [R1+0x710] ;  /* 0x00071000010e7983 */ /* 0x000ee20000300800 */
[----:B0-----:R-:W-:-:S03]  /*34d50*/  LOP3.LUT R4, R15, 0xffff, RZ, 0xc0, !PT ;  /* 0x0000ffff0f047812 */ /* 0x001fc600078ec0ff */
[----:B------:R-:W4:Y:S04]  /*34d60*/  LDL.LU R27, [R1+0x644] ;  /* 0x00064400011b7983 */ /* 0x000f280000300800 */
[----:B------:R-:W2:Y:S01]  /*34d70*/  LDL.LU R15, [R1+0x640] ;  /* 0x00064000010f7983 */ /* 0x000ea20000300800 */
[----:B------:R-:W-:Y:S02]  /*34d80*/  LOP3.LUT R10, R6, 0xffff, RZ, 0xc0, !PT ;  /* 0x0000ffff060a7812 */ /* 0x000fe400078ec0ff */
[----:B------:R-:W-:Y:S02]  /*34d90*/  LOP3.LUT R6, R19, 0xffff, RZ, 0xc0, !PT ;  /* 0x0000ffff13067812 */ /* 0x000fe400078ec0ff */
[----:B------:R-:W2:Y:S01]  /*34da0*/  LDL.LU R19, [R1+0x25f0] ;  /* 0x0025f00001137983 */ /* 0x000ea20000300800 */
[----:B------:R-:W-:-:S02]  /*34db0*/  LOP3.LUT R5, R24, 0xffff, RZ, 0xc0, !PT ;  /* 0x0000ffff18057812 */ /* 0x000fc400078ec0ff */
[----:B------:R-:W-:Y:S02]  /*34dc0*/  PRMT R24, R10, 0x3340, R4 ;  /* 0x000033400a187816 */ /* 0x000fe40000000004 */
[----:B------:R-:W-:Y:S02]  /*34dd0*/  LOP3.LUT R11, R16, 0xffff, RZ, 0xc0, !PT ;  /* 0x0000ffff100b7812 */ /* 0x000fe400078ec0ff */
[----:B------:R-:W2:Y:S04]  /*34de0*/  LDL.LU R16, [R1+0x25ec] ;  /* 0x0025ec0001107983 */ /* 0x000ea80000300800 */
[----:B------:R0:W-:Y:S01]  /*34df0*/  STL [R1+0x16e8], R24 ;  /* 0x0016e81801007387 */ /* 0x0001e20000100800 */
[----:B------:R-:W-:Y:S02]  /*34e00*/  SHF.R.U32.HI R12, RZ, 0x8, R10 ;  /* 0x00000008ff0c7819 */ /* 0x000fe4000001160a */
[----:B------:R-:W-:-:S02]  /*34e10*/  SHF.R.U32.HI R10, RZ, 0x8, R4 ;  /* 0x00000008ff0a7819 */ /* 0x000fc40000011604 */
[----:B------:R-:W-:Y:S02]  /*34e20*/  SHF.R.U32.HI R4, RZ, 0x8, R7 ;  /* 0x00000008ff047819 */ /* 0x000fe40000011607 */
[----:B0-----:R-:W-:Y:S02]  /*34e30*/  PRMT R24, R7, 0x3340, R5 ;  /* 0x0000334007187816 */ /* 0x001fe40000000005 */
[----:B------:R-:W-:-:S03]  /*34e40*/  SHF.R.U32.HI R7, RZ, 0x8, R9 ;  /* 0x00000008ff077819 */ /* 0x000fc60000011609 */
[----:B------:R0:W-:Y:S01]  /*34e50*/  STL [R1+0x16e4], R24 ;  /* 0x0016e41801007387 */ /* 0x0001e20000100800 */
[----:B------:R-:W-:Y:S02]  /*34e60*/  SHF.R.U32.HI R5, RZ, 0x8, R5 ;  /* 0x00000008ff057819 */ /* 0x000fe40000011605 */
[----:B------:R-:W-:Y:S02]  /*34e70*/  LOP3.LUT R7, R7, 0xffff, RZ, 0xc0, !PT ;  /* 0x0000ffff07077812 */ /* 0x000fe400078ec0ff */
[----:B0-----:R-:W-:Y:S02]  /*34e80*/  PRMT R24, R9, 0x3340, R6 ;  /* 0x0000334009187816 */ /* 0x001fe40000000006 */
[----:B------:R-:W-:Y:S02]  /*34e90*/  SHF.R.U32.HI R9, RZ, 0x8, R8 ;  /* 0x00000008ff097819 */ /* 0x000fe40000011608 */
[----:B------:R-:W-:Y:S02]  /*34ea0*/  SHF.R.U32.HI R6, RZ, 0x8, R6 ;  /* 0x00000008ff067819 */ /* 0x000fe40000011606 */
[----:B------:R-:W-:-:S02]  /*34eb0*/  PRMT R8, R8, 0x3340, R11 ;  /* 0x0000334008087816 */ /* 0x000fc4000000000b */
[----:B------:R-:W-:Y:S02]  /*34ec0*/  SHF.R.U32.HI R11, RZ, 0x8, R11 ;  /* 0x00000008ff0b7819 */ /* 0x000fe4000001160b */
[----:B------:R-:W-:Y:S02]  /*34ed0*/  LOP3.LUT R9, R9, 0xffff, RZ, 0xc0, !PT ;  /* 0x0000ffff09097812 */ /* 0x000fe400078ec0ff */
[----:B------:R-:W-:Y:S01]  /*34ee0*/  LOP3.LUT R6, R6, 0xffff, RZ, 0xc0, !PT ;  /* 0x0000ffff06067812 */ /* 0x000fe200078ec0ff */
[----:B------:R-:W-:Y:S01]  /*34ef0*/  STL [R1+0x16e0], R24 ;  /* 0x0016e01801007387 */ /* 0x000fe20000100800 */
[----:B------:R-:W-:Y:S02]  /*34f00*/  LOP3.LUT R11, R11, 0xffff, RZ, 0xc0, !PT ;  /* 0x0000ffff0b0b7812 */ /* 0x000fe400078ec0ff */
[----:B------:R-:W-:Y:S02]  /*34f10*/  LOP3.LUT R12, R12, 0xffff, RZ, 0xc0, !PT ;  /* 0x0000ffff0c0c7812 */ /* 0x000fe400078ec0ff */
[----:B------:R-:W-:Y:S01]  /*34f20*/  LOP3.LUT R10, R10, 0xffff, RZ, 0xc0, !PT ;  /* 0x0000ffff0a0a7812 */ /* 0x000fe200078ec0ff */
[----:B------:R0:W-:Y:S01]  /*34f30*/  STL [R1+0x16dc], R8 ;  /* 0x0016dc0801007387 */ /* 0x0001e20000100800 */
[----:B------:R-:W-:-:S02]  /*34f40*/  LOP3.LUT R4, R4, 0xffff, RZ, 0xc0, !PT ;  /* 0x0000ffff04047812 */ /* 0x000fc400078ec0ff */
[----:B------:R-:W-:-:S04]  /*34f50*/  LOP3.LUT R5, R5, 0xffff, RZ, 0xc0, !PT ;  /* 0x0000ffff05057812 */ /* 0x000fc800078ec0ff */
[----:B------:R-:W-:Y:S02]  /*34f60*/  PRMT R4, R4, 0x3340, R5 ;  /* 0x0000334004047816 */ /* 0x000fe40000000005 */
[----:B0-----:R-:W-:Y:S02]  /*34f70*/  PRMT R8, R7, 0x3340, R6 ;  /* 0x0000334007087816 */ /* 0x001fe40000000006 */
[----:B------:R-:W-:Y:S02]  /*34f80*/  PRMT R7, R9, 0x3340, R11 ;  /* 0x0000334009077816 */ /* 0x000fe4000000000b */
[----:B------:R-:W-:Y:S01]  /*34f90*/  PRMT R6, R12, 0x3340, R10 ;  /* 0x000033400c067816 */ /* 0x000fe2000000000a */
[----:B------:R-:W-:Y:S04]  /*34fa0*/  STL [R1+0x15bc], R8 ;  /* 0x0015bc0801007387 */ /* 0x000fe80000100800 */
[----:B------:R-:W-:Y:S04]  /*34fb0*/  STL [R1+0x15b8], R7 ;  /* 0x0015b80701007387 */ /* 0x000fe80000100800 */
[----:B------:R-:W-:Y:S04]  /*34fc0*/  STL [R1+0x15b4], R6 ;  /* 0x0015b40601007387 */ /* 0x000fe80000100800 */
[----:B------:R0:W-:Y:S01]  /*34fd0*/  STL [R1+0x15ac], R4 ;  /* 0x0015ac0401007387 */ /* 0x0001e20000100800 */
[----:B------:R-:W-:-:S02]  /*34fe0*/  LOP3.LUT R12, R20, 0xffff, RZ, 0xc0, !PT ;  /* 0x0000ffff140c7812 */ /* 0x000fc400078ec0ff */
[----:B------:R-:W-:Y:S02]  /*34ff0*/  LOP3.LUT R5, R25, 0xffff, RZ, 0xc0, !PT ;  /* 0x0000ffff19057812 */ /* 0x000fe400078ec0ff */
[----:B0-----:R-:W-:Y:S02]  /*35000*/  LOP3.LUT R4, R21, 0xffff, RZ, 0xc0, !PT ;  /* 0x0000ffff15047812 */ /* 0x001fe400078ec0ff */
[----:B---3--:R-:W-:Y:S02]  /*35010*/  LOP3.LUT R11, R14, 0xffff, RZ, 0xc0, !PT ;  /* 0x0000ffff0e0b7812 */ /* 0x008fe400078ec0ff */
[----:B----4-:R-:W-:Y:S01]  /*35020*/  LOP3.LUT R10, R27, 0xffff, RZ, 0xc0, !PT ;  /* 0x0000ffff1b0a7812 */ /* 0x010fe200078ec0ff */
[----:B------:R-:W3:Y:S01]  /*35030*/  LDL.LU R14, [R1+0x6d4] ;  /* 0x0006d400010e7983 */ /* 0x000ee20000300800 */
[----:B--2---:R-:W-:-:S03]  /*35040*/  LOP3.LUT R6, R15, 0xffff, RZ, 0xc0, !PT ;  /* 0x0000ffff0f067812 */ /* 0x004fc600078ec0ff */
[----:B------:R-:W2:Y:S04]  /*35050*/  LDL.LU R27, [R1+0x6d0] ;  /* 0x0006d000011b7983 */ /* 0x000ea80000300800 */
[----:B------:R-:W4:Y:S01]  /*35060*/  LDL.LU R15, [R1+0x5f4] ;  /* 0x0005f400010f7983 */ /* 0x000f220000300800 */
[----:B------:R-:W-:-:S03]  /*35070*/  LOP3.LUT R8, R19, 0xffff, RZ, 0xc0, !PT ;  /* 0x0000ffff13087812 */ /* 0x000fc600078ec0ff */
[----:B------:R-:W3:Y:S04]  /*35080*/  LDL.LU R19, [R1+0x25e8] ;  /* 0x0025e80001137983 */ /* 0x000ee80000300800 */
[----:B------:R-:W3:Y:S04]  /*35090*/  LDL.LU R20, [R1+0x25e4] ;  /* 0x0025e40001147983 */ /* 0x000ee80000300800 */
[----:B------:R-:W3:Y:S04]  /*350a0*/  LDL.LU R21, [R1+0x25e0] ;  /* 0x0025e00001157983 */ /* 0x000ee80000300800 */
[----:B------:R-:W3:Y:S01]  /*350b0*/  LDL.LU R25, [R1+0x25dc] ;  /* 0x0025dc0001197983 */ /* 0x000ee20000300800 */
[----:B------:R-:W-:-:S04]  /*350c0*/  LOP3.LUT R7, R13, 0xffff, RZ, 0xc0, !PT ;  /* 0x0000ffff0d077812 */ /* 0x000fc800078ec0ff */
[----:B------:R-:W-:-:S05]  /*350d0*/  PRMT R13, R7, 0x3340, R8 ;  /* 0x00003340070d7816 */ /* 0x000fca0000000008 */
[----:B------:R0:W-:Y:S01]  /*350e0*/  STL [R1+0x16d8], R13 ;  /* 0x0016d80d01007387 */ /* 0x0001e20000100800 */
[----:B------:R-:W-:Y:S02]  /*350f0*/  SHF.R.U32.HI R9, RZ, 0x8, R7 ;  /* 0x00000008ff097819 */ /* 0x000fe40000011607 */
[----:B------:R-:W-:Y:S02]  /*35100*/  SHF.R.U32.HI R7, RZ, 0x8, R11 ;  /* 0x00000008ff077819 */ /* 0x000fe4000001160b */
[----:B------:R-:W-:Y:S02]  /*35110*/  SHF.R.U32.HI R8, RZ, 0x8, R8 ;  /* 0x00000008ff087819 */ /* 0x000fe40000011608 */
[----:B0-----:R-:W-:Y:S02]  /*35120*/  PRMT R13, R11, 0x3340, R12 ;  /* 0x000033400b0d7816 */ /* 0x001fe4000000000c */
[----:B------:R-:W-:Y:S02]  /*35130*/  SHF.R.U32.HI R11, RZ, 0x8, R10 ;  /* 0x00000008ff0b7819 */ /* 0x000fe4000001160a */
[----:B------:R-:W-:Y:S01]  /*35140*/  SHF.R.U32.HI R12, RZ, 0x8, R12 ;  /* 0x00000008ff0c7819 */ /* 0x000fe2000001160c */
[----:B------:R0:W-:Y:S01]  /*35150*/  STL [R1+0x16d4], R13 ;  /* 0x0016d40d01007387 */ /* 0x0001e20000100800 */
[----:B------:R-:W-:-:S02]  /*35160*/  LOP3.LUT R9, R9, 0xffff, RZ, 0xc0, !PT ;  /* 0x0000ffff09097812 */ /* 0x000fc400078ec0ff */
[----:B------:R-:W-:Y:S02]  /*35170*/  LOP3.LUT R8, R8, 0xffff, RZ, 0xc0, !PT ;  /* 0x0000ffff08087812 */ /* 0x000fe400078ec0ff */
[----:B------:R-:W-:Y:S02]  /*35180*/  LOP3.LUT R7, R7, 0xffff, RZ, 0xc0, !PT ;  /* 0x0000ffff07077812 */ /* 0x000fe400078ec0ff */
[----:B------:R-:W-:Y:S02]  /*35190*/  LOP3.LUT R12, R12, 0xffff, RZ, 0xc0, !PT ;  /* 0x0000ffff0c0c7812 */ /* 0x000fe400078ec0ff */
[----:B0-----:R-:W-:Y:S02]  /*351a0*/  PRMT R13, R10, 0x3340, R4 ;  /* 0x000033400a0d7816 */ /* 0x001fe40000000004 */
[----:B------:R-:W-:Y:S02]  /*351b0*/  SHF.R.U32.HI R10, RZ, 0x8, R6 ;  /* 0x00000008ff0a7819 */ /* 0x000fe40000011606 */
[----:B------:R-:W-:-:S02]  /*351c0*/  SHF.R.U32.HI R4, RZ, 0x8, R4 ;  /* 0x00000008ff047819 */ /* 0x000fc40000011604 */
[--C-:B------:R-:W-:Y:S02]  /*351d0*/  PRMT R6, R6, 0x3340, R5.reuse ;  /* 0x0000334006067816 */ /* 0x100fe40000000005 */
[----:B------:R-:W-:Y:S02]  /*351e0*/  SHF.R.U32.HI R5, RZ, 0x8, R5 ;  /* 0x00000008ff057819 */ /* 0x000fe40000011605 */
[----:B------:R-:W-:Y:S02]  /*351f0*/  LOP3.LUT R11, R11, 0xffff, RZ, 0xc0, !PT ;  /* 0x0000ffff0b0b7812 */ /* 0x000fe400078ec0ff */
[----:B------:R-:W-:Y:S01]  /*35200*/  LOP3.LUT R4, R4, 0xffff, RZ, 0xc0, !PT ;  /* 0x0000ffff04047812 */ /* 0x000fe200078ec0ff */
[----:B------:R-:W-:Y:S01]  /*35210*/  STL [R1+0x16d0], R13 ;  /* 0x0016d00d01007387 */ /* 0x000fe20000100800 */
[----:B------:R-:W-:Y:S02]  /*35220*/  LOP3.LUT R10, R10, 0xffff, RZ, 0xc0, !PT ;  /* 0x0000ffff0a0a7812 */ /* 0x000fe400078ec0ff */
[----:B------:R-:W-:Y:S01]  /*35230*/  LOP3.LUT R5, R5, 0xffff, RZ, 0xc0, !PT ;  /* 0x0000ffff05057812 */ /* 0x000fe200078ec0ff */
[----:B------:R0:W-:Y:S01]  /*35240*/  STL [R1+0x16cc], R6 ;  /* 0x0016cc0601007387 */ /* 0x0001e20000100800 */
[----:B------:R-:W-:-:S05]  /*35250*/  PRMT R8, R9, 0x3340, R8 ;  /* 0x0000334009087816 */ /* 0x000fca0000000008 */
[----:B------:R-:W-:Y:S01]  /*35260*/  STL [R1+0x15a8], R8 ;  /* 0x0015a80801007387 */ /* 0x000fe20000100800 */
[----:B0-----:R-:W-:Y:S02]  /*35270*/  PRMT R6, R7, 0x3340, R12 ;  /* 0x0000334007067816 */ /* 0x001fe4000000000c */
[----:B------:R-:W-:Y:S02]  /*35280*/  PRMT R7, R11, 0x3340, R4 ;  /* 0x000033400b077816 */ /* 0x000fe40000000004 */
[----:B------:R-:W-:Y:S01]  /*35290*/  PRMT R4, R10, 0x3340, R5 ;  /* 0x000033400a047816 */ /* 0x000fe20000000005 */
[----:B------:R-:W-:Y:S04]  /*352a0*/  STL [R1+0x15a4], R6 ;  /* 0x0015a40601007387 */ /* 0x000fe80000100800 */
[----:B------:R3:W-:Y:S04]  /*352b0*/  STL [R1+0x15a0], R7 ;  /* 0x0015a00701007387 */ /* 0x0007e80000100800 */
[----:B------:R0:W-:Y:S01]  /*352c0*/  STL [R1+0x159c], R4 ;  /* 0x00159c0401007387 */ /* 0x0001e20000100800 */
[----:B------:R-:W-:-:S02]  /*352d0*/  LOP3.LUT R9, R26, 0xffff, RZ, 0xc0, !PT ;  /* 0x0000ffff1a097812 */ /* 0x000fc400078ec0ff */
[----:B--2---:R-:W-:Y:S02]  /*352e0*/  LOP3.LUT R11, R27, 0xffff, RZ, 0xc0, !PT ;  /* 0x0000ffff1b0b7812 */ /* 0x004fe400078ec0ff */
[----:B----4-:R-:W-:Y:S02]  /*352f0*/  LOP3.LUT R10, R15, 0xffff, RZ, 0xc0, !PT ;  /* 0x0000ffff0f0a7812 */ /* 0x010fe400078ec0ff */
[----:B---3--:R-:W-:Y:S02]  /*35300*/  LOP3.LUT R7, R25, 0xffff, RZ, 0xc0, !PT ;  /* 0x0000ffff19077812 */ /* 0x008fe400078ec0ff */
[----:B------:R-:W2:Y:S04]  /*35310*/  LDL.LU R25, [R1+0x25d8] ;  /* 0x0025d80001197983 */ /* 0x000ea80000300800 */
[----:B------:R-:W3:Y:S04]  /*35320*/  LDL.LU R27, [R1+0x8e0] ;  /* 0x0008e000011b7983 */ /* 0x000ee80000300800 */
[----:B------:R-:W4:Y:S04]  /*35330*/  LDL R15, [R1+0x8dc] ;  /* 0x0008dc00010f7983 */ /* 0x000f280000100800 */
[----:B------:R-:W4:Y:S01]  /*35340*/  LDL.LU R26, [R1+0x25d4] ;  /* 0x0025d400011a7983 */ /* 0x000f220000300800 */
[----:B------:R-:W-:-:S02]  /*35350*/  LOP3.LUT R6, R14, 0xffff, RZ, 0xc0, !PT ;  /* 0x0000ffff0e067812 */ /* 0x000fc400078ec0ff */
[----:B------:R-:W-:Y:S02]  /*35360*/  LOP3.LUT R12, R29, 0xffff, RZ, 0xc0, !PT ;  /* 0x0000ffff1d0c7812 */ /* 0x000fe400078ec0ff */
[----:B------:R-:W-:Y:S02]  /*35370*/  LOP3.LUT R5, R28, 0xffff, RZ, 0xc0, !PT ;  /* 0x0000ffff1c057812 */ /* 0x000fe400078ec0ff */
[----:B0-----:R-:W-:Y:S02]  /*35380*/  LOP3.LUT R4, R17, 0xffff, RZ, 0xc0, !PT ;  /* 0x0000ffff11047812 */ /* 0x001fe400078ec0ff */
[----:B------:R-:W-:Y:S02]  /*35390*/  SHF.R.U32.HI R8, RZ, 0x8, R6 ;  /* 0x00000008ff087819 */ /* 0x000fe40000011606 */
[--C-:B------:R-:W-:Y:S02]  /*353a0*/  PRMT R13, R6, 0x3340, R9.reuse ;  /* 0x00003340060d7816 */ /* 0x100fe40000000009 */
[----:B------:R-:W-:-:S02]  /*353b0*/  SHF.R.U32.HI R6, RZ, 0x8, R9 ;  /* 0x00000008ff067819 */ /* 0x000fc40000011609 */
[----:B------:R-:W-:Y:S02]  /*353c0*/  SHF.R.U32.HI R9, RZ, 0x8, R11 ;  /* 0x00000008ff097819 */ /* 0x000fe4000001160b */
[----:B------:R-:W-:Y:S02]  /*353d0*/  PRMT R17, R11, 0x3340, R12 ;  /* 0x000033400b117816 */ /* 0x000fe4000000000c */
[----:B------:R-:W-:Y:S02]  /*353e0*/  SHF.R.U32.HI R11, RZ, 0x8, R10 ;  /* 0x00000008ff0b7819 */ /* 0x000fe4000001160a */
[--C-:B------:R-:W-:Y:S02]  /*353f0*/  PRMT R28, R10, 0x3340, R5.reuse ;  /* 0x000033400a1c7816 */ /* 0x100fe40000000005 */
[----:B------:R-:W-:Y:S02]  /*35400*/  SHF.R.U32.HI R5, RZ, 0x8, R5 ;  /* 0x00000008ff057819 */ /* 0x000fe40000011605 */
[----:B------:R-:W-:-:S02]  /*35410*/  SHF.R.U32.HI R10, RZ, 0x8, R7 ;  /* 0x00000008ff0a7819 */ /* 0x000fc40000011607 */
[----:B------:R-:W-:Y:S02]  /*35420*/  SHF.R.U32.HI R12, RZ, 0x8, R12 ;  /* 0x00000008ff0c7819 */ /* 0x000fe4000001160c */
[--C-:B------:R-:W-:Y:S02]  /*35430*/  PRMT R7, R7, 0x3340, R4.reuse ;  /* 0x0000334007077816 */ /* 0x100fe40000000004 */
[----:B------:R-:W-:Y:S02]  /*35440*/  LOP3.LUT R8, R8, 0xffff, RZ, 0xc0, !PT ;  /* 0x0000ffff08087812 */ /* 0x000fe400078ec0ff */
[----:B------:R-:W-:Y:S02]  /*35450*/  LOP3.LUT R6, R6, 0xffff, RZ, 0xc0, !PT ;  /* 0x0000ffff06067812 */ /* 0x000fe400078ec0ff */
[----:B------:R-:W-:Y:S02]  /*35460*/  LOP3.LUT R11, R11, 0xffff, RZ, 0xc0, !PT ;  /* 0x0000ffff0b0b7812 */ /* 0x000fe400078ec0ff */
[----:B------:R-:W-:Y:S01]  /*35470*/  LOP3.LUT R5, R5, 0xffff, RZ, 0xc0, !PT ;  /* 0x0000ffff05057812 */ /* 0x000fe200078ec0ff */
[----:B------:R-:W-:Y:S01]  /*35480*/  STL [R1+0x1260], R13 ;  /* 0x0012600d01007387 */ /* 0x000fe20000100800 */
[----:B------:R-:W-:-:S02]  /*35490*/  SHF.R.U32.HI R4, RZ, 0x8, R4 ;  /* 0x00000008ff047819 */ /* 0x000fc40000011604 */
[----:B------:R-:W-:Y:S02]  /*354a0*/  LOP3.LUT R9, R9, 0xffff, RZ, 0xc0, !PT ;  /* 0x0000ffff09097812 */ /* 0x000fe400078ec0ff */
[----:B------:R-:W-:Y:S01]  /*354b0*/  LOP3.LUT R12, R12, 0xffff, RZ, 0xc0, !PT ;  /* 0x0000ffff0c0c7812 */ /* 0x000fe200078ec0ff */
[----:B------:R0:W-:Y:S01]  /*354c0*/  STL [R1+0x169c], R7 ;  /* 0x00169c0701007387 */ /* 0x0001e20000100800 */
[----:B------:R-:W-:Y:S02]  /*354d0*/  PRMT R29, R11, 0x3340, R5 ;  /* 0x000033400b1d7816 */ /* 0x000fe40000000005 */
[----:B------:R-:W-:Y:S02]  /*354e0*/  LOP3.LUT R10, R10, 0xffff, RZ, 0xc0, !PT ;  /* 0x0000ffff0a0a7812 */ /* 0x000fe400078ec0ff */
[----:B------:R-:W-:Y:S02]  /*354f0*/  LOP3.LUT R4, R4, 0xffff, RZ, 0xc0, !PT ;  /* 0x0000ffff04047812 */ /* 0x000fe400078ec0ff */
[----:B0-----:R-:W-:-:S02]  /*35500*/  PRMT R7, R8, 0x3340, R6 ;  /* 0x0000334008077816 */ /* 0x001fc40000000006 */
[----:B------:R-:W-:Y:S02]  /*35510*/  PRMT R6, R9, 0x3340, R12 ;  /* 0x0000334009067816 */ /* 0x000fe4000000000c */
[----:B------:R-:W-:Y:S01]  /*35520*/  PRMT R4, R10, 0x3340, R4 ;  /* 0x000033400a047816 */ /* 0x000fe20000000004 */
[----:B------:R0:W-:Y:S04]  /*35530*/  STL [R1+0x120c], R7 ;  /* 0x00120c0701007387 */ /* 0x0001e80000100800 */
[----:B------:R1:W-:Y:S04]  /*35540*/  STL.64 [R1+0x1848], R28 ;  /* 0x0018481c01007387 */ /* 0x0003e80000100a00 */
[----:B------:R-:W-:Y:S01]  /*35550*/  STL [R1+0x1208], R6 ;  /* 0x0012080601007387 */ /* 0x000fe20000100800 */
[----:B------:R-:W-:-:S03]  /*35560*/  LOP3.LUT R9, R21, 0xffff, RZ, 0xc0, !PT ;  /* 0x0000ffff15097812 */ /* 0x000fc600078ec0ff */
[----:B------:R1:W-:Y:S01]  /*35570*/  STL [R1+0x1530], R4 ;  /* 0x0015300401007387 */ /* 0x0003e20000100800 */
[----:B0-----:R-:W-:-:S03]  /*35580*/  LOP3.LUT R7, R19, 0xffff, RZ, 0xc0, !PT ;  /* 0x0000ffff13077812 */ /* 0x001fc600078ec0ff */
[----:B-1----:R-:W4:Y:S01]  /*35590*/  LDL.LU R28, [R1+0x564] ;  /* 0x00056400011c7983 */ /* 0x002f220000300800 */
[----:B------:R-:W-:-:S03]  /*355a0*/  LOP3.LUT R4, R16, 0xffff, RZ, 0xc0, !PT ;  /* 0x0000ffff10047812 */ /* 0x000fc600078ec0ff */
[----:B------:R-:W4:Y:S04]  /*355b0*/  LDL.LU R29, [R1+0x560] ;  /* 0x00056000011d7983 */ /* 0x000f280000300800 */
[----:B------:R-:W4:Y:S04]  /*355c0*/  LDL.LU R24, [R1+0x200] ;  /* 0x0002000001187983 */ /* 0x000f280000300800 */
[----:B------:R-:W4:Y:S04]  /*355d0*/  LDL.LU R13, [R1+0x1ec] ;  /* 0x0001ec00010d7983 */ /* 0x000f280000300800 */
[----:B------:R-:W4:Y:S01]  /*355e0*/  LDL.LU R14, [R1+0x34] ;  /* 0x00003400010e7983 */ /* 0x000f220000300800 */
[----:B---3--:R-:W-:-:S02]  /*355f0*/  LOP3.LUT R6, R27, 0xffff, RZ, 0xc0, !PT ;  /* 0x0000ffff1b067812 */ /* 0x008fc400078ec0ff */
[----:B--2---:R-:W-:Y:S02]  /*35600*/  LOP3.LUT R8, R25, 0xffff, RZ, 0xc0, !PT ;  /* 0x0000ffff19087812 */ /* 0x004fe400078ec0ff */
[----:B----4-:R-:W-:Y:S02]  /*35610*/  LOP3.LUT R10, R26, 0xffff, RZ, 0xc0, !PT ;  /* 0x0000ffff1a0a7812 */ /* 0x010fe400078ec0ff */
[----:B------:R-:W-:Y:S02]  /*35620*/  PRMT R25, R6, 0x3340, R9 ;  /* 0x0000334006197816 */ /* 0x000fe40000000009 */
[----:B------:R-:W-:-:S03]  /*35630*/  PRMT R16, R10, 0x3340, R7 ;  /* 0x000033400a107816 */ /* 0x000fc60000000007 */
[----:B------:R0:W-:Y:S04]  /*35640*/  STL [R1+0x2540], R25 ;  /* 0x0025401901007387 */ /* 0x0001e80000100800 */
[----:B0-----:R-:W2:Y:S04]  /*35650*/  LDL R25, [R1+0x8d4] ;  /* 0x0008d40001197983 */ /* 0x001ea80000100800 */
[----:B------:R0:W-:Y:S04]  /*35660*/  STL.64 [R1+0x1850], R16 ;  /* 0x0018501001007387 */ /* 0x0001e80000100a00 */
[----:B0-----:R-:W3:Y:S01]  /*35670*/  LDL.LU R17, [R1+0x8d8] ;  /* 0x0008d80001117983 */ /* 0x001ee20000300800 */
[----:B------:R-:W-:-:S02]  /*35680*/  LOP3.LUT R11, R15, 0xffff, RZ, 0xc0, !PT ;  /* 0x0000ffff0f0b7812 */ /* 0x000fc400078ec0ff */
[----:B------:R-:W-:Y:S02]  /*35690*/  LOP3.LUT R12, R20, 0xffff, RZ, 0xc0, !PT ;  /* 0x0000ffff140c7812 */ /* 0x000fe400078ec0ff */
[----:B------:R-:W-:Y:S01]  /*356a0*/  SHF.R.U32.HI R5, RZ, 0x8, R6 ;  /* 0x00000008ff057819 */ /* 0x000fe20000011606 */
[----:B------:R-:W-:Y:S01]  /*356b0*/  IMAD.MOV.U32 R27, RZ, RZ, R0 ;  /* 0x000000ffff1b7224 */ /* 0x000fe200078e0000 */
[----:B------:R-:W-:Y:S02]  /*356c0*/  SHF.R.U32.HI R6, RZ, 0x8, R11 ;  /* 0x00000008ff067819 */ /* 0x000fe4000001160b */
[----:B------:R-:W-:Y:S02]  /*356d0*/  PRMT R20, R11, 0x3340, R12 ;  /* 0x000033400b147816 */ /* 0x000fe4000000000c */
[----:B------:R-:W-:Y:S02]  /*356e0*/  SHF.R.U32.HI R9, RZ, 0x8, R9 ;  /* 0x00000008ff097819 */ /* 0x000fe40000011609 */
[----:B------:R-:W-:-:S02]  /*356f0*/  SHF.R.U32.HI R11, RZ, 0x8, R10 ;  /* 0x00000008ff0b7819 */ /* 0x000fc4000001160a */
[----:B------:R-:W-:Y:S02]  /*35700*/  PRMT R0, R8, 0x3340, R4 ;  /* 0x0000334008007816 */ /* 0x000fe40000000004 */
[----:B------:R-:W-:Y:S02]  /*35710*/  SHF.R.U32.HI R12, RZ, 0x8, R12 ;  /* 0x00000008ff0c7819 */ /* 0x000fe4000001160c */
[----:B------:R-:W-:Y:S02]  /*35720*/  SHF.R.U32.HI R10, RZ, 0x8, R8 ;  /* 0x00000008ff0a7819 */ /* 0x000fe40000011608 */
[----:B------:R-:W-:Y:S02]  /*35730*/  SHF.R.U32.HI R4, RZ, 0x8, R4 ;  /* 0x00000008ff047819 */ /* 0x000fe40000011604 */
[----:B------:R-:W-:Y:S02]  /*35740*/  SHF.R.U32.HI R7, RZ, 0x8, R7 ;  /* 0x00000008ff077819 */ /* 0x000fe40000011607 */
[----:B------:R-:W-:-:S02]  /*35750*/  LOP3.LUT R5, R5, 0xffff, RZ, 0xc0, !PT ;  /* 0x0000ffff05057812 */ /* 0x000fc400078ec0ff */
[----:B------:R-:W-:Y:S02]  /*35760*/  LOP3.LUT R9, R9, 0xffff, RZ, 0xc0, !PT ;  /* 0x0000ffff09097812 */ /* 0x000fe400078ec0ff */
[----:B------:R-:W-:Y:S02]  /*35770*/  LOP3.LUT R6, R6, 0xffff, RZ, 0xc0, !PT ;  /* 0x0000ffff06067812 */ /* 0x000fe400078ec0ff */
[----:B------:R-:W-:Y:S02]  /*35780*/  LOP3.LUT R12, R12, 0xffff, RZ, 0xc0, !PT ;  /* 0x0000ffff0c0c7812 */ /* 0x000fe400078ec0ff */
[----:B------:R-:W-:Y:S02]  /*35790*/  LOP3.LUT R10, R10, 0xffff, RZ, 0xc0, !PT ;  /* 0x0000ffff0a0a7812 */ /* 0x000fe400078ec0ff */
[----:B------:R-:W-:Y:S02]  /*357a0*/  LOP3.LUT R4, R4, 0xffff, RZ, 0xc0, !PT ;  /* 0x0000ffff04047812 */ /* 0x000fe400078ec0ff */
[----:B------:R-:W-:-:S02]  /*357b0*/  LOP3.LUT R11, R11, 0xffff, RZ, 0xc0, !PT ;  /* 0x0000ffff0b0b7812 */ /* 0x000fc400078ec0ff */
[----:B------:R-:W-:Y:S01]  /*357c0*/  LOP3.LUT R7, R7, 0xffff, RZ, 0xc0, !PT ;  /* 0x0000ffff07077812 */ /* 0x000fe200078ec0ff */
[----:B------:R-:W-:Y:S01]  /*357d0*/  IMAD.MOV.U32 R15, RZ, RZ, R3 ;  /* 0x000000ffff0f7224 */ /* 0x000fe200078e0003 */
[----:B------:R-:W-:Y:S02]  /*357e0*/  PRMT R26, R5, 0x3340, R9 ;  /* 0x00003340051a7816 */ /* 0x000fe40000000009 */
[----:B------:R-:W-:Y:S02]  /*357f0*/  PRMT R21, R6, 0x3340, R12 ;  /* 0x0000334006157816 */ /* 0x000fe4000000000c */
[----:B------:R-:W-:Y:S02]  /*35800*/  PRMT R3, R10, 0x3340, R4 ;  /* 0x000033400a037816 */ /* 0x000fe40000000004 */
[----:B------:R-:W-:Y:S02]  /*35810*/  PRMT R19, R11, 0x3340, R7 ;  /* 0x000033400b137816 */ /* 0x000fe40000000007 */
[----:B------:R-:W-:Y:S01]  /*35820*/  LOP3.LUT R4, R24, 0xffff, RZ, 0xc0, !PT ;  /* 0x0000ffff18047812 */ /* 0x000fe200078ec0ff */
[----:B------:R0:W-:Y:S04]  /*35830*/  STL [R1+0x18d0], R0 ;  /* 0x0018d00001007387 */ /* 0x0001e80000100800 */
[----:B------:R-:W-:Y:S04]  /*35840*/  STL [R1+0x2570], R26 ;  /* 0x0025701a01007387 */ /* 0x000fe80000100800 */
[----:B------:R-:W-:Y:S04]  /*35850*/  STL.64 [R1+0x1858], R20 ;  /* 0x0018581401007387 */ /* 0x000fe80000100a00 */
[----:B------:R-:W-:Y:S01]  /*35860*/  STL.64 [R1+0x1860], R18 ;  /* 0x0018601201007387 */ /* 0x000fe20000100a00 */
[----:B------:R-:W-:-:S03]  /*35870*/  LOP3.LUT R11, R2, 0xffff, RZ, 0xc0, !PT ;  /* 0x0000ffff020b7812 */ /* 0x000fc600078ec0ff */
[----:B------:R-:W4:Y:S04]  /*35880*/  LDL.LU R2, [R1+0x25d0] ;  /* 0x0025d00001027983 */ /* 0x000f280000300800 */
[----:B------:R-:W4:Y:S01]  /*35890*/  LDL.LU R16, [R1+0x720] ;  /* 0x0007200001107983 */ /* 0x000f220000300800 */
[----:B------:R-:W-:Y:S02]  /*358a0*/  LOP3.LUT R8, R28, 0xffff, RZ, 0xc0, !PT ;  /* 0x0000ffff1c087812 */ /* 0x000fe400078ec0ff */
[----:B------:R-:W-:Y:S02]  /*358b0*/  LOP3.LUT R6, R29, 0xffff, RZ, 0xc0, !PT ;  /* 0x0000ffff1d067812 */ /* 0x000fe400078ec0ff */
[----:B------:R-:W-:Y:S02]  /*358c0*/  LOP3.LUT R5, R13, 0xffff, RZ, 0xc0, !PT ;  /* 0x0000ffff0d057812 */ /* 0x000fe400078ec0ff */
[----:B------:R-:W-:-:S02]  /*358d0*/  LOP3.LUT R10, R14, 0xffff, RZ, 0xc0, !PT ;  /* 0x0000ffff0e0a7812 */ /* 0x000fc400078ec0ff */
[----:B--2---:R-:W-:Y:S02]  /*358e0*/  LOP3.LUT R7, R25, 0xffff, RZ, 0xc0, !PT ;  /* 0x0000ffff19077812 */ /* 0x004fe400078ec0ff */
[----:B---3--:R-:W-:Y:S02]  /*358f0*/  LOP3.LUT R9, R17, 0xffff, RZ, 0xc0, !PT ;  /* 0x0000ffff11097812 */ /* 0x008fe400078ec0ff */
[----:B------:R-:W2:Y:S02]  /*35900*/  LDL.LU R17, [R1+0x654] ;  /* 0x0006540001117983 */ /* 0x000ea40000300800 */
[----:B0-----:R-:W-:-:S05]  /*35910*/  PRMT R0, R9, 0x3340, R4 ;  /* 0x0000334009007816 */ /* 0x001fca0000000004 */
[----:B------:R0:W-:Y:S04]  /*35920*/  STL [R1+0x16c8], R0 ;  /* 0x0016c80001007387 */ /* 0x0001e80000100800 */
[----:B------:R-:W3:Y:S04]  /*35930*/  LDL.LU R25, [R1+0x650] ;  /* 0x0006500001197983 */ /* 0x000ee80000300800 */
[----:B------:R-:W3:Y:S04]  /*35940*/  LDL.LU R28, [R1+0x570] ;  /* 0x00057000011c7983 */ /* 0x000ee80000300800 */
[----:B------:R-:W3:Y:S04]  /*35950*/  LDL.LU R29, [R1+0x1a4] ;  /* 0x0001a400011d7983 */ /* 0x000ee80000300800 */
[----:B------:R-:W3:Y:S04]  /*35960*/  LDL.LU R24, [R1+0x14c] ;  /* 0x00014c0001187983 */ /* 0x000ee80000300800 */
[----:B------:R-:W3:Y:S04]  /*35970*/  LDL.LU R13, [R1+0x144] ;  /* 0x00014400010d7983 */ /* 0x000ee80000300800 */
[----:B------:R-:W3:Y:S01]  /*35980*/  LDL.LU R14, [R1+0x6c] ;  /* 0x00006c00010e7983 */ /* 0x000ee20000300800 */
[----:B0-----:R-:W-:-:S02]  /*35990*/  PRMT R0, R7, 0x3340, R5 ;  /* 0x0000334007007816 */ /* 0x001fc40000000005 */
[----:B------:R-:W-:Y:S02]  /*359a0*/  SHF.R.U32.HI R12, RZ, 0x8, R9 ;  /* 0x00000008ff0c7819 */ /* 0x000fe40000011609 */
[----:B------:R-:W-:Y:S01]  /*359b0*/  SHF.R.U32.HI R9, RZ, 0x8, R4 ;  /* 0x00000008ff097819 */ /* 0x000fe20000011604 */
[----:B------:R0:W-:Y:S01]  /*359c0*/  STL [R1+0x16c4], R0 ;  /* 0x0016c40001007387 */ /* 0x0001e20000100800 */
[----:B------:R-:W-:Y:S02]  /*359d0*/  SHF.R.U32.HI R4, RZ, 0x8, R7 ;  /* 0x00000008ff047819 */ /* 0x000fe40000011607 */
[----:B------:R-:W-:Y:S02]  /*359e0*/  SHF.R.U32.HI R7, RZ, 0x8, R8 ;  /* 0x00000008ff077819 */ /* 0x000fe40000011608 */
[--C-:B0-----:R-:W-:Y:S02]  /*359f0*/  PRMT R0, R8, 0x3340, R10.reuse ;  /* 0x0000334008007816 */ /* 0x101fe4000000000a */
[----:B------:R-:W-:-:S02]  /*35a00*/  SHF.R.U32.HI R10, RZ, 0x8, R10 ;  /* 0x00000008ff0a7819 */ /* 0x000fc4000001160a */
[----:B------:R-:W-:Y:S01]  /*35a10*/  SHF.R.U32.HI R8, RZ, 0x8, R6 ;  /* 0x00000008ff087819 */ /* 0x000fe20000011606 */
[----:B------:R0:W-:Y:S01]  /*35a20*/  STL [R1+0x16c0], R0 ;  /* 0x0016c00001007387 */ /* 0x0001e20000100800 */
[----:B------:R-:W-:Y:S02]  /*35a30*/  LOP3.LUT R7, R7, 0xffff, RZ, 0xc0, !PT ;  /* 0x0000ffff07077812 */ /* 0x000fe400078ec0ff */
[----:B------:R-:W-:Y:S02]  /*35a40*/  LOP3.LUT R10, R10, 0xffff, RZ, 0xc0, !PT ;  /* 0x0000ffff0a0a7812 */ /* 0x000fe400078ec0ff */
[----:B------:R-:W-:Y:S02]  /*35a50*/  SHF.R.U32.HI R5, RZ, 0x8, R5 ;  /* 0x00000008ff057819 */ /* 0x000fe40000011605 */
[----:B------:R-:W-:Y:S02]  /*35a60*/  LOP3.LUT R8, R8, 0xffff, RZ, 0xc0, !PT ;  /* 0x0000ffff08087812 */ /* 0x000fe400078ec0ff */
[----:B0-----:R-:W-:-:S02]  /*35a70*/  PRMT R0, R6, 0x3340, R11 ;  /* 0x0000334006007816 */ /* 0x001fc4000000000b */
[----:B------:R-:W-:Y:S02]  /*35a80*/  SHF.R.U32.HI R11, RZ, 0x8, R11 ;  /* 0x00000008ff0b7819 */ /* 0x000fe4000001160b */
[----:B------:R-:W-:Y:S02]  /*35a90*/  LOP3.LUT R12, R12, 0xffff, RZ, 0xc0, !PT ;  /* 0x0000ffff0c0c7812 */ /* 0x000fe400078ec0ff */
[----:B------:R-:W-:Y:S01]  /*35aa0*/  LOP3.LUT R9, R9, 0xffff, RZ, 0xc0, !PT ;  /* 0x0000ffff09097812 */ /* 0x000fe200078ec0ff */
[----:B------:R0:W-:Y:S01]  /*35ab0*/  STL [R1+0x16bc], R0 ;  /* 0x0016bc0001007387 */ /* 0x0001e20000100800 */
[----:B------:R-:W-:Y:S02]  /*35ac0*/  LOP3.LUT R11, R11, 0xffff, RZ, 0xc0, !PT ;  /* 0x0000ffff0b0b7812 */ /* 0x000fe400078ec0ff */
[----:B------:R-:W-:Y:S02]  /*35ad0*/  LOP3.LUT R4, R4, 0xffff, RZ, 0xc0, !PT ;  /* 0x0000ffff04047812 */ /* 0x000fe400078ec0ff */
[----:B------:R-:W-:-:S02]  /*35ae0*/  LOP3.LUT R5, R5, 0xffff, RZ, 0xc0, !PT ;  /* 0x0000ffff05057812 */ /* 0x000fc400078ec0ff */
[----:B------:R-:W-:Y:S02]  /*35af0*/  PRMT R6, R12, 0x3340, R9 ;  /* 0x000033400c067816 */ /* 0x000fe40000000009 */
[----:B0-----:R-:W-:Y:S02]  /*35b00*/  PRMT R0, R7, 0x3340, R10 ;  /* 0x0000334007007816 */ /* 0x001fe4000000000a */
[----:B------:R-:W-:Y:S02]  /*35b10*/  PRMT R7, R8, 0x3340, R11 ;  /* 0x0000334008077816 */ /* 0x000fe4000000000b */
[----:B----4-:R-:W-:Y:S01]  /*35b20*/  LOP3.LUT R10, R16, 0xffff, RZ, 0xc0, !PT ;  /* 0x0000ffff100a7812 */ /* 0x010fe200078ec0ff */
[----:B------:R0:W-:Y:S04]  /*35b30*/  STL [R1+0x1568], R0 ;  /* 0x0015680001007387 */ /* 0x0001e80000100800 */
[----:B------:R-:W-:Y:S04]  /*35b40*/  STL [R1+0x1564], R7 ;  /* 0x0015640701007387 */ /* 0x000fe80000100800 */
[----:B------:R-:W-:Y:S01]  /*35b50*/  STL [R1+0x1560], R6 ;  /* 0x0015600601007387 */ /* 0x000fe20000100800 */
[----:B0-----:R-:W-:-:S05]  /*35b60*/  PRMT R0, R4, 0x3340, R5 ;  /* 0x0000334004007816 */ /* 0x001fca0000000005 */
[----:B------:R0:W-:Y:S04]  /*35b70*/  STL [R1+0x1558], R0 ;  /* 0x0015580001007387 */ /* 0x0001e80000100800 */
[----:B------:R-:W4:Y:S01]  /*35b80*/  LDL R16, [R1+0x8e4] ;  /* 0x0008e40001107983 */ /* 0x000f220000100800 */
[----:B--2---:R-:W-:Y:S02]  /*35b90*/  LOP3.LUT R8, R17, 0xffff, RZ, 0xc0, !PT ;  /* 0x0000ffff11087812 */ /* 0x004fe400078ec0ff */
[----:B---3--:R-:W-:-:S04]  /*35ba0*/  LOP3.LUT R4, R29, 0xffff, RZ, 0xc0, !PT ;  /* 0x0000ffff1d047812 */ /* 0x008fc800078ec0ff */
[----:B0-----:R-:W-:Y:S02]  /*35bb0*/  PRMT R0, R10, 0x3340, R4 ;  /* 0x000033400a007816 */ /* 0x001fe40000000004 */
[----:B------:R-:W-:Y:S02]  /*35bc0*/  LOP3.LUT R9, R25, 0xffff, RZ, 0xc0, !PT ;  /* 0x0000ffff19097812 */ /* 0x000fe400078ec0ff */
[----:B------:R-:W-:Y:S01]  /*35bd0*/  LOP3.LUT R7, R28, 0xffff, RZ, 0xc0, !PT ;  /* 0x0000ffff1c077812 */ /* 0x000fe200078ec0ff */
[----:B------:R0:W-:Y:S04]  /*35be0*/  STL [R1+0x16b8], R0 ;  /* 0x0016b80001007387 */ /* 0x0001e80000100800 */
[----:B------:R-:W2:Y:S04]  /*35bf0*/  LDL.LU R17, [R1+0x6c4] ;  /* 0x0006c40001117983 */ /* 0x000ea80000300800 */
[----:B------:R-:W3:Y:S04]  /*35c00*/  LDL.LU R25, [R1+0x6c0] ;  /* 0x0006c00001197983 */ /* 0x000ee80000300800 */
[----:B------:R-:W3:Y:S04]  /*35c10*/  LDL.LU R28, [R1+0x5e0] ;  /* 0x0005e000011c7983 */ /* 0x000ee80000300800 */
[----:B------:R-:W2:Y:S01]  /*35c20*/  LDL.LU R29, [R1+0x500] ;  /* 0x00050000011d7983 */ /* 0x000ea20000300800 */
[----:B------:R-:W-:-:S03]  /*35c30*/  LOP3.LUT R5, R24, 0xffff, RZ, 0xc0, !PT ;  /* 0x0000ffff18057812 */ /* 0x000fc600078ec0ff */
[----:B------:R-:W3:Y:S01]  /*35c40*/  LDL.LU R24, [R1+0x1a0] ;  /* 0x0001a00001187983 */ /* 0x000ee20000300800 */
[----:B------:R-:W-:-:S03]  /*35c50*/  LOP3.LUT R6, R13, 0xffff, RZ, 0xc0, !PT ;  /* 0x0000ffff0d067812 */ /* 0x000fc600078ec0ff */
[----:B------:R-:W3:Y:S01]  /*35c60*/  LDL.LU R13, [R1+0x18c] ;  /* 0x00018c00010d7983 */ /* 0x000ee20000300800 */
[----:B------:R-:W-:-:S03]  /*35c70*/  LOP3.LUT R11, R14, 0xffff, RZ, 0xc0, !PT ;  /* 0x0000ffff0e0b7812 */ /* 0x000fc600078ec0ff */
[----:B------:R-:W3:Y:S01]  /*35c80*/  LDL.LU R14, [R1+0x120] ;  /* 0x00012000010e7983 */ /* 0x000ee20000300800 */
[----:B0-----:R-:W-:Y:S02]  /*35c90*/  PRMT R0, R8, 0x3340, R5 ;  /* 0x0000334008007816 */ /* 0x001fe40000000005 */
[----:B------:R-:W-:-:S03]  /*35ca0*/  SHF.R.U32.HI R12, RZ, 0x8, R10 ;  /* 0x00000008ff0c7819 */ /* 0x000fc6000001160a */
[----:B------:R0:W-:Y:S01]  /*35cb0*/  STL [R1+0x16b4], R0 ;  /* 0x0016b40001007387 */ /* 0x0001e20000100800 */
[----:B------:R-:W-:Y:S02]  /*35cc0*/  SHF.R.U32.HI R10, RZ, 0x8, R4 ;  /* 0x00000008ff0a7819 */ /* 0x000fe40000011604 */
[----:B------:R-:W-:Y:S02]  /*35cd0*/  SHF.R.U32.HI R4, RZ, 0x8, R8 ;  /* 0x00000008ff047819 */ /* 0x000fe40000011608 */
[----:B------:R-:W-:Y:S02]  /*35ce0*/  SHF.R.U32.HI R5, RZ, 0x8, R5 ;  /* 0x00000008ff057819 */ /* 0x000fe40000011605 */
[----:B------:R-:W-:Y:S02]  /*35cf0*/  SHF.R.U32.HI R8, RZ, 0x8, R9 ;  /* 0x00000008ff087819 */ /* 0x000fe40000011609 */
[--C-:B0-----:R-:W-:Y:S02]  /*35d00*/  PRMT R0, R9, 0x3340, R6.reuse ;  /* 0x0000334009007816 */ /* 0x101fe40000000006 */
[----:B------:R-:W-:-:S02]  /*35d10*/  SHF.R.U32.HI R6, RZ, 0x8, R6 ;  /* 0x00000008ff067819 */ /* 0x000fc40000011606 */
[----:B------:R-:W-:Y:S01]  /*35d20*/  LOP3.LUT R12, R12, 0xffff, RZ, 0xc0, !PT ;  /* 0x0000ffff0c0c7812 */ /* 0x000fe200078ec0ff */
[----:B------:R0:W-:Y:S01]  /*35d30*/  STL [R1+0x16b0], R0 ;  /* 0x0016b00001007387 */ /* 0x0001e20000100800 */
[----:B------:R-:W-:Y:S02]  /*35d40*/  LOP3.LUT R10, R10, 0xffff, RZ, 0xc0, !PT ;  /* 0x0000ffff0a0a7812 */ /* 0x000fe400078ec0ff */
[----:B------:R-:W-:Y:S02]  /*35d50*/  LOP3.LUT R4, R4, 0xffff, RZ, 0xc0, !PT ;  /* 0x0000ffff04047812 */ /* 0x000fe400078ec0ff */
[----:B------:R-:W-:Y:S02]  /*35d60*/  LOP3.LUT R5, R5, 0xffff, RZ, 0xc0, !PT ;  /* 0x0000ffff05057812 */ /* 0x000fe400078ec0ff */
[----:B------:R-:W-:Y:S02]  /*35d70*/  SHF.R.U32.HI R9, RZ, 0x8, R7 ;  /* 0x00000008ff097819 */ /* 0x000fe40000011607 */
[----:B------:R-:W-:-:S02]  /*35d80*/  LOP3.LUT R8, R8, 0xffff, RZ, 0xc0, !PT ;  /* 0x0000ffff08087812 */ /* 0x000fc400078ec0ff */
[----:B------:R-:W-:Y:S02]  /*35d90*/  LOP3.LUT R6, R6, 0xffff, RZ, 0xc0, !PT ;  /* 0x0000ffff06067812 */ /* 0x000fe400078ec0ff */
[--C-:B0-----:R-:W-:Y:S02]  /*35da0*/  PRMT R0, R7, 0x3340, R11.reuse ;  /* 0x0000334007007816 */ /* 0x101fe4000000000b */
[----:B------:R-:W-:Y:S02]  /*35db0*/  SHF.R.U32.HI R11, RZ, 0x8, R11 ;  /* 0x00000008ff0b7819 */ /* 0x000fe4000001160b */
[----:B------:R-:W-:Y:S01]  /*35dc0*/  PRMT R5, R4, 0x3340, R5 ;  /* 0x0000334004057816 */ /* 0x000fe20000000005 */
[----:B------:R0:W-:Y:S01]  /*35dd0*/  STL [R1+0x16ac], R0 ;  /* 0x0016ac0001007387 */ /* 0x0001e20000100800 */
[----:B------:R-:W-:Y:S02]  /*35de0*/  LOP3.LUT R9, R9, 0xffff, RZ, 0xc0, !PT ;  /* 0x0000ffff09097812 */ /* 0x000fe400078ec0ff */
[----:B------:R-:W-:-:S02]  /*35df0*/  LOP3.LUT R11, R11, 0xffff, RZ, 0xc0, !PT ;  /* 0x0000ffff0b0b7812 */ /* 0x000fc400078ec0ff */
[----:B------:R-:W-:Y:S02]  /*35e00*/  PRMT R4, R8, 0x3340, R6 ;  /* 0x0000334008047816 */ /* 0x000fe40000000006 */
[----:B0-----:R-:W-:-:S05]  /*35e10*/  PRMT R0, R12, 0x3340, R10 ;  /* 0x000033400c007816 */ /* 0x001fca000000000a */
[----:B------:R0:W-:Y:S04]  /*35e20*/  STL [R1+0x1548], R0 ;  /* 0x0015480001007387 */ /* 0x0001e80000100800 */
[----:B------:R-:W-:Y:S04]  /*35e30*/  STL [R1+0x153c], R5 ;  /* 0x00153c0501007387 */ /* 0x000fe80000100800 */
[----:B------:R2:W-:Y:S01]  /*35e40*/  STL [R1+0x1538], R4 ;  /* 0x0015380401007387 */ /* 0x0005e20000100800 */
[----:B----4-:R-:W-:Y:S02]  /*35e50*/  LOP3.LUT R10, R16, 0xffff, RZ, 0xc0, !PT ;  /* 0x0000ffff100a7812 */ /* 0x010fe400078ec0ff */
[----:B0-----:R-:W-:-:S05]  /*35e60*/  PRMT R0, R9, 0x3340, R11 ;  /* 0x0000334009007816 */ /* 0x001fca000000000b */
[----:B------:R0:W-:Y:S04]  /*35e70*/  STL [R1+0x1534], R0 ;  /* 0x0015340001007387 */ /* 0x0001e80000100800 */
[----:B------:R-:W4:Y:S01]  /*35e80*/  LDL.LU R16, [R1+0x8f0] ;  /* 0x0008f00001107983 */ /* 0x000f220000300800 */
[----:B--2---:R-:W-:Y:S02]  /*35e90*/  LOP3.LUT R4, R29, 0xffff, RZ, 0xc0, !PT ;  /* 0x0000ffff1d047812 */ /* 0x004fe400078ec0ff */
[----:B------:R-:W-:Y:S02]  /*35ea0*/  LOP3.LUT R9, R17, 0xffff, RZ, 0xc0, !PT ;  /* 0x0000ffff11097812 */ /* 0x000fe400078ec0ff */
[----:B---3--:R-:W-:Y:S01]  /*35eb0*/  LOP3.LUT R8, R25, 0xffff, RZ, 0xc0, !PT ;  /* 0x0000ffff19087812 */ /* 0x008fe200078ec0ff */
[----:B------:R-:W2:Y:S01]  /*35ec0*/  LDL.LU R17, [R1+0x7a4] ;  /* 0x0007a40001117983 */ /* 0x000ea20000300800 */
[----:B0-----:R-:W-:-:S02]  /*35ed0*/  PRMT R0, R10, 0x3340, R4 ;  /* 0x000033400a007816 */ /* 0x001fc40000000004 */
[----:B------:R-:W-:-:S03]  /*35ee0*/  LOP3.LUT R7, R28, 0xffff, RZ, 0xc0, !PT ;  /* 0x0000ffff1c077812 */ /* 0x000fc600078ec0ff */
[----:B------:R0:W-:Y:S04]  /*35ef0*/  STL [R1+0x1664], R0 ;  /* 0x0016640001007387 */ /* 0x0001e80000100800 */
[----:B------:R-:W3:Y:S04]  /*35f00*/  LDL.LU R25, [R1+0x7a0] ;  /* 0x0007a00001197983 */ /* 0x000ee80000300800 */
[----:B------:R-:W3:Y:S04]  /*35f10*/  LDL.LU R28, [R1+0x5e4] ;  /* 0x0005e400011c7983 */ /* 0x000ee80000300800 */
[----:B------:R-:W3:Y:S01]  /*35f20*/  LDL.LU R29, [R1+0x504] ;  /* 0x00050400011d7983 */ /* 0x000ee20000300800 */
[----:B------:R-:W-:-:S02]  /*35f30*/  LOP3.LUT R5, R24, 0xffff, RZ, 0xc0, !PT ;  /* 0x0000ffff18057812 */ /* 0x000fc400078ec0ff */
[----:B------:R-:W-:Y:S01]  /*35f40*/  LOP3.LUT R6, R13, 0xffff, RZ, 0xc0, !PT ;  /* 0x0000ffff0d067812 */ /* 0x000fe200078ec0ff */
[----:B------:R-:W3:Y:S04]  /*35f50*/  LDL.LU R24, [R1+0x27c] ;  /* 0x00027c0001187983 */ /* 0x000ee80000300800 */
[----:B------:R-:W3:Y:S01]  /*35f60*/  LDL.LU R13, [R1+0x278] ;  /* 0x00027800010d7983 */ /* 0x000ee20000300800 */
[----:B------:R-:W-:-:S03]  /*35f70*/  LOP3.LUT R11, R14, 0xffff, RZ, 0xc0, !PT ;  /* 0x0000ffff0e0b7812 */ /* 0x000fc600078ec0ff */
[----:B------:R-:W3:Y:S01]  /*35f80*/  LDL.LU R14, [R1+0x12c] ;  /* 0x00012c00010e7983 */ /* 0x000ee20000300800 */
[----:B0-----:R-:W-:Y:S02]  /*35f90*/  PRMT R0, R9, 0x3340, R5 ;  /* 0x0000334009007816 */ /* 0x001fe40000000005 */
[----:B------:R-:W-:Y:S02]  /*35fa0*/  SHF.R.U32.HI R12, RZ, 0x8, R10 ;  /* 0x00000008ff0c7819 */ /* 0x000fe4000001160a */
[----:B------:R-:W-:Y:S01]  /*35fb0*/  SHF.R.U32.HI R10, RZ, 0x8, R9 ;  /* 0x00000008ff0a7819 */ /* 0x000fe20000011609 */
[----:B------:R0:W-:Y:S01]  /*35fc0*/  STL [R1+0x165c], R0 ;  /* 0x00165c0001007387 */ /* 0x0001e20000100800 */
[----:B------:R-:W-:Y:S02]  /*35fd0*/  SHF.R.U32.HI R9, RZ, 0x8, R5 ;  /* 0x00000008ff097819 */ /* 0x000fe40000011605 */
[----:B------:R-:W-:Y:S02]  /*35fe0*/  SHF.R.U32.HI R5, RZ, 0x8, R8 ;  /* 0x00000008ff057819 */ /* 0x000fe40000011608 */
[----:B------:R-:W-:-:S02]  /*35ff0*/  LOP3.LUT R10, R10, 0xffff, RZ, 0xc0, !PT ;  /* 0x0000ffff0a0a7812 */ /* 0x000fc400078ec0ff */
[--C-:B0-----:R-:W-:Y:S02]  /*36000*/  PRMT R0, R8, 0x3340, R6.reuse ;  /* 0x0000334008007816 */ /* 0x101fe40000000006 */
[----:B------:R-:W-:Y:S02]  /*36010*/  SHF.R.U32.HI R6, RZ, 0x8, R6 ;  /* 0x00000008ff067819 */ /* 0x000fe40000011606 */
[----:B------:R-:W-:Y:S01]  /*36020*/  LOP3.LUT R9, R9, 0xffff, RZ, 0xc0, !PT ;  /* 0x0000ffff09097812 */ /* 0x000fe200078ec0ff */
[----:B------:R0:W-:Y:S01]  /*36030*/  STL [R1+0x1654], R0 ;  /* 0x0016540001007387 */ /* 0x0001e20000100800 */
[----:B------:R-:W-:Y:S02]  /*36040*/  LOP3.LUT R5, R5, 0xffff, RZ, 0xc0, !PT ;  /* 0x0000ffff05057812 */ /* 0x000fe400078ec0ff */
[----:B------:R-:W-:Y:S02]  /*36050*/  LOP3.LUT R6, R6, 0xffff, RZ, 0xc0, !PT ;  /* 0x0000ffff06067812 */ /* 0x000fe400078ec0ff */
[----:B------:R-:W-:-:S02]  /*36060*/  SHF.R.U32.HI R8, RZ, 0x8, R7 ;  /* 0x00000008ff087819 */ /* 0x000fc40000011607 */
[----:B------:R-:W-:Y:S02]  /*36070*/  SHF.R.U32.HI R4, RZ, 0x8, R4 ;  /* 0x00000008ff047819 */ /* 0x000fe40000011604 */
[--C-:B0-----:R-:W-:Y:S02]  /*36080*/  PRMT R0, R7, 0x3340, R11.reuse ;  /* 0x0000334007007816 */ /* 0x101fe4000000000b */
[----:B------:R-:W-:Y:S02]  /*36090*/  SHF.R.U32.HI R11, RZ, 0x8, R11 ;  /* 0x00000008ff0b7819 */ /* 0x000fe4000001160b */
[----:B------:R-:W-:Y:S02]  /*360a0*/  PRMT R7, R10, 0x3340, R9 ;  /* 0x000033400a077816 */ /* 0x000fe40000000009 */
[----:B------:R-:W-:Y:S01]  /*360b0*/  LOP3.LUT R8, R8, 0xffff, RZ, 0xc0, !PT ;  /* 0x0000ffff08087812 */ /* 0x000fe200078ec0ff */
[----:B------:R0:W-:Y:S01]  /*360c0*/  STL [R1+0x164c], R0 ;  /* 0x00164c0001007387 */ /* 0x0001e20000100800 */
[----:B------:R-:W-:-:S02]  /*360d0*/  LOP3.LUT R11, R11, 0xffff, RZ, 0xc0, !PT ;  /* 0x0000ffff0b0b7812 */ /* 0x000fc400078ec0ff */
[----:B------:R-:W-:Y:S02]  /*360e0*/  LOP3.LUT R12, R12, 0xffff, RZ, 0xc0, !PT ;  /* 0x0000ffff0c0c7812 */ /* 0x000fe400078ec0ff */
[----:B------:R-:W-:Y:S01]  /*360f0*/  LOP3.LUT R4, R4, 0xffff, RZ, 0xc0, !PT ;  /* 0x0000ffff04047812 */ /* 0x000fe200078ec0ff */
[----:B------:R-:W-:Y:S01]  /*36100*/  STL [R1+0x14e0], R7 ;  /* 0x0014e00701007387 */ /* 0x000fe20000100800 */
[----:B0-----:R-:W-:Y:S02]  /*36110*/  PRMT R0, R5, 0x3340, R6 ;  /* 0x0000334005007816 */ /* 0x001fe40000000006 */
[----:B------:R-:W-:-:S03]  /*36120*/  PRMT R5, R8, 0x3340, R11 ;  /* 0x0000334008057816 */ /* 0x000fc6000000000b */
[----:B------:R0:W-:Y:S04]  /*36130*/  STL [R1+0x14d8], R0 ;  /* 0x0014d80001007387 */ /* 0x0001e80000100800 */
[----:B------:R-:W-:Y:S01]  /*36140*/  STL [R1+0x14d0], R5 ;  /* 0x0014d00501007387 */ /* 0x000fe20000100800 */
[----:B----4-:R-:W-:Y:S02]  /*36150*/  LOP3.LUT R10, R16, 0xffff, RZ, 0xc0, !PT ;  /* 0x0000ffff100a7812 */ /* 0x010fe400078ec0ff */
[----:B0-----:R-:W-:-:S05]  /*36160*/  PRMT R0, R12, 0x3340, R4 ;  /* 0x000033400c007816 */ /* 0x001fca0000000004 */
[----:B------:R0:W-:Y:S04]  /*36170*/  STL [R1+0x14cc], R0 ;  /* 0x0014cc0001007387 */ /* 0x0001e80000100800 */
[----:B------:R-:W4:Y:S01]  /*36180*/  LDL.LU R16, [R1+0x8ec] ;  /* 0x0008ec0001107983 */ /* 0x000f220000300800 */
[----:B--2---:R-:W-:-:S03]  /*36190*/  LOP3.LUT R9, R17, 0xffff, RZ, 0xc0, !PT ;  /* 0x0000ffff11097812 */ /* 0x004fc600078ec0ff */
[----:B------:R-:W2:Y:S01]  /*361a0*/  LDL.LU R17, [R1+0x8e8] ;  /* 0x0008e80001117983 */ /* 0x000ea20000300800 */
[----:B---3--:R-:W-:-:S04]  /*361b0*/  LOP3.LUT R4, R29, 0xffff, RZ, 0xc0, !PT ;  /* 0x0000ffff1d047812 */ /* 0x008fc800078ec0ff */
[----:B0-----:R-:W-:Y:S02]  /*361c0*/  PRMT R0, R10, 0x3340, R4 ;  /* 0x000033400a007816 */ /* 0x001fe40000000004 */
[----:B------:R-:W-:Y:S02]  /*361d0*/  LOP3.LUT R7, R25, 0xffff, RZ, 0xc0, !PT ;  /* 0x0000ffff19077812 */ /* 0x000fe400078ec0ff */
[----:B------:R-:W-:Y:S01]  /*361e0*/  LOP3.LUT R8, R28, 0xffff, RZ, 0xc0, !PT ;  /* 0x0000ffff1c087812 */ /* 0x000fe200078ec0ff */
[----:B------:R0:W-:Y:S04]  /*361f0*/  STL [R1+0x1638], R0 ;  /* 0x0016380001007387 */ /* 0x0001e80000100800 */
[----:B------:R-:W3:Y:S04]  /*36200*/  LDL R25, [R1+0x734] ;  /* 0x0007340001197983 */ /* 0x000ee80000100800 */
        /* <DEDUP_REMOVED lines=13> */
[----:B0-----:R-:W-:Y:S02]  /*362e0*/  PRMT R0, R7, 0x3340, R6 ;  /* 0x0000334007007816 */ /* 0x001fe40000000006 */
[----:B------:R-:W-:Y:S02]  /*362f0*/  SHF.R.U32.HI R9, RZ, 0x8, R5 ;  /* 0x00000008ff097819 */ /* 0x000fe40000011605 */
[----:B------:R-:W-:Y:S01]  /*36300*/  LOP3.LUT R12, R12, 0xffff, RZ, 0xc0, !PT ;  /* 0x0000ffff0c0c7812 */ /* 0x000fe200078ec0ff */
[----:B------:R0:W-:Y:S01]  /*36310*/  STL [R1+0x1630], R0 ;  /* 0x0016300001007387 */ /* 0x0001e20000100800 */
[----:B------:R-:W-:-:S02]  /*36320*/  LOP3.LUT R10, R10, 0xffff, RZ, 0xc0, !PT ;  /* 0x0000ffff0a0a7812 */ /* 0x000fc400078ec0ff */
[----:B------:R-:W-:Y:S02]  /*36330*/  SHF.R.U32.HI R5, RZ, 0x8, R7 ;  /* 0x00000008ff057819 */ /* 0x000fe40000011607 */
[----:B------:R-:W-:Y:S02]  /*36340*/  SHF.R.U32.HI R6, RZ, 0x8, R6 ;  /* 0x00000008ff067819 */ /* 0x000fe40000011606 */
[----:B------:R-:W-:Y:S02]  /*36350*/  SHF.R.U32.HI R7, RZ, 0x8, R8 ;  /* 0x00000008ff077819 */ /* 0x000fe40000011608 */
[--C-:B0-----:R-:W-:Y:S02]  /*36360*/  PRMT R0, R8, 0x3340, R11.reuse ;  /* 0x0000334008007816 */ /* 0x101fe4000000000b */
[----:B------:R-:W-:Y:S02]  /*36370*/  SHF.R.U32.HI R11, RZ, 0x8, R11 ;  /* 0x00000008ff0b7819 */ /* 0x000fe4000001160b */
[----:B------:R-:W-:-:S02]  /*36380*/  LOP3.LUT R4, R4, 0xffff, RZ, 0xc0, !PT ;  /* 0x0000ffff04047812 */ /* 0x000fc400078ec0ff */
[----:B------:R-:W-:Y:S01]  /*36390*/  LOP3.LUT R9, R9, 0xffff, RZ, 0xc0, !PT ;  /* 0x0000ffff09097812 */ /* 0x000fe200078ec0ff */
[----:B------:R0:W-:Y:S01]  /*363a0*/  STL [R1+0x162c], R0 ;  /* 0x00162c0001007387 */ /* 0x0001e20000100800 */
[----:B------:R-:W-:Y:S02]  /*363b0*/  LOP3.LUT R5, R5, 0xffff, RZ, 0xc0, !PT ;  /* 0x0000ffff05057812 */ /* 0x000fe400078ec0ff */
[----:B------:R-:W-:Y:S02]  /*363c0*/  LOP3.LUT R6, R6, 0xffff, RZ, 0xc0, !PT ;  /* 0x0000ffff06067812 */ /* 0x000fe400078ec0ff */
[----:B------:R-:W-:Y:S02]  /*363d0*/  LOP3.LUT R7, R7, 0xffff, RZ, 0xc0, !PT ;  /* 0x0000ffff07077812 */ /* 0x000fe400078ec0ff */
[----:B------:R-:W-:Y:S02]  /*363e0*/  LOP3.LUT R11, R11, 0xffff, RZ, 0xc0, !PT ;  /* 0x0000ffff0b0b7812 */ /* 0x000fe400078ec0ff */
[----:B------:R-:W-:-:S02]  /*363f0*/  PRMT R8, R4, 0x3340, R9 ;  /* 0x0000334004087816 */ /* 0x000fc40000000009 */
[----:B0-----:R-:W-:Y:S02]  /*36400*/  PRMT R0, R12, 0x3340, R10 ;  /* 0x000033400c007816 */ /* 0x001fe4000000000a */
[----:B------:R-:W-:-:S03]  /*36410*/  PRMT R4, R5, 0x3340, R6 ;  /* 0x0000334005047816 */ /* 0x000fc60000000006 */
[----:B------:R0:W-:Y:S04]  /*36420*/  STL [R1+0x14c8], R0 ;  /* 0x0014c80001007387 */ /* 0x0001e80000100800 */
[----:B------:R-:W-:Y:S04]  /*36430*/  STL [R1+0x14c4], R8 ;  /* 0x0014c40801007387 */ /* 0x000fe80000100800 */
[----:B------:R-:W-:Y:S01]  /*36440*/  STL [R1+0x14c0], R4 ;  /* 0x0014c00401007387 */ /* 0x000fe20000100800 */
[----:B0-----:R-:W-:Y:S02]  /*36450*/  PRMT R0, R7, 0x3340, R11 ;  /* 0x0000334007007816 */ /* 0x001fe4000000000b */
[----:B----4-:R-:W-:-:S03]  /*36460*/  LOP3.LUT R7, R16, 0xffff, RZ, 0xc0, !PT ;  /* 0x0000ffff10077812 */ /* 0x010fc600078ec0ff */
        /* <DEDUP_REMOVED lines=9> */
[----:B------:R-:W3:Y:S04]  /*36500*/  LDL.LU R25, [R1+0x660] ;  /* 0x0006600001197983 */ /* 0x000ee80000300800 */
[----:B------:R-:W3:Y:S04]  /*36510*/  LDL.LU R28, [R1+0x580] ;  /* 0x00058000011c7983 */ /* 0x000ee80000300800 */
[----:B------:R-:W2:Y:S01]  /*36520*/  LDL.LU R29, [R1+0x240] ;  /* 0x00024000011d7983 */ /* 0x000ea20000300800 */
[----:B------:R-:W-:-:S02]  /*36530*/  LOP3.LUT R12, R24, 0xffff, RZ, 0xc0, !PT ;  /* 0x0000ffff180c7812 */ /* 0x000fc400078ec0ff */
[----:B------:R-:W-:Y:S01]  /*36540*/  LOP3.LUT R4, R13, 0xffff, RZ, 0xc0, !PT ;  /* 0x0000ffff0d047812 */ /* 0x000fe200078ec0ff */
[----:B------:R-:W3:Y:S04]  /*36550*/  LDL.LU R24, [R1+0x1e8] ;  /* 0x0001e80001187983 */ /* 0x000ee80000300800 */
[----:B------:R-:W3:Y:S01]  /*36560*/  LDL.LU R13, [R1+0x1e4] ;  /* 0x0001e400010d7983 */ /* 0x000ee20000300800 */
[----:B------:R-:W-:-:S03]  /*36570*/  LOP3.LUT R5, R14, 0xffff, RZ, 0xc0, !PT ;  /* 0x0000ffff0e057812 */ /* 0x000fc600078ec0ff */
[----:B------:R-:W3:Y:S01]  /*36580*/  LDL.LU R14, [R1+0x88] ;  /* 0x00008800010e7983 */ /* 0x000ee20000300800 */
[----:B0-----:R-:W-:-:S05]  /*36590*/  PRMT R0, R11, 0x3340, R12 ;  /* 0x000033400b007816 */ /* 0x001fca000000000c */
[----:B------:R0:W-:Y:S01]  /*365a0*/  STL [R1+0x1684], R0 ;  /* 0x0016840001007387 */ /* 0x0001e20000100800 */
[----:B------:R-:W-:Y:S02]  /*365b0*/  SHF.R.U32.HI R8, RZ, 0x8, R7 ;  /* 0x00000008ff087819 */ /* 0x000fe40000011607 */
[----:B------:R-:W-:Y:S02]  /*365c0*/  SHF.R.U32.HI R9, RZ, 0x8, R9 ;  /* 0x00000008ff097819 */ /* 0x000fe40000011609 */
[----:B------:R-:W-:Y:S02]  /*365d0*/  SHF.R.U32.HI R7, RZ, 0x8, R11 ;  /* 0x00000008ff077819 */ /* 0x000fe4000001160b */
[----:B------:R-:W-:Y:S02]  /*365e0*/  SHF.R.U32.HI R12, RZ, 0x8, R12 ;  /* 0x00000008ff0c7819 */ /* 0x000fe4000001160c */
[----:B0-----:R-:W-:Y:S02]  /*365f0*/  PRMT R0, R10, 0x3340, R4 ;  /* 0x000033400a007816 */ /* 0x001fe40000000004 */
[----:B------:R-:W-:-:S02]  /*36600*/  SHF.R.U32.HI R11, RZ, 0x8, R10 ;  /* 0x00000008ff0b7819 */ /* 0x000fc4000001160a */
[----:B------:R-:W-:Y:S01]  /*36610*/  SHF.R.U32.HI R4, RZ, 0x8, R4 ;  /* 0x00000008ff047819 */ /* 0x000fe20000011604 */
[----:B------:R0:W-:Y:S01]  /*36620*/  STL [R1+0x1680], R0 ;  /* 0x0016800001007387 */ /* 0x0001e20000100800 */
[----:B------:R-:W-:Y:S02]  /*36630*/  LOP3.LUT R8, R8, 0xffff, RZ, 0xc0, !PT ;  /* 0x0000ffff08087812 */ /* 0x000fe400078ec0ff */
[----:B------:R-:W-:Y:S02]  /*36640*/  LOP3.LUT R9, R9, 0xffff, RZ, 0xc0, !PT ;  /* 0x0000ffff09097812 */ /* 0x000fe400078ec0ff */
[----:B------:R-:W-:Y:S02]  /*36650*/  LOP3.LUT R7, R7, 0xffff, RZ, 0xc0, !PT ;  /* 0x0000ffff07077812 */ /* 0x000fe400078ec0ff */
[----:B------:R-:W-:Y:S02]  /*36660*/  LOP3.LUT R12, R12, 0xffff, RZ, 0xc0, !PT ;  /* 0x0000ffff0c0c7812 */ /* 0x000fe400078ec0ff */
[----:B------:R-:W-:-:S02]  /*36670*/  SHF.R.U32.HI R10, RZ, 0x8, R6 ;  /* 0x00000008ff0a7819 */ /* 0x000fc40000011606 */
[----:B------:R-:W-:Y:S02]  /*36680*/  LOP3.LUT R11, R11, 0xffff, RZ, 0xc0, !PT ;  /* 0x0000ffff0b0b7812 */ /* 0x000fe400078ec0ff */
[--C-:B0-----:R-:W-:Y:S02]  /*36690*/  PRMT R0, R6, 0x3340, R5.reuse ;  /* 0x0000334006007816 */ /* 0x101fe40000000005 */
[----:B------:R-:W-:Y:S02]  /*366a0*/  SHF.R.U32.HI R5, RZ, 0x8, R5 ;  /* 0x00000008ff057819 */ /* 0x000fe40000011605 */
[----:B------:R-:W-:Y:S02]  /*366b0*/  LOP3.LUT R4, R4, 0xffff, RZ, 0xc0, !PT ;  /* 0x0000ffff04047812 */ /* 0x000fe400078ec0ff */
[----:B------:R-:W-:Y:S01]  /*366c0*/  PRMT R6, R7, 0x3340, R12 ;  /* 0x0000334007067816 */ /* 0x000fe2000000000c */
[----:B------:R0:W-:Y:S01]  /*366d0*/  STL [R1+0x167c], R0 ;  /* 0x00167c0001007387 */ /* 0x0001e20000100800 */
[----:B------:R-:W-:-:S02]  /*366e0*/  LOP3.LUT R10, R10, 0xffff, RZ, 0xc0, !PT ;  /* 0x0000ffff0a0a7812 */ /* 0x000fc400078ec0ff */
[----:B------:R-:W-:Y:S02]  /*366f0*/  LOP3.LUT R5, R5, 0xffff, RZ, 0xc0, !PT ;  /* 0x0000ffff05057812 */ /* 0x000fe400078ec0ff */
[----:B------:R-:W-:Y:S02]  /*36700*/  PRMT R4, R11, 0x3340, R4 ;  /* 0x000033400b047816 */ /* 0x000fe40000000004 */
[----:B0-----:R-:W-:-:S05]  /*36710*/  PRMT R0, R8, 0x3340, R9 ;  /* 0x0000334008007816 */ /* 0x001fca0000000009 */
[----:B------:R0:W-:Y:S04]  /*36720*/  STL [R1+0x14f8], R0 ;  /* 0x0014f80001007387 */ /* 0x0001e80000100800 */
[----:B------:R-:W-:Y:S04]  /*36730*/  STL [R1+0x14f4], R6 ;  /* 0x0014f40601007387 */ /* 0x000fe80000100800 */
[----:B------:R2:W-:Y:S01]  /*36740*/  STL [R1+0x14f0], R4 ;  /* 0x0014f00401007387 */ /* 0x0005e20000100800 */
[----:B----4-:R-:W-:Y:S02]  /*36750*/  LOP3.LUT R7, R16, 0xffff, RZ, 0xc0, !PT ;  /* 0x0000ffff10077812 */ /* 0x010fe400078ec0ff */
[----:B0-----:R-:W-:-:S05]  /*36760*/  PRMT R0, R10, 0x3340, R5 ;  /* 0x000033400a007816 */ /* 0x001fca0000000005 */
[----:B------:R0:W-:Y:S01]  /*36770*/  STL [R1+0x14ec], R0 ;  /* 0x0014ec0001007387 */ /* 0x0001e20000100800 */
[----:B--2---:R-:W-:-:S03]  /*36780*/  LOP3.LUT R4, R29, 0xffff, RZ, 0xc0, !PT ;  /* 0x0000ffff1d047812 */ /* 0x004fc600078ec0ff */
[----:B------:R-:W2:Y:S01]  /*36790*/  LDL.LU R29, [R1+0x6b4] ;  /* 0x0006b400011d7983 */ /* 0x000ea20000300800 */
[----:B0-----:R-:W-:Y:S02]  /*367a0*/  PRMT R0, R7, 0x3340, R4 ;  /* 0x0000334007007816 */ /* 0x001fe40000000004 */
[----:B---3--:R-:W-:Y:S02]  /*367b0*/  LOP3.LUT R9, R24, 0xffff, RZ, 0xc0, !PT ;  /* 0x0000ffff18097812 */ /* 0x008fe400078ec0ff */
[----:B------:R-:W-:Y:S01]  /*367c0*/  LOP3.LUT R10, R13, 0xffff, RZ, 0xc0, !PT ;  /* 0x0000ffff0d0a7812 */ /* 0x000fe200078ec0ff */
[----:B------:R-:W3:Y:S04]  /*367d0*/  LDL.LU R24, [R1+0x5d0] ;  /* 0x0005d00001187983 */ /* 0x000ee80000300800 */
[----:B------:R0:W-:Y:S04]  /*367e0*/  STL [R1+0x1614], R0 ;  /* 0x0016140001007387 */ /* 0x0001e80000100800 */
[----:B------:R-:W4:Y:S01]  /*367f0*/  LDL.LU R13, [R1+0x270] ;  /* 0x00027000010d7983 */ /* 0x000f220000300800 */
[----:B------:R-:W-:-:S03]  /*36800*/  LOP3.LUT R11, R14, 0xffff, RZ, 0xc0, !PT ;  /* 0x0000ffff0e0b7812 */ /* 0x000fc600078ec0ff */
[----:B------:R-:W4:Y:S01]  /*36810*/  LDL.LU R14, [R1+0xb8] ;  /* 0x0000b800010e7983 */ /* 0x000f220000300800 */
[----:B------:R-:W-:Y:S02]  /*36820*/  LOP3.LUT R6, R17, 0xffff, RZ, 0xc0, !PT ;  /* 0x0000ffff11067812 */ /* 0x000fe400078ec0ff */
[----:B------:R-:W-:Y:S02]  /*36830*/  LOP3.LUT R5, R25, 0xffff, RZ, 0xc0, !PT ;  /* 0x0000ffff19057812 */ /* 0x000fe400078ec0ff */
[----:B0-----:R-:W-:Y:S02]  /*36840*/  PRMT R0, R6, 0x3340, R9 ;  /* 0x0000334006007816 */ /* 0x001fe40000000009 */
[----:B------:R-:W-:Y:S02]  /*36850*/  LOP3.LUT R8, R28, 0xffff, RZ, 0xc0, !PT ;  /* 0x0000ffff1c087812 */ /* 0x000fe400078ec0ff */
[----:B------:R-:W-:Y:S01]  /*36860*/  SHF.R.U32.HI R12, RZ, 0x8, R7 ;  /* 0x00000008ff0c7819 */ /* 0x000fe20000011607 */
[----:B------:R0:W-:Y:S01]  /*36870*/  STL [R1+0x1660], R0 ;  /* 0x0016600001007387 */ /* 0x0001e20000100800 */
[----:B------:R-:W-:-:S02]  /*36880*/  SHF.R.U32.HI R7, RZ, 0x8, R4 ;  /* 0x00000008ff077819 */ /* 0x000fc40000011604 */
[----:B------:R-:W-:Y:S02]  /*36890*/  SHF.R.U32.HI R4, RZ, 0x8, R6 ;  /* 0x00000008ff047819 */ /* 0x000fe40000011606 */
[----:B------:R-:W-:Y:S02]  /*368a0*/  SHF.R.U32.HI R9, RZ, 0x8, R9 ;  /* 0x00000008ff097819 */ /* 0x000fe40000011609 */
[--C-:B0-----:R-:W-:Y:S02]  /*368b0*/  PRMT R0, R5, 0x3340, R10.reuse ;  /* 0x0000334005007816 */ /* 0x101fe4000000000a */
[----:B------:R-:W-:Y:S02]  /*368c0*/  SHF.R.U32.HI R6, RZ, 0x8, R5 ;  /* 0x00000008ff067819 */ /* 0x000fe40000011605 */
[----:B------:R-:W-:Y:S01]  /*368d0*/  SHF.R.U32.HI R10, RZ, 0x8, R10 ;  /* 0x00000008ff0a7819 */ /* 0x000fe2000001160a */
[----:B------:R0:W-:Y:S01]  /*368e0*/  STL [R1+0x1658], R0 ;  /* 0x0016580001007387 */ /* 0x0001e20000100800 */
[----:B------:R-:W-:-:S02]  /*368f0*/  LOP3.LUT R4, R4, 0xffff, RZ, 0xc0, !PT ;  /* 0x0000ffff04047812 */ /* 0x000fc400078ec0ff */
[----:B------:R-:W-:Y:S02]  /*36900*/  LOP3.LUT R9, R9, 0xffff, RZ, 0xc0, !PT ;  /* 0x0000ffff09097812 */ /* 0x000fe400078ec0ff */
[----:B------:R-:W-:Y:S02]  /*36910*/  SHF.R.U32.HI R5, RZ, 0x8, R8 ;  /* 0x00000008ff057819 */ /* 0x000fe40000011608 */
[----:B------:R-:W-:Y:S02]  /*36920*/  LOP3.LUT R6, R6, 0xffff, RZ, 0xc0, !PT ;  /* 0x0000ffff06067812 */ /* 0x000fe400078ec0ff */
        /* <DEDUP_REMOVED lines=8> */
[----:B------:R-:W-:Y:S02]  /*369b0*/  PRMT R6, R6, 0x3340, R10 ;  /* 0x0000334006067816 */ /* 0x000fe4000000000a */
[----:B0-----:R-:W-:-:S02]  /*369c0*/  PRMT R0, R4, 0x3340, R9 ;  /* 0x0000334004007816 */ /* 0x001fc40000000009 */
[----:B------:R-:W-:-:S03]  /*369d0*/  PRMT R4, R5, 0x3340, R11 ;  /* 0x0000334005047816 */ /* 0x000fc6000000000b */
[----:B------:R0:W-:Y:S04]  /*369e0*/  STL [R1+0x14e4], R0 ;  /* 0x0014e40001007387 */ /* 0x0001e80000100800 */
[----:B------:R-:W-:Y:S04]  /*369f0*/  STL [R1+0x14dc], R6 ;  /* 0x0014dc0601007387 */ /* 0x000fe80000100800 */
[----:B------:R2:W-:Y:S01]  /*36a00*/  STL [R1+0x14d4], R4 ;  /* 0x0014d40401007387 */ /* 0x0005e20000100800 */
[----:B0-----:R-:W-:Y:S02]  /*36a10*/  PRMT R0, R12, 0x3340, R7 ;  /* 0x000033400c007816 */ /* 0x001fe40000000007 */
[----:B------:R-:W0:Y:S03]  /*36a20*/  LDC R12, c[0x0][0x244] ;  /* 0x00009100ff0c7b82 */ /* 0x000e260000000800 */
[----:B------:R1:W-:Y:S01]  /*36a30*/  STL [R1+0x14a8], R0 ;  /* 0x0014a80001007387 */ /* 0x0003e20000100800 */
[----:B--2---:R-:W-:-:S03]  /*36a40*/  LOP3.LUT R4, R29, 0xffff, RZ, 0xc0, !PT ;  /* 0x0000ffff1d047812 */ /* 0x004fc600078ec0ff */
[----:B------:R-:W2:Y:S01]  /*36a50*/  LDL.LU R29, [R1+0x8f8] ;  /* 0x0008f800011d7983 */ /* 0x000ea20000300800 */
[----:B---3--:R-:W-:Y:S02]  /*36a60*/  LOP3.LUT R5, R24, 0xffff, RZ, 0xc0, !PT ;  /* 0x0000ffff18057812 */ /* 0x008fe400078ec0ff */
[----:B----4-:R-:W-:Y:S01]  /*36a70*/  LOP3.LUT R7, R13, 0xffff, RZ, 0xc0, !PT ;  /* 0x0000ffff0d077812 */ /* 0x010fe200078ec0ff */
[----:B------:R-:W3:Y:S04]  /*36a80*/  LDL.LU R24, [R1+0x8f4] ;  /* 0x0008f40001187983 */ /* 0x000ee80000300800 */
[----:B------:R-:W4:Y:S01]  /*36a90*/  LDL.LU R13, [R1+0x4f4] ;  /* 0x0004f400010d7983 */ /* 0x000f220000300800 */
[----:B------:R-:W-:Y:S01]  /*36aa0*/  LOP3.LUT R8, R14, 0xffff, RZ, 0xc0, !PT ;  /* 0x0000ffff0e087812 */ /* 0x000fe200078ec0ff */
[----:B------:R-:W-:-:S02]  /*36ab0*/  IMAD.MOV.U32 R14, RZ, RZ, R15 ;  /* 0x000000ffff0e7224 */ /* 0x000fc400078e000f */
[----:B------:R-:W3:Y:S01]  /*36ac0*/  LDL.LU R15, [R1+0x4f0] ;  /* 0x0004f000010f7983 */ /* 0x000ee20000300800 */
[----:B-1----:R-:W-:Y:S01]  /*36ad0*/  IMAD R0, R23, UR8, RZ ;  /* 0x0000000817007c24 */ /* 0x002fe2000f8e02ff */
[----:B------:R-:W-:Y:S02]  /*36ae0*/  SHF.R.U32.HI R6, RZ, 0x8, R4 ;  /* 0x00000008ff067819 */ /* 0x000fe40000011604 */
[----:B------:R-:W-:Y:S01]  /*36af0*/  PRMT R4, R4, 0x3340, R7 ;  /* 0x0000334004047816 */ /* 0x000fe20000000007 */
[----:B------:R-:W-:Y:S04]  /*36b00*/  STL.64 [R1+0x25b8], R22 ;  /* 0x0025b81601007387 */ /* 0x000fe80000100a00 */
[----:B------:R1:W-:Y:S01]  /*36b10*/  STL [R1+0x310], R0 ;  /* 0x0003100001007387 */ /* 0x0003e20000100800 */
[----:B------:R-:W-:-:S02]  /*36b20*/  PRMT R9, R5, 0x3340, R8 ;  /* 0x0000334005097816 */ /* 0x000fc40000000008 */
[----:B------:R-:W-:Y:S01]  /*36b30*/  SHF.R.U32.HI R7, RZ, 0x8, R7 ;  /* 0x00000008ff077819 */ /* 0x000fe20000011607 */
[----:B------:R0:W-:Y:S04]  /*36b40*/  STL [R1+0x15f4], R4 ;  /* 0x0015f40401007387 */ /* 0x0001e80000100800 */
[----:B------:R-:W-:Y:S01]  /*36b50*/  STL [R1+0x15f0], R9 ;  /* 0x0015f00901007387 */ /* 0x000fe20000100800 */
[----:B------:R-:W-:Y:S01]  /*36b60*/  ULDC UR8, c[0x0][0x248] ;  /* 0x0000920000087ab9 */ /* 0x000fe20000000800 */
[----:B-1----:R-:W-:Y:S01]  /*36b70*/  VIADD R0, R0, UR9 ;  /* 0x0000000900007c36 */ /* 0x002fe20008000000 */
[----:B------:R-:W-:Y:S02]  /*36b80*/  LOP3.LUT R6, R6, 0xffff, RZ, 0xc0, !PT ;  /* 0x0000ffff06067812 */ /* 0x000fe400078ec0ff */
[----:B------:R-:W-:-:S02]  /*36b90*/  LOP3.LUT R7, R7, 0xffff, RZ, 0xc0, !PT ;  /* 0x0000ffff07077812 */ /* 0x000fc400078ec0ff */
[----:B0-----:R-:W-:Y:S02]  /*36ba0*/  SHF.R.U32.HI R4, RZ, 0x8, R5 ;  /* 0x00000008ff047819 */ /* 0x001fe40000011605 */
[----:B------:R-:W-:Y:S01]  /*36bb0*/  SHF.R.U32.HI R5, RZ, 0x8, R8 ;  /* 0x00000008ff057819 */ /* 0x000fe20000011608 */
[----:B------:R0:W-:Y:S01]  /*36bc0*/  STL [R1+0x30c], R0 ;  /* 0x00030c0001007387 */ /* 0x0001e20000100800 */
[----:B------:R-:W-:Y:S01]  /*36bd0*/  ULDC UR9, c[0x0][0x248] ;  /* 0x0000920000097ab9 */ /* 0x000fe20000000800 */
[----:B------:R-:W-:Y:S02]  /*36be0*/  LOP3.LUT R4, R4, 0xffff, RZ, 0xc0, !PT ;  /* 0x0000ffff04047812 */ /* 0x000fe400078ec0ff */
[----:B------:R-:W-:Y:S02]  /*36bf0*/  LOP3.LUT R5, R5, 0xffff, RZ, 0xc0, !PT ;  /* 0x0000ffff05057812 */ /* 0x000fe400078ec0ff */
[----:B------:R-:W-:Y:S01]  /*36c00*/  PRMT R6, R6, 0x3340, R7 ;  /* 0x0000334006067816 */ /* 0x000fe20000000007 */
[----:B0-----:R-:W-:Y:S01]  /*36c10*/  VIADD R0, R0, UR10 ;  /* 0x0000000a00007c36 */ /* 0x001fe20008000000 */
[----:B------:R-:W-:Y:S01]  /*36c20*/  PRMT R4, R4, 0x3340, R5 ;  /* 0x0000334004047816 */ /* 0x000fe20000000005 */
[----:B------:R-:W-:-:S03]  /*36c30*/  ULDC UR10, c[0x0][0x248] ;  /* 0x00009200000a7ab9 */ /* 0x000fc60000000800 */
[----:B------:R0:W-:Y:S04]  /*36c40*/  STL [R1+0x148], R0 ;  /* 0x0001480001007387 */ /* 0x0001e80000100800 */
[----:B------:R-:W-:Y:S04]  /*36c50*/  STL [R1+0x14a0], R6 ;  /* 0x0014a00601007387 */ /* 0x000fe80000100800 */
[----:B------:R-:W-:Y:S01]  /*36c60*/  STL [R1+0x149c], R4 ;  /* 0x00149c0401007387 */ /* 0x000fe20000100800 */
[----:B0-----:R-:W-:Y:S01]  /*36c70*/  VIADD R0, R0, UR8 ;  /* 0x0000000800007c36 */ /* 0x001fe20008000000 */
[----:B------:R-:W-:-:S04]  /*36c80*/  ULDC UR8, c[0x0][0x248] ;  /* 0x0000920000087ab9 */ /* 0x000fc80000000800 */
[----:B------:R0:W-:Y:S02]  /*36c90*/  STL [R1+0x4c], R0 ;  /* 0x00004c0001007387 */ /* 0x0001e40000100800 */
        /* <DEDUP_REMOVED lines=10> */
[----:B------:R-:W-:Y:S01]  /*36d40*/  ULDC UR10, c[0x0][0x248] ;  /* 0x00009200000a7ab9 */ /* 0x000fe20000000800 */
[----:B--2---:R-:W-:Y:S02]  /*36d50*/  LOP3.LUT R6, R29, 0xffff, RZ, 0xc0, !PT ;  /* 0x0000ffff1d067812 */ /* 0x004fe400078ec0ff */
[----:B------:R-:W2:Y:S02]  /*36d60*/  LDL R29, [R1+0x794] ;  /* 0x00079400011d7983 */ /* 0x000ea40000100800 */
[----:B------:R-:W-:Y:S02]  /*36d70*/  SHF.R.U32.HI R5, RZ, 0x8, R6 ;  /* 0x00000008ff057819 */ /* 0x000fe40000011606 */
[----:B----4-:R-:W-:-:S02]  /*36d80*/  LOP3.LUT R7, R13, 0xffff, RZ, 0xc0, !PT ;  /* 0x0000ffff0d077812 */ /* 0x010fc400078ec0ff */
[----:B---3--:R-:W-:Y:S02]  /*36d90*/  LOP3.LUT R4, R24, 0xffff, RZ, 0xc0, !PT ;  /* 0x0000ffff18047812 */ /* 0x008fe400078ec0ff */
[----:B------:R-:W-:Y:S01]  /*36da0*/  PRMT R6, R6, 0x3340, R7 ;  /* 0x0000334006067816 */ /* 0x000fe20000000007 */
[----:B------:R0:W-:Y:S04]  /*36db0*/  STL [R1+0x34], R0 ;  /* 0x0000340001007387 */ /* 0x0001e80000100800 */
[----:B------:R-:W3:Y:S04]  /*36dc0*/  LDL.LU R24, [R1+0x790] ;  /* 0x0007900001187983 */ /* 0x000ee80000300800 */
[----:B------:R1:W-:Y:S04]  /*36dd0*/  STL [R1+0x15e0], R6 ;  /* 0x0015e00601007387 */ /* 0x0003e80000100800 */
[----:B------:R-:W4:Y:S01]  /*36de0*/  LDL.LU R13, [R1+0x414] ;  /* 0x00041400010d7983 */ /* 0x000f220000300800 */
[----:B------:R-:W-:-:S03]  /*36df0*/  LOP3.LUT R8, R15, 0xffff, RZ, 0xc0, !PT ;  /* 0x0000ffff0f087812 */ /* 0x000fc600078ec0ff */
[----:B------:R-:W3:Y:S01]  /*36e00*/  LDL.LU R15, [R1+0x410] ;  /* 0x00041000010f7983 */ /* 0x000ee20000300800 */
[----:B0-----:R-:W-:Y:S01]  /*36e10*/  VIADD R0, R0, UR11 ;  /* 0x0000000b00007c36 */ /* 0x001fe20008000000 */
[----:B------:R-:W-:Y:S02]  /*36e20*/  PRMT R9, R4, 0x3340, R8 ;  /* 0x0000334004097816 */ /* 0x000fe40000000008 */
[----:B------:R-:W-:Y:S01]  /*36e30*/  LOP3.LUT R5, R5, 0xffff, RZ, 0xc0, !PT ;  /* 0x0000ffff05057812 */ /* 0x000fe200078ec0ff */
[----:B------:R-:W-:Y:S01]  /*36e40*/  ULDC UR11, c[0x0][0x248] ;  /* 0x00009200000b7ab9 */ /* 0x000fe20000000800 */
[----:B------:R0:W-:Y:S01]  /*36e50*/  STL [R1+0x30], R0 ;  /* 0x0000300001007387 */ /* 0x0001e20000100800 */
[----:B-1----:R-:W-:Y:S02]  /*36e60*/  SHF.R.U32.HI R6, RZ, 0x8, R7 ;  /* 0x00000008ff067819 */ /* 0x002fe40000011607 */
[----:B------:R-:W-:Y:S02]  /*36e70*/  SHF.R.U32.HI R7, RZ, 0x8, R4 ;  /* 0x00000008ff077819 */ /* 0x000fe40000011604 */
[----:B------:R-:W-:Y:S01]  /*36e80*/  SHF.R.U32.HI R4, RZ, 0x8, R8 ;  /* 0x00000008ff047819 */ /* 0x000fe20000011608 */
[----:B------:R-:W-:Y:S01]  /*36e90*/  STL [R1+0x15dc], R9 ;  /* 0x0015dc0901007387 */ /* 0x000fe20000100800 */
[----:B0-----:R-:W-:Y:S01]  /*36ea0*/  VIADD R0, R0, UR9 ;  /* 0x0000000900007c36 */ /* 0x001fe20008000000 */
[----:B------:R-:W-:-:S02]  /*36eb0*/  LOP3.LUT R6, R6, 0xffff, RZ, 0xc0, !PT ;  /* 0x0000ffff06067812 */ /* 0x000fc400078ec0ff */
[----:B------:R-:W-:Y:S02]  /*36ec0*/  LOP3.LUT R7, R7, 0xffff, RZ, 0xc0, !PT ;  /* 0x0000ffff07077812 */ /* 0x000fe400078ec0ff */
[----:B------:R-:W-:Y:S01]  /*36ed0*/  LOP3.LUT R4, R4, 0xffff, RZ, 0xc0, !PT ;  /* 0x0000ffff04047812 */ /* 0x000fe200078ec0ff */
[----:B------:R-:W-:Y:S01]  /*36ee0*/  ULDC UR9, c[0x0][0x248] ;  /* 0x0000920000097ab9 */ /* 0x000fe20000000800 */
[----:B------:R0:W-:Y:S01]  /*36ef0*/  STL [R1+0x2c], R0 ;  /* 0x00002c0001007387 */ /* 0x0001e20000100800 */
[----:B------:R-:W-:Y:S02]  /*36f00*/  PRMT R5, R5, 0x3340, R6 ;  /* 0x0000334005057816 */ /* 0x000fe40000000006 */
[----:B------:R-:W-:Y:S01]  /*36f10*/  PRMT R4, R7, 0x3340, R4 ;  /* 0x0000334007047816 */ /* 0x000fe20000000004 */
[----:B0-----:R-:W-:Y:S01]  /*36f20*/  VIADD R0, R0, UR12 ;  /* 0x0000000c00007c36 */ /* 0x001fe20008000000 */
[----:B------:R-:W-:-:S04]  /*36f30*/  ULDC UR12, c[0x0][0x248] ;  /* 0x00009200000c7ab9 */ /* 0x000fc80000000800 */
        /* <DEDUP_REMOVED lines=17> */
[----:B--2---:R-:W-:-:S04]  /*37050*/  LOP3.LUT R5, R29, 0xffff, RZ, 0xc0, !PT ;  /* 0x0000ffff1d057812 */ /* 0x004fc800078ec0ff */
[----:B------:R-:W-:Y:S02]  /*37060*/  SHF.R.U32.HI R9, RZ, 0x8, R5 ;  /* 0x00000008ff097819 */ /* 0x000fe40000011605 */
[----:B----4-:R-:W-:Y:S02]  /*37070*/  LOP3.LUT R4, R13, 0xffff, RZ, 0xc0, !PT ;  /* 0x0000ffff0d047812 */ /* 0x010fe400078ec0ff */
[----:B---3--:R-:W-:Y:S02]  /*37080*/  LOP3.LUT R7, R24, 0xffff, RZ, 0xc0, !PT ;  /* 0x0000ffff18077812 */ /* 0x008fe400078ec0ff */
[----:B------:R-:W2:Y:S01]  /*37090*/  LDL.LU R24, [R1+0x5d4] ;  /* 0x0005d40001187983 */ /* 0x000ea20000300800 */
[----:B------:R-:W-:-:S03]  /*370a0*/  PRMT R5, R5, 0x3340, R4 ;  /* 0x0000334005057816 */ /* 0x000fc60000000004 */
[----:B------:R0:W-:Y:S04]  /*370b0*/  STL [R1+0x14], R0 ;  /* 0x0000140001007387 */ /* 0x0001e80000100800 */
[----:B------:R-:W3:Y:S01]  /*370c0*/  LDL.LU R29, [R1+0x584] ;  /* 0x00058400011d7983 */ /* 0x000ee20000300800 */
[----:B------:R-:W-:-:S03]  /*370d0*/  LOP3.LUT R6, R15, 0xffff, RZ, 0xc0, !PT ;  /* 0x0000ffff0f067812 */ /* 0x000fc600078ec0ff */
[----:B------:R1:W-:Y:S04]  /*370e0*/  STL [R1+0x15d0], R5 ;  /* 0x0015d00501007387 */ /* 0x0003e80000100800 */
[----:B------:R-:W4:Y:S01]  /*370f0*/  LDL.LU R15, [R1+0x228] ;  /* 0x00022800010f7983 */ /* 0x000f220000300800 */
[----:B0-----:R-:W-:Y:S01]  /*37100*/  VIADD R0, R0, UR11 ;  /* 0x0000000b00007c36 */ /* 0x001fe20008000000 */
[----:B------:R-:W-:Y:S02]  /*37110*/  SHF.R.U32.HI R4, RZ, 0x8, R4 ;  /* 0x00000008ff047819 */ /* 0x000fe40000011604 */
[----:B------:R-:W-:Y:S01]  /*37120*/  SHF.R.U32.HI R8, RZ, 0x8, R7 ;  /* 0x00000008ff087819 */ /* 0x000fe20000011607 */
[----:B------:R-:W-:Y:S01]  /*37130*/  IMAD.MOV.U32 R13, RZ, RZ, R14 ;  /* 0x000000ffff0d7224 */ /* 0x000fe200078e000e */
[--C-:B-1----:R-:W-:Y:S01]  /*37140*/  PRMT R5, R7, 0x3340, R6.reuse ;  /* 0x0000334007057816 */ /* 0x102fe20000000006 */
[----:B------:R0:W-:Y:S01]  /*37150*/  STL [R1+0x10], R0 ;  /* 0x0000100001007387 */ /* 0x0001e20000100800 */
[----:B------:R-:W-:Y:S01]  /*37160*/  SHF.R.U32.HI R6, RZ, 0x8, R6 ;  /* 0x00000008ff067819 */ /* 0x000fe20000011606 */
[----:B------:R-:W-:-:S02]  /*37170*/  ULDC UR11, c[0x0][0x248] ;  /* 0x00009200000b7ab9 */ /* 0x000fc40000000800 */
[----:B------:R1:W-:Y:S01]  /*37180*/  STL [R1+0x15cc], R5 ;  /* 0x0015cc0501007387 */ /* 0x0003e20000100800 */
[----:B0-----:R-:W-:Y:S01]  /*37190*/  VIADD R0, R0, UR9 ;  /* 0x0000000900007c36 */ /* 0x001fe20008000000 */
[----:B------:R-:W-:Y:S02]  /*371a0*/  LOP3.LUT R4, R4, 0xffff, RZ, 0xc0, !PT ;  /* 0x0000ffff04047812 */ /* 0x000fe400078ec0ff */
[----:B------:R-:W-:Y:S02]  /*371b0*/  LOP3.LUT R7, R8, 0xffff, RZ, 0xc0, !PT ;  /* 0x0000ffff08077812 */ /* 0x000fe400078ec0ff */
[----:B------:R-:W-:Y:S02]  /*371c0*/  LOP3.LUT R6, R6, 0xffff, RZ, 0xc0, !PT ;  /* 0x0000ffff06067812 */ /* 0x000fe400078ec0ff */
[----:B-1----:R-:W-:Y:S01]  /*371d0*/  LOP3.LUT R5, R9, 0xffff, RZ, 0xc0, !PT ;  /* 0x0000ffff09057812 */ /* 0x002fe200078ec0ff */
[----:B------:R0:W-:Y:S01]  /*371e0*/  STL [R1+0xc], R0 ;  /* 0x00000c0001007387 */ /* 0x0001e20000100800 */
[----:B------:R-:W-:-:S02]  /*371f0*/  ULDC UR9, c[0x0][0x248] ;  /* 0x0000920000097ab9 */ /* 0x000fc40000000800 */
[----:B------:R-:W-:Y:S01]  /*37200*/  PRMT R5, R5, 0x3340, R4 ;  /* 0x0000334005057816 */ /* 0x000fe20000000004 */
[----:B0-----:R-:W-:Y:S01]  /*37210*/  VIADD R0, R0, UR12 ;  /* 0x0000000c00007c36 */ /* 0x001fe20008000000 */
[----:B------:R-:W-:Y:S01]  /*37220*/  PRMT R4, R7, 0x3340, R6 ;  /* 0x0000334007047816 */ /* 0x000fe20000000006 */
[----:B------:R-:W-:Y:S01]  /*37230*/  IMAD.MOV.U32 R14, RZ, RZ, R27 ;  /* 0x000000ffff0e7224 */ /* 0x000fe200078e001b */
[----:B------:R-:W-:Y:S02]  /*37240*/  ULDC UR12, c[0x0][0x248] ;  /* 0x00009200000c7ab9 */ /* 0x000fe40000000800 */
[----:B------:R0:W-:Y:S04]  /*37250*/  STL [R1+0x8], R0 ;  /* 0x0000080001007387 */ /* 0x0001e80000100800 */
[----:B------:R2:W-:Y:S04]  /*37260*/  STL [R1+0x148c], R5 ;  /* 0x00148c0501007387 */ /* 0x0005e80000100800 */
[----:B------:R4:W-:Y:S01]  /*37270*/  STL [R1+0x1488], R4 ;  /* 0x0014880401007387 */ /* 0x0009e20000100800 */
[----:B0-----:R-:W-:Y:S01]  /*37280*/  VIADD R0, R0, UR8 ;  /* 0x0000000800007c36 */ /* 0x001fe20008000000 */
[----:B------:R-:W-:-:S03]  /*37290*/  ULDC UR8, c[0x0][0x248] ;  /* 0x0000920000087ab9 */ /* 0x000fc60000000800 */
[----:B------:R-:W-:Y:S01]  /*372a0*/  VIADD R26, R0, UR8 ;  /* 0x00000008001a7c36 */ /* 0x000fe20008000000 */
[----:B------:R0:W-:Y:S01]  /*372b0*/  STL [R1+0x4], R0 ;  /* 0x0000040001007387 */ /* 0x0001e20000100800 */
[----:B------:R-:W-:Y:S01]  /*372c0*/  LOP3.LUT R6, R2, 0xffff, RZ, 0xc0, !PT ;  /* 0x0000ffff02067812 */ /* 0x000fe200078ec0ff */
[----:B------:R-:W-:Y:S01]  /*372d0*/  ULDC UR8, c[0x0][0x248] ;  /* 0x0000920000087ab9 */ /* 0x000fe20000000800 */
[----:B------:R-:W-:Y:S01]  /*372e0*/  VIADD R27, R26, UR9 ;  /* 0x000000091a1b7c36 */ /* 0x000fe20008000000 */
[----:B------:R-:W-:-:S04]  /*372f0*/  ULDC UR9, c[0x0][0x248] ;  /* 0x0000920000097ab9 */ /* 0x000fc80000000800 */
[----:B------:R-:W-:Y:S04]  /*37300*/  STL.64 [R1+0x2578], R26 ;  /* 0x0025781a01007387 */ /* 0x000fe80000100a00 */
[----:B------:R-:W3:Y:S04]  /*37310*/  LDL.LU R2, [R1+0x25cc] ;  /* 0x0025cc0001027983 */ /* 0x000ee80000300800 */
[----:B------:R-:W3:Y:S04]  /*37320*/  LDL.LU R17, [R1+0x900] ;  /* 0x0009000001117983 */ /* 0x000ee80000300800 */
[----:B------:R-:W3:Y:S01]  /*37330*/  LDL R25, [R1+0x8fc] ;  /* 0x0008fc0001197983 */ /* 0x000ee20000100800 */
[----:B--2---:R-:W-:-:S02]  /*37340*/  LOP3.LUT R5, R24, 0xffff, RZ, 0xc0, !PT ;  /* 0x0000ffff18057812 */ /* 0x004fc400078ec0ff */
[----:B----4-:R-:W-:-:S04]  /*37350*/  LOP3.LUT R4, R15, 0xffff, RZ, 0xc0, !PT ;  /* 0x0000ffff0f047812 */ /* 0x010fc800078ec0ff */
[----:B0-----:R-:W-:-:S05]  /*37360*/  PRMT R0, R5, 0x3340, R4 ;  /* 0x0000334005007816 */ /* 0x001fca0000000004 */
[----:B------:R0:W-:Y:S04]  /*37370*/  STL [R1+0x15c0], R0 ;  /* 0x0015c00001007387 */ /* 0x0001e80000100800 */
[----:B------:R-:W2:Y:S01]  /*37380*/  LDL.LU R28, [R1+0x4a4] ;  /* 0x0004a400011c7983 */ /* 0x000ea20000300800 */
[----:B---3--:R-:W-:-:S03]  /*37390*/  LOP3.LUT R7, R29, 0xffff, RZ, 0xc0, !PT ;  /* 0x0000ffff1d077812 */ /* 0x008fc600078ec0ff */
[----:B------:R-:W3:Y:S01]  /*373a0*/  LDL.LU R29, [R1+0x4a0] ;  /* 0x0004a000011d7983 */ /* 0x000ee20000300800 */
[----:B------:R-:W-:Y:S01]  /*373b0*/  VIADD R24, R27, UR8 ;  /* 0x000000081b187c36 */ /* 0x000fe20008000000 */
[----:B------:R-:W-:Y:S02]  /*373c0*/  SHF.R.U32.HI R8, RZ, 0x8, R4 ;  /* 0x00000008ff087819 */ /* 0x000fe40000011604 */
[----:B------:R-:W-:Y:S02]  /*373d0*/  SHF.R.U32.HI R11, RZ, 0x8, R5 ;  /* 0x00000008ff0b7819 */ /* 0x000fe40000011605 */
[--C-:B0-----:R-:W-:Y:S01]  /*373e0*/  PRMT R0, R7, 0x3340, R6.reuse ;  /* 0x0000334007007816 */ /* 0x101fe20000000006 */
[----:B------:R-:W-:Y:S01]  /*373f0*/  VIADD R15, R24, UR10 ;  /* 0x0000000a180f7c36 */ /* 0x000fe20008000000 */
[----:B------:R-:W-:Y:S02]  /*37400*/  SHF.R.U32.HI R9, RZ, 0x8, R7 ;  /* 0x00000008ff097819 */ /* 0x000fe40000011607 */
[----:B------:R-:W-:Y:S01]  /*37410*/  SHF.R.U32.HI R10, RZ, 0x8, R6 ;  /* 0x00000008ff0a7819 */ /* 0x000fe20000011606 */
[----:B------:R-:W-:Y:S01]  /*37420*/  ULDC UR8, c[0x0][0x248] ;  /* 0x0000920000087ab9 */ /* 0x000fe20000000800 */
[----:B------:R-:W-:Y:S01]  /*37430*/  VIADD R4, R15, UR11 ;  /* 0x0000000b0f047c36 */ /* 0x000fe20008000000 */
[----:B------:R0:W-:Y:S01]  /*37440*/  STL [R1+0x1618], R0 ;  /* 0x0016180001007387 */ /* 0x0001e20000100800 */
[----:B------:R-:W-:-:S02]  /*37450*/  LOP3.LUT R7, R11, 0xffff, RZ, 0xc0, !PT ;  /* 0x0000ffff0b077812 */ /* 0x000fc400078ec0ff */
[----:B------:R-:W-:Y:S01]  /*37460*/  LOP3.LUT R6, R8, 0xffff, RZ, 0xc0, !PT ;  /* 0x0000ffff08067812 */ /* 0x000fe200078ec0ff */
[----:B------:R-:W-:Y:S01]  /*37470*/  VIADD R5, R4, UR9 ;  /* 0x0000000904057c36 */ /* 0x000fe20008000000 */
[----:B------:R-:W-:Y:S02]  /*37480*/  LOP3.LUT R9, R9, 0xffff, RZ, 0xc0, !PT ;  /* 0x0000ffff09097812 */ /* 0x000fe400078ec0ff */
[----:B------:R-:W-:Y:S01]  /*37490*/  LOP3.LUT R8, R10, 0xffff, RZ, 0xc0, !PT ;  /* 0x0000ffff0a087812 */ /* 0x000fe200078ec0ff */
[----:B------:R-:W-:Y:S01]  /*374a0*/  ULDC UR9, c[0x0][0x248] ;  /* 0x0000920000097ab9 */ /* 0x000fe20000000800 */
[----:B------:R-:W-:Y:S01]  /*374b0*/  ULDC UR10, c[0x0][0x248] ;  /* 0x00009200000a7ab9 */ /* 0x000fe20000000800 */
[----:B------:R-:W-:Y:S01]  /*374c0*/  ULDC UR11, c[0x0][0x248] ;  /* 0x00009200000b7ab9 */ /* 0x000fe20000000800 */
[----:B0-----:R-:W-:Y:S01]  /*374d0*/  VIADD R0, R5, UR12 ;  /* 0x0000000c05007c36 */ /* 0x001fe20008000000 */
[----:B------:R0:W-:Y:S01]  /*374e0*/  STL.64 [R1+0x2538], R4 ;  /* 0x0025380401007387 */ /* 0x0001e20000100a00 */
[----:B------:R-:W-:-:S03]  /*374f0*/  ULDC UR12, c[0x0][0x248] ;  /* 0x00009200000c7ab9 */ /* 0x000fc60000000800 */
[----:B------:R1:W-:Y:S01]  /*37500*/  STL [R1+0x44], R0 ;  /* 0x0000440001007387 */ /* 0x0003e20000100800 */
[----:B0-----:R-:W-:Y:S02]  /*37510*/  PRMT R5, R7, 0x3340, R6 ;  /* 0x0000334007057816 */ /* 0x001fe40000000006 */
[----:B------:R-:W-:Y:S01]  /*37520*/  PRMT R4, R9, 0x3340, R8 ;  /* 0x0000334009047816 */ /* 0x000fe20000000008 */
[----:B-1----:R-:W-:Y:S01]  /*37530*/  VIADD R0, R0, UR8 ;  /* 0x0000000800007c36 */ /* 0x002fe20008000000 */
[----:B------:R-:W-:Y:S01]  /*37540*/  ULDC UR8, c[0x0][0x248] ;  /* 0x0000920000087ab9 */ /* 0x000fe20000000800 */
[----:B------:R-:W-:Y:S04]  /*37550*/  STL [R1+0x147c], R5 ;  /* 0x00147c0501007387 */ /* 0x000fe80000100800 */
[----:B------:R-:W-:Y:S04]  /*37560*/  STL [R1+0x14b8], R4 ;  /* 0x0014b80401007387 */ /* 0x000fe80000100800 */
[----:B------:R0:W-:Y:S02]  /*37570*/  STL [R1+0x48], R0 ;  /* 0x0000480001007387 */ /* 0x0001e40000100800 */
[----:B0-----:R-:W-:Y:S01]  /*37580*/  VIADD R0, R0, UR8 ;  /* 0x0000000800007c36 */ /* 0x001fe20008000000 */
[----:B------:R-:W-:-:S04]  /*37590*/  ULDC UR8, c[0x0][0x248] ;  /* 0x0000920000087ab9 */ /* 0x000fc80000000800 */
[----:B------:R0:W-:Y:S02]  /*375a0*/  STL [R1+0x50], R0 ;  /* 0x0000500001007387 */ /* 0x0001e40000100800 */
[----:B0-----:R-:W-:Y:S01]  /*375b0*/  VIADD R0, R0, UR9 ;  /* 0x0000000900007c36 */ /* 0x001fe20008000000 */
[----:B------:R-:W-:Y:S02]  /*375c0*/  LOP3.LUT R7, R17, 0xffff, RZ, 0xc0, !PT ;  /* 0x0000ffff11077812 */ /* 0x000fe400078ec0ff */
[----:B------:R-:W-:Y:S01]  /*375d0*/  LOP3.LUT R9, R25, 0xffff, RZ, 0xc0, !PT ;  /* 0x0000ffff19097812 */ /* 0x000fe200078ec0ff */
[----:B------:R-:W-:Y:S01]  /*375e0*/  ULDC UR9, c[0x0][0x248] ;  /* 0x0000920000097ab9 */ /* 0x000fe20000000800 */
[----:B------:R0:W-:Y:S02]  /*375f0*/  STL [R1+0x54], R0 ;  /* 0x0000540001007387 */ /* 0x0001e40000100800 */
[----:B0-----:R-:W-:Y:S01]  /*37600*/  VIADD R0, R0, UR8 ;  /* 0x0000000800007c36 */ /* 0x001fe20008000000 */
[----:B--2---:R-:W-:-:S04]  /*37610*/  LOP3.LUT R6, R28, 0xffff, RZ, 0xc0, !PT ;  /* 0x0000ffff1c067812 */ /* 0x004fc800078ec0ff */
[----:B------:R0:W-:Y:S04]  /*37620*/  STL [R1+0x58], R0 ;  /* 0x0000580001007387 */ /* 0x0001e80000100800 */
[----:B------:R-:W2:Y:S01]  /*37630*/  LDL.LU R17, [R1+0x740] ;  /* 0x0007400001117983 */ /* 0x000ea20000300800 */
[----:B---3--:R-:W-:Y:S02]  /*37640*/  LOP3.LUT R8, R29, 0xffff, RZ, 0xc0, !PT ;  /* 0x0000ffff1d087812 */ /* 0x008fe400078ec0ff */
[--C-:B------:R-:W-:Y:S02]  /*37650*/  PRMT R4, R7, 0x3340, R6.reuse ;  /* 0x0000334007047816 */ /* 0x100fe40000000006 */
[----:B------:R-:W-:Y:S02]  /*37660*/  SHF.R.U32.HI R11, RZ, 0x8, R7 ;  /* 0x00000008ff0b7819 */ /* 0x000fe40000011607 */
[----:B------:R-:W-:Y:S01]  /*37670*/  SHF.R.U32.HI R10, RZ, 0x8, R9 ;  /* 0x00000008ff0a7819 */ /* 0x000fe20000011609 */
[----:B------:R-:W-:Y:S01]  /*37680*/  ULDC UR8, c[0x0][0x248] ;  /* 0x0000920000087ab9 */ /* 0x000fe20000000800 */
[----:B0-----:R-:W-:Y:S01]  /*37690*/  VIADD R0, R0, UR10 ;  /* 0x0000000a00007c36 */ /* 0x001fe20008000000 */
[----:B------:R-:W-:-:S02]  /*376a0*/  SHF.R.U32.HI R6, RZ, 0x8, R6 ;  /* 0x00000008ff067819 */ /* 0x000fc40000011606 */
[----:B------:R-:W-:Y:S01]  /*376b0*/  LOP3.LUT R7, R11, 0xffff, RZ, 0xc0, !PT ;  /* 0x0000ffff0b077812 */ /* 0x000fe200078ec0ff */
[----:B------:R-:W-:Y:S01]  /*376c0*/  ULDC UR10, c[0x0][0x248] ;  /* 0x00009200000a7ab9 */ /* 0x000fe20000000800 */
[----:B------:R0:W-:Y:S04]  /*376d0*/  STL [R1+0x5c], R0 ;  /* 0x00005c0001007387 */ /* 0x0001e80000100800 */
[----:B------:R-:W3:Y:S04]  /*376e0*/  LDL.LU R25, [R1+0x670] ;  /* 0x0006700001197983 */ /* 0x000ee80000300800 */
[----:B------:R1:W-:Y:S04]  /*376f0*/  STL [R1+0x1610], R4 ;  /* 0x0016100401007387 */ /* 0x0003e80000100800 */
[----:B------:R-:W4:Y:S04]  /*37700*/  LDL.LU R28, [R1+0x3c0] ;  /* 0x0003c000011c7983 */ /* 0x000f280000300800 */
[----:B------:R-:W3:Y:S01]  /*37710*/  LDL.LU R29, [R1+0x2f0] ;  /* 0x0002f000011d7983 */ /* 0x000ee20000300800 */
[----:B0-----:R-:W-:Y:S01]  /*37720*/  VIADD R0, R0, UR11 ;  /* 0x0000000b00007c36 */ /* 0x001fe20008000000 */
[----:B------:R-:W-:-:S02]  /*37730*/  LOP3.LUT R6, R6, 0xffff, RZ, 0xc0, !PT ;  /* 0x0000ffff06067812 */ /* 0x000fc400078ec0ff */
[--C-:B-1----:R-:W-:Y:S01]  /*37740*/  PRMT R4, R9, 0x3340, R8.reuse ;  /* 0x0000334009047816 */ /* 0x102fe20000000008 */
[----:B------:R-:W-:Y:S01]  /*37750*/  ULDC UR11, c[0x0][0x248] ;  /* 0x00009200000b7ab9 */ /* 0x000fe20000000800 */
[----:B------:R0:W-:Y:S04]  /*37760*/  STL [R1+0x60], R0 ;  /* 0x0000600001007387 */ /* 0x0001e80000100800 */
[----:B------:R1:W-:Y:S01]  /*37770*/  STL [R1+0x160c], R4 ;  /* 0x00160c0401007387 */ /* 0x0003e20000100800 */
[----:B------:R-:W-:Y:S01]  /*37780*/  SHF.R.U32.HI R8, RZ, 0x8, R8 ;  /* 0x00000008ff087819 */ /* 0x000fe20000011608 */
[----:B0-----:R-:W-:Y:S01]  /*37790*/  VIADD R0, R0, UR9 ;  /* 0x0000000900007c36 */ /* 0x001fe20008000000 */
[----:B-1----:R-:W-:Y:S02]  /*377a0*/  PRMT R4, R7, 0x3340, R6 ;  /* 0x0000334007047816 */ /* 0x002fe40000000006 */
[----:B------:R-:W-:-:S02]  /*377b0*/  LOP3.LUT R9, R10, 0xffff, RZ, 0xc0, !PT ;  /* 0x0000ffff0a097812 */ /* 0x000fc400078ec0ff */
[----:B------:R-:W-:Y:S01]  /*377c0*/  LOP3.LUT R8, R8, 0xffff, RZ, 0xc0, !PT ;  /* 0x0000ffff08087812 */ /* 0x000fe200078ec0ff */
[----:B------:R-:W-:Y:S01]  /*377d0*/  ULDC UR9, c[0x0][0x248] ;  /* 0x0000920000097ab9 */ /* 0x000fe20000000800 */
[----:B------:R0:W-:Y:S02]  /*377e0*/  STL [R1+0x64], R0 ;  /* 0x0000640001007387 */ /* 0x0001e40000100800 */
[----:B0-----:R-:W-:Y:S01]  /*377f0*/  VIADD R0, R0, UR12 ;  /* 0x0000000c00007c36 */ /* 0x001fe20008000000 */
[----:B------:R-:W-:-:S04]  /*37800*/  ULDC UR12, c[0x0][0x248] ;  /* 0x00009200000c7ab9 */ /* 0x000fc80000000800 */
[----:B------:R0:W-:Y:S04]  /*37810*/  STL [R1+0x68], R0 ;  /* 0x0000680001007387 */ /* 0x0001e80000100800 */
[----:B------:R1:W-:Y:S01]  /*37820*/  STL [R1+0x14b4], R4 ;  /* 0x0014b40401007387 */ /* 0x0003e20000100800 */
[----:B0-----:R-:W-:Y:S01]  /*37830*/  VIADD R0, R0, UR8 ;  /* 0x0000000800007c36 */ /* 0x001fe20008000000 */
[----:B-1----:R-:W-:Y:S01]  /*37840*/  PRMT R4, R9, 0x3340, R8 ;  /* 0x0000334009047816 */ /* 0x002fe20000000008 */
[----:B------:R-:W-:-:S04]  /*37850*/  ULDC UR8, c[0x0][0x248] ;  /* 0x0000920000087ab9 */ /* 0x000fc80000000800 */
[----:B------:R-:W-:Y:S04]  /*37860*/  STL [R1+0x14b0], R4 ;  /* 0x0014b00401007387 */ /* 0x000fe80000100800 */
        /* <DEDUP_REMOVED lines=13> */
[----:B------:R-:W2:Y:S04]  /*37940*/  LDL.LU R17, [R1+0x674] ;  /* 0x0006740001117983 */ /* 0x000ea80000300800 */
[----:B------:R0:W-:Y:S01]  /*37950*/  STL [R1+0x7c], R0 ;  /* 0x00007c0001007387 */ /* 0x0001e20000100800 */
[----:B----4-:R-:W-:-:S04]  /*37960*/  LOP3.LUT R6, R28, 0xffff, RZ, 0xc0, !PT ;  /* 0x0000ffff1c067812 */ /* 0x010fc800078ec0ff */
[----:B------:R-:W-:Y:S02]  /*37970*/  PRMT R4, R7, 0x3340, R6 ;  /* 0x0000334007047816 */ /* 0x000fe40000000006 */
[----:B---3--:R-:W-:-:S03]  /*37980*/  LOP3.LUT R9, R25, 0xffff, RZ, 0xc0, !PT ;  /* 0x0000ffff19097812 */ /* 0x008fc600078ec0ff */
[----:B------:R1:W-:Y:S04]  /*37990*/  STL [R1+0x15f8], R4 ;  /* 0x0015f80401007387 */ /* 0x0003e80000100800 */
[----:B------:R-:W3:Y:S04]  /*379a0*/  LDL.LU R25, [R1+0x590] ;  /* 0x0005900001197983 */ /* 0x000ee80000300800 */
[----:B------:R-:W4:Y:S01]  /*379b0*/  LDL.LU R28, [R1+0x2f4] ;  /* 0x0002f400011c7983 */ /* 0x000f220000300800 */
[----:B------:R-:W-:-:S03]  /*379c0*/  LOP3.LUT R8, R29, 0xffff, RZ, 0xc0, !PT ;  /* 0x0000ffff1d087812 */ /* 0x000fc600078ec0ff */
[----:B------:R-:W3:Y:S01]  /*379d0*/  LDL.LU R29, [R1+0x1b0] ;  /* 0x0001b000011d7983 */ /* 0x000ee20000300800 */
[----:B0-----:R-:W-:Y:S01]  /*379e0*/  VIADD R0, R0, UR11 ;  /* 0x0000000b00007c36 */ /* 0x001fe20008000000 */
[----:B------:R-:W-:Y:S02]  /*379f0*/  SHF.R.U32.HI R11, RZ, 0x8, R7 ;  /* 0x00000008ff0b7819 */ /* 0x000fe40000011607 */
[----:B------:R-:W-:Y:S02]  /*37a00*/  SHF.R.U32.HI R6, RZ, 0x8, R6 ;  /* 0x00000008ff067819 */ /* 0x000fe40000011606 */
[----:B------:R-:W-:Y:S02]  /*37a10*/  SHF.R.U32.HI R10, RZ, 0x8, R9 ;  /* 0x00000008ff0a7819 */ /* 0x000fe40000011609 */
[----:B-1----:R-:W-:Y:S01]  /*37a20*/  PRMT R4, R9, 0x3340, R8 ;  /* 0x0000334009047816 */ /* 0x002fe20000000008 */
[----:B------:R0:W-:Y:S01]  /*37a30*/  STL [R1+0x80], R0 ;  /* 0x0000800001007387 */ /* 0x0001e20000100800 */
[----:B------:R-:W-:-:S02]  /*37a40*/  LOP3.LUT R7, R11, 0xffff, RZ, 0xc0, !PT ;  /* 0x0000ffff0b077812 */ /* 0x000fc400078ec0ff */
[----:B------:R-:W-:Y:S02]  /*37a50*/  LOP3.LUT R6, R6, 0xffff, RZ, 0xc0, !PT ;  /* 0x0000ffff06067812 */ /* 0x000fe400078ec0ff */
[----:B------:R-:W-:Y:S01]  /*37a60*/  SHF.R.U32.HI R8, RZ, 0x8, R8 ;  /* 0x00000008ff087819 */ /* 0x000fe20000011608 */
[----:B------:R1:W-:Y:S01]  /*37a70*/  STL [R1+0x15d8], R4 ;  /* 0x0015d80401007387 */ /* 0x0003e20000100800 */
[----:B------:R-:W-:Y:S01]  /*37a80*/  ULDC UR11, c[0x0][0x248] ;  /* 0x00009200000b7ab9 */ /* 0x000fe20000000800 */
[----:B0-----:R-:W-:Y:S01]  /*37a90*/  VIADD R0, R0, UR9 ;  /* 0x0000000900007c36 */ /* 0x001fe20008000000 */
[----:B------:R-:W-:Y:S02]  /*37aa0*/  LOP3.LUT R9, R10, 0xffff, RZ, 0xc0, !PT ;  /* 0x0000ffff0a097812 */ /* 0x000fe400078ec0ff */
[----:B------:R-:W-:Y:S01]  /*37ab0*/  LOP3.LUT R8, R8, 0xffff, RZ, 0xc0, !PT ;  /* 0x0000ffff08087812 */ /* 0x000fe200078ec0ff */
[----:B------:R-:W-:Y:S01]  /*37ac0*/  ULDC UR9, c[0x0][0x248] ;  /* 0x0000920000097ab9 */ /* 0x000fe20000000800 */
[----:B------:R0:W-:Y:S01]  /*37ad0*/  STL [R1+0x84], R0 ;  /* 0x0000840001007387 */ /* 0x0001e20000100800 */
[----:B-1----:R-:W-:Y:S01]  /*37ae0*/  PRMT R4, R7, 0x3340, R6 ;  /* 0x0000334007047816 */ /* 0x002fe20000000006 */
        /* <DEDUP_REMOVED lines=23> */
[----:B----4-:R-:W-:-:S02]  /*37c60*/  LOP3.LUT R6, R28, 0xffff, RZ, 0xc0, !PT ;  /* 0x0000ffff1c067812 */ /* 0x010fc400078ec0ff */
[----:B---3--:R-:W-:Y:S02]  /*37c70*/  LOP3.LUT R9, R25, 0xffff, RZ, 0xc0, !PT ;  /* 0x0000ffff19097812 */ /* 0x008fe400078ec0ff */
[----:B------:R-:W3:Y:S01]  /*37c80*/  LDL.LU R25, [R1+0x6a0] ;  /* 0x0006a00001197983 */ /* 0x000ee20000300800 */
[----:B------:R-:W-:-:S05]  /*37c90*/  PRMT R4, R7, 0x3340, R6 ;  /* 0x0000334007047816 */ /* 0x000fca0000000006 */
[----:B------:R1:W-:Y:S04]  /*37ca0*/  STL [R1+0x15c8], R4 ;  /* 0x0015c80401007387 */ /* 0x0003e80000100800 */
[----:B------:R-:W4:Y:S01]  /*37cb0*/  LDL.LU R28, [R1+0x4b0] ;  /* 0x0004b000011c7983 */ /* 0x000f220000300800 */
[----:B------:R-:W-:-:S03]  /*37cc0*/  LOP3.LUT R8, R29, 0xffff, RZ, 0xc0, !PT ;  /* 0x0000ffff1d087812 */ /* 0x000fc600078ec0ff */
[----:B------:R-:W4:Y:S01]  /*37cd0*/  LDL.LU R29, [R1+0x320] ;  /* 0x00032000011d7983 */ /* 0x000f220000300800 */
[----:B0-----:R-:W-:Y:S01]  /*37ce0*/  VIADD R0, R0, UR11 ;  /* 0x0000000b00007c36 */ /* 0x001fe20008000000 */
[----:B------:R-:W-:Y:S02]  /*37cf0*/  SHF.R.U32.HI R11, RZ, 0x8, R7 ;  /* 0x00000008ff0b7819 */ /* 0x000fe40000011607 */
[----:B------:R-:W-:Y:S02]  /*37d00*/  SHF.R.U32.HI R6, RZ, 0x8, R6 ;  /* 0x00000008ff067819 */ /* 0x000fe40000011606 */
[----:B------:R-:W-:Y:S01]  /*37d10*/  SHF.R.U32.HI R10, RZ, 0x8, R9 ;  /* 0x00000008ff0a7819 */ /* 0x000fe20000011609 */
[----:B------:R-:W-:Y:S01]  /*37d20*/  ULDC UR11, c[0x0][0x248] ;  /* 0x00009200000b7ab9 */ /* 0x000fe20000000800 */
[----:B-1----:R-:W-:Y:S01]  /*37d30*/  PRMT R4, R9, 0x3340, R8 ;  /* 0x0000334009047816 */ /* 0x002fe20000000008 */
[----:B------:R0:W-:Y:S01]  /*37d40*/  STL [R1+0xa0], R0 ;  /* 0x0000a00001007387 */ /* 0x0001e20000100800 */
[----:B------:R-:W-:-:S02]  /*37d50*/  LOP3.LUT R7, R11, 0xffff, RZ, 0xc0, !PT ;  /* 0x0000ffff0b077812 */ /* 0x000fc400078ec0ff */
[----:B------:R-:W-:Y:S02]  /*37d60*/  LOP3.LUT R6, R6, 0xffff, RZ, 0xc0, !PT ;  /* 0x0000ffff06067812 */ /* 0x000fe400078ec0ff */
[----:B------:R-:W-:Y:S01]  /*37d70*/  SHF.R.U32.HI R8, RZ, 0x8, R8 ;  /* 0x00000008ff087819 */ /* 0x000fe20000011608 */
[----:B------:R1:W-:Y:S01]  /*37d80*/  STL [R1+0x15c4], R4 ;  /* 0x0015c40401007387 */ /* 0x0003e20000100800 */
        /* <DEDUP_REMOVED lines=29> */
[----:B---3--:R-:W-:-:S03]  /*37f60*/  LOP3.LUT R9, R25, 0xffff, RZ, 0xc0, !PT ;  /* 0x0000ffff19097812 */ /* 0x008fc600078ec0ff */
[----:B------:R-:W3:Y:S01]  /*37f70*/  LDL.LU R25, [R1+0x5c0] ;  /* 0x0005c00001197983 */ /* 0x000ee20000300800 */
[----:B----4-:R-:W-:-:S04]  /*37f80*/  LOP3.LUT R6, R28, 0xffff, RZ, 0xc0, !PT ;  /* 0x0000ffff1c067812 */ /* 0x010fc800078ec0ff */
        /* <DEDUP_REMOVED lines=141> */
[----:B---3--:R-:W-:-:S02]  /*38860*/  LOP3.LUT R9, R25, 0xffff, RZ, 0xc0, !PT ;  /* 0x0000ffff19097812 */ /* 0x008fc400078ec0ff */
[----:B----4-:R-:W-:-:S04]  /*38870*/  LOP3.LUT R6, R28, 0xffff, RZ, 0xc0, !PT ;  /* 0x0000ffff1c067812 */ /* 0x010fc800078ec0ff */
[----:B------:R-:W-:-:S05]  /*38880*/  PRMT R4, R7, 0x3340, R6 ;  /* 0x0000334007047816 */ /* 0x000fca0000000006 */
[----:B------:R1:W-:Y:S04]  /*38890*/  STL [R1+0x1578], R4 ;  /* 0x0015780401007387 */ /* 0x0003e80000100800 */
[----:B------:R-:W3:Y:S04]  /*388a0*/  LDL.LU R25, [R1+0x784] ;  /* 0x0007840001197983 */ /* 0x000ee80000300800 */
[----:B------:R-:W4:Y:S01]  /*388b0*/  LDL.LU R28, [R1+0x404] ;  /* 0x00040400011c7983 */ /* 0x000f220000300800 */
[----:B------:R-:W-:-:S03]  /*388c0*/  LOP3.LUT R8, R29, 0xffff, RZ, 0xc0, !PT ;  /* 0x0000ffff1d087812 */ /* 0x000fc600078ec0ff */
[----:B------:R-:W4:Y:S01]  /*388d0*/  LDL.LU R29, [R1+0x4b4] ;  /* 0x0004b400011d7983 */ /* 0x000f220000300800 */
        /* <DEDUP_REMOVED lines=38> */
[----:B------:R-:W2:Y:S04]  /*38b40*/  LDL R17, [R1+0x754] ;  /* 0x0007540001117983 */ /* 0x000ea80000100800 */
[----:B------:R0:W-:Y:S01]  /*38b50*/  STL [R1+0x13c], R0 ;  /* 0x00013c0001007387 */ /* 0x0001e20000100800 */
[----:B---3--:R-:W-:-:S02]  /*38b60*/  LOP3.LUT R7, R25, 0xffff, RZ, 0xc0, !PT ;  /* 0x0000ffff19077812 */ /* 0x008fc400078ec0ff */
[----:B----4-:R-:W-:Y:S01]  /*38b70*/  LOP3.LUT R6, R28, 0xffff, RZ, 0xc0, !PT ;  /* 0x0000ffff1c067812 */ /* 0x010fe200078ec0ff */
[----:B------:R-:W3:Y:S03]  /*38b80*/  LDL.LU R25, [R1+0x750] ;  /* 0x0007500001197983 */ /* 0x000ee60000300800 */
        /* <DEDUP_REMOVED lines=48> */
[----:B------:R-:W-:Y:S02]  /*38e90*/  PRMT R4, R7, 0x3340, R6 ;  /* 0x0000334007047816 */ /* 0x000fe40000000006 */
[----:B------:R-:W-:-:S03]  /*38ea0*/  LOP3.LUT R8, R29, 0xffff, RZ, 0xc0, !PT ;  /* 0x0000ffff1d087812 */ /* 0x000fc600078ec0ff */
[----:B------:R1:W-:Y:S04]  /*38eb0*/  STL [R1+0x1588], R4 ;  /* 0x0015880401007387 */ /* 0x0003e80000100800 */
[----:B------:R-:W4:Y:S04]  /*38ec0*/  LDL.LU R28, [R1+0x304] ;  /* 0x00030400011c7983 */ /* 0x000f280000300800 */
[----:B------:R-:W2:Y:S01]  /*38ed0*/  LDL.LU R29, [R1+0x300] ;  /* 0x00030000011d7983 */ /* 0x000ea20000300800 */
[----:B0-----:R-:W-:Y:S01]  /*38ee0*/  VIADD R0, R0, UR11 ;  /* 0x0000000b00007c36 */ /* 0x001fe20008000000 */
[----:B------:R-:W-:-:S02]  /*38ef0*/  SHF.R.U32.HI R11, RZ, 0x8, R7 ;  /* 0x00000008ff0b7819 */ /* 0x000fc40000011607 */
[----:B------:R-:W-:Y:S02]  /*38f00*/  SHF.R.U32.HI R6, RZ, 0x8, R6 ;  /* 0x00000008ff067819 */ /* 0x000fe40000011606 */
[----:B------:R-:W-:Y:S01]  /*38f10*/  SHF.R.U32.HI R10, RZ, 0x8, R9 ;  /* 0x00000008ff0a7819 */ /* 0x000fe20000011609 */
[----:B------:R-:W-:Y:S01]  /*38f20*/  ULDC UR11, c[0x0][0x248] ;  /* 0x00009200000b7ab9 */ /* 0x000fe20000000800 */
[----:B------:R0:W-:Y:S01]  /*38f30*/  STL [R1+0x164], R0 ;  /* 0x0001640001007387 */ /* 0x0001e20000100800 */
[--C-:B-1----:R-:W-:Y:S02]  /*38f40*/  PRMT R4, R9, 0x3340, R8.reuse ;  /* 0x0000334009047816 */ /* 0x102fe40000000008 */
[----:B------:R-:W-:Y:S02]  /*38f50*/  SHF.R.U32.HI R8, RZ, 0x8, R8 ;  /* 0x00000008ff087819 */ /* 0x000fe40000011608 */
[----:B------:R-:W-:Y:S01]  /*38f60*/  LOP3.LUT R7, R11, 0xffff, RZ, 0xc0, !PT ;  /* 0x0000ffff0b077812 */ /* 0x000fe200078ec0ff */
[----:B0-----:R-:W-:Y:S01]  /*38f70*/  VIADD R0, R0, UR9 ;  /* 0x0000000900007c36 */ /* 0x001fe20008000000 */
[----:B------:R-:W-:Y:S01]  /*38f80*/  STL [R1+0x1584], R4 ;  /* 0x0015840401007387 */ /* 0x000fe20000100800 */
[----:B------:R-:W-:-:S02]  /*38f90*/  LOP3.LUT R6, R6, 0xffff, RZ, 0xc0, !PT ;  /* 0x0000ffff06067812 */ /* 0x000fc400078ec0ff */
[----:B------:R-:W-:Y:S02]  /*38fa0*/  LOP3.LUT R9, R10, 0xffff, RZ, 0xc0, !PT ;  /* 0x0000ffff0a097812 */ /* 0x000fe400078ec0ff */
[----:B------:R-:W-:Y:S01]  /*38fb0*/  LOP3.LUT R8, R8, 0xffff, RZ, 0xc0, !PT ;  /* 0x0000ffff08087812 */ /* 0x000fe200078ec0ff */
[----:B------:R0:W-:Y:S01]  /*38fc0*/  STL [R1+0x168], R0 ;  /* 0x0001680001007387 */ /* 0x0001e20000100800 */
[----:B------:R-:W-:Y:S01]  /*38fd0*/  PRMT R5, R7, 0x3340, R6 ;  /* 0x0000334007057816 */ /* 0x000fe20000000006 */
[----:B------:R-:W-:Y:S01]  /*38fe0*/  ULDC UR9, c[0x0][0x248] ;  /* 0x0000920000097ab9 */ /* 0x000fe20000000800 */
        /* <DEDUP_REMOVED lines=17> */
[----:B------:R0:W-:Y:S01]  /*39100*/  STL [R1+0x17c], R0 ;  /* 0x00017c0001007387 */ /* 0x0001e20000100800 */
[----:B---3--:R-:W-:-:S03]  /*39110*/  LOP3.LUT R9, R25, 0xffff, RZ, 0xc0, !PT ;  /* 0x0000ffff19097812 */ /* 0x008fc600078ec0ff */
[----:B------:R-:W3:Y:S01]  /*39120*/  LDL.LU R25, [R1+0x5a4] ;  /* 0x0005a40001197983 */ /* 0x000ee20000300800 */
[----:B----4-:R-:W-:Y:S02]  /*39130*/  LOP3.LUT R6, R28, 0xffff, RZ, 0xc0, !PT ;  /* 0x0000ffff1c067812 */ /* 0x010fe400078ec0ff */
[----:B--2---:R-:W-:Y:S01]  /*39140*/  LOP3.LUT R8, R29, 0xffff, RZ, 0xc0, !PT ;  /* 0x0000ffff1d087812 */ /* 0x004fe200078ec0ff */
[----:B------:R-:W2:Y:S04]  /*39150*/  LDL.LU R28, [R1+0x5a0] ;  /* 0x0005a000011c7983 */ /* 0x000ea80000300800 */
[----:B------:R-:W4:Y:S01]  /*39160*/  LDL.LU R29, [R1+0x1d4] ;  /* 0x0001d400011d7983 */ /* 0x000f220000300800 */
[----:B0-----:R-:W-:Y:S01]  /*39170*/  VIADD R0, R0, UR10 ;  /* 0x0000000a00007c36 */ /* 0x001fe20008000000 */
[----:B------:R-:W-:-:S02]  /*39180*/  LOP3.LUT R7, R17, 0xffff, RZ, 0xc0, !PT ;  /* 0x0000ffff11077812 */ /* 0x000fc400078ec0ff */
[--C-:B------:R-:W-:Y:S01]  /*39190*/  SHF.R.U32.HI R10, RZ, 0x8, R6.reuse ;  /* 0x00000008ff0a7819 */ /* 0x100fe20000011606 */
[----:B------:R-:W-:Y:S01]  /*391a0*/  ULDC UR10, c[0x0][0x248] ;  /* 0x00009200000a7ab9 */ /* 0x000fe20000000800 */
[----:B------:R0:W-:Y:S01]  /*391b0*/  STL [R1+0x180], R0 ;  /* 0x0001800001007387 */ /* 0x0001e20000100800 */
[----:B------:R-:W-:Y:S02]  /*391c0*/  PRMT R4, R7, 0x3340, R6 ;  /* 0x0000334007047816 */ /* 0x000fe40000000006 */
[----:B------:R-:W-:Y:S02]  /*391d0*/  SHF.R.U32.HI R6, RZ, 0x8, R9 ;  /* 0x00000008ff067819 */ /* 0x000fe40000011609 */
[----:B------:R-:W-:Y:S01]  /*391e0*/  SHF.R.U32.HI R11, RZ, 0x8, R7 ;  /* 0x00000008ff0b7819 */ /* 0x000fe20000011607 */
[----:B------:R1:W-:Y:S01]  /*391f0*/  STL [R1+0x155c], R4 ;  /* 0x00155c0401007387 */ /* 0x0003e20000100800 */
[----:B0-----:R-:W-:Y:S02]  /*39200*/  VIADD R0, R0, UR11 ;  /* 0x0000000b00007c36 */ /* 0x001fe40008000000 */
[----:B------:R-:W-:Y:S01]  /*39210*/  LOP3.LUT R7, R11, 0xffff, RZ, 0xc0, !PT ;  /* 0x0000ffff0b077812 */ /* 0x000fe200078ec0ff */
[----:B------:R-:W-:-:S02]  /*39220*/  ULDC UR11, c[0x0][0x248] ;  /* 0x00009200000b7ab9 */ /* 0x000fc40000000800 */
[----:B------:R0:W-:Y:S01]  /*39230*/  STL [R1+0x184], R0 ;  /* 0x0001840001007387 */ /* 0x0001e20000100800 */
[--C-:B-1----:R-:W-:Y:S02]  /*39240*/  PRMT R4, R9, 0x3340, R8.reuse ;  /* 0x0000334009047816 */ /* 0x102fe40000000008 */
[----:B------:R-:W-:Y:S02]  /*39250*/  LOP3.LUT R9, R6, 0xffff, RZ, 0xc0, !PT ;  /* 0x0000ffff06097812 */ /* 0x000fe400078ec0ff */
[----:B------:R-:W-:Y:S02]  /*39260*/  LOP3.LUT R6, R10, 0xffff, RZ, 0xc0, !PT ;  /* 0x0000ffff0a067812 */ /* 0x000fe400078ec0ff */
[----:B------:R-:W-:Y:S01]  /*39270*/  SHF.R.U32.HI R8, RZ, 0x8, R8 ;  /* 0x00000008ff087819 */ /* 0x000fe20000011608 */
[----:B------:R1:W-:Y:S01]  /*39280*/  STL [R1+0x1554], R4 ;  /* 0x0015540401007387 */ /* 0x0003e20000100800 */
[----:B0-----:R-:W-:Y:S02]  /*39290*/  VIADD R0, R0, UR9 ;  /* 0x0000000900007c36 */ /* 0x001fe40008000000 */
[----:B------:R-:W-:Y:S01]  /*392a0*/  LOP3.LUT R8, R8, 0xffff, RZ, 0xc0, !PT ;  /* 0x0000ffff08087812 */ /* 0x000fe200078ec0ff */
[----:B------:R-:W-:-:S02]  /*392b0*/  ULDC UR9, c[0x0][0x248] ;  /* 0x0000920000097ab9 */ /* 0x000fc40000000800 */
        /* <DEDUP_REMOVED lines=13> */
[----:B------:R0:W-:Y:S01]  /*39390*/  STL [R1+0x194], R0 ;  /* 0x0001940001007387 */ /* 0x0001e20000100800 */
[----:B------:R-:W-:Y:S01]  /*393a0*/  LOP3.LUT R8, R2, 0xffff, RZ, 0xc0, !PT ;  /* 0x0000ffff02087812 */ /* 0x000fe200078ec0ff */
[----:B0-----:R-:W-:Y:S01]  /*393b0*/  VIADD R0, R0, UR9 ;  /* 0x0000000900007c36 */ /* 0x001fe20008000000 */
[----:B------:R-:W-:-:S04]  /*393c0*/  ULDC UR9, c[0x0][0x248] ;  /* 0x0000920000097ab9 */ /* 0x000fc80000000800 */
[----:B------:R0:W-:Y:S04]  /*393d0*/  STL [R1+0x198], R0 ;  /* 0x0001980001007387 */ /* 0x0001e80000100800 */
[----:B------:R-:W2:Y:S01]  /*393e0*/  LDL.LU R2, [R1+0x25c8] ;  /* 0x0025c80001027983 */ /* 0x000ea20000300800 */
[----:B0-----:R-:W-:Y:S01]  /*393f0*/  VIADD R0, R0, UR8 ;  /* 0x0000000800007c36 */ /* 0x001fe20008000000 */
[----:B------:R-:W-:-:S04]  /*39400*/  ULDC UR8, c[0x0][0x248] ;  /* 0x0000920000087ab9 */ /* 0x000fc80000000800 */
[----:B------:R0:W-:Y:S04]  /*39410*/  STL [R1+0x19c], R0 ;  /* 0x00019c0001007387 */ /* 0x0001e80000100800 */
[----:B------:R-:W2:Y:S01]  /*39420*/  LDL.LU R17, [R1+0x918] ;  /* 0x0009180001117983 */ /* 0x000ea20000300800 */
[----:B0-----:R-:W-:Y:S01]  /*39430*/  VIADD R0, R0, UR10 ;  /* 0x0000000a00007c36 */ /* 0x001fe20008000000 */
[----:B------:R-:W-:-:S04]  /*39440*/  ULDC UR10, c[0x0][0x248] ;  /* 0x00009200000a7ab9 */ /* 0x000fc80000000800 */
[----:B------:R0:W-:Y:S01]  /*39450*/  STL [R1+0x1a0], R0 ;  /* 0x0001a00001007387 */ /* 0x0001e20000100800 */
[----:B---3--:R-:W-:Y:S02]  /*39460*/  LOP3.LUT R7, R25, 0xffff, RZ, 0xc0, !PT ;  /* 0x0000ffff19077812 */ /* 0x008fe400078ec0ff */
[----:B----4-:R-:W-:-:S04]  /*39470*/  LOP3.LUT R6, R29, 0xffff, RZ, 0xc0, !PT ;  /* 0x0000ffff1d067812 */ /* 0x010fc800078ec0ff */
[----:B------:R-:W-:Y:S02]  /*39480*/  PRMT R4, R7, 0x3340, R6 ;  /* 0x0000334007047816 */ /* 0x000fe40000000006 */
[----:B--2---:R-:W-:-:S03]  /*39490*/  LOP3.LUT R9, R28, 0xffff, RZ, 0xc0, !PT ;  /* 0x0000ffff1c097812 */ /* 0x004fc600078ec0ff */
[----:B------:R1:W-:Y:S04]  /*394a0*/  STL [R1+0x1550], R4 ;  /* 0x0015500401007387 */ /* 0x0003e80000100800 */
[----:B------:R-:W2:Y:S04]  /*394b0*/  LDL.LU R25, [R1+0x914] ;  /* 0x0009140001197983 */ /* 0x000ea80000300800 */
[----:B------:R-:W3:Y:S04]  /*394c0*/  LDL.LU R28, [R1+0x4c4] ;  /* 0x0004c400011c7983 */ /* 0x000ee80000300800 */
[----:B------:R-:W4:Y:S01]  /*394d0*/  LDL.LU R29, [R1+0x4c0] ;  /* 0x0004c000011d7983 */ /* 0x000f220000300800 */
[----:B0-----:R-:W-:Y:S01]  /*394e0*/  VIADD R0, R0, UR11 ;  /* 0x0000000b00007c36 */ /* 0x001fe20008000000 */
[----:B------:R-:W-:-:S02]  /*394f0*/  SHF.R.U32.HI R10, RZ, 0x8, R6 ;  /* 0x00000008ff0a7819 */ /* 0x000fc40000011606 */
[----:B------:R-:W-:Y:S02]  /*39500*/  SHF.R.U32.HI R6, RZ, 0x8, R9 ;  /* 0x00000008ff067819 */ /* 0x000fe40000011609 */
[----:B------:R-:W-:Y:S01]  /*39510*/  SHF.R.U32.HI R11, RZ, 0x8, R7 ;  /* 0x00000008ff0b7819 */ /* 0x000fe20000011607 */
[----:B------:R-:W-:Y:S01]  /*39520*/  ULDC UR11, c[0x0][0x248] ;  /* 0x00009200000b7ab9 */ /* 0x000fe20000000800 */
[----:B------:R0:W-:Y:S01]  /*39530*/  STL [R1+0x1a4], R0 ;  /* 0x0001a40001007387 */ /* 0x0001e20000100800 */
[----:B-1----:R-:W-:Y:S02]  /*39540*/  PRMT R4, R9, 0x3340, R8 ;  /* 0x0000334009047816 */ /* 0x002fe40000000008 */
[----:B------:R-:W-:Y:S02]  /*39550*/  LOP3.LUT R9, R6, 0xffff, RZ, 0xc0, !PT ;  /* 0x0000ffff06097812 */ /* 0x000fe400078ec0ff */
[----:B------:R-:W-:Y:S02]  /*39560*/  LOP3.LUT R7, R11, 0xffff, RZ, 0xc0, !PT ;  /* 0x0000ffff0b077812 */ /* 0x000fe400078ec0ff */
[----:B------:R-:W-:-:S02]  /*39570*/  LOP3.LUT R6, R10, 0xffff, RZ, 0xc0, !PT ;  /* 0x0000ffff0a067812 */ /* 0x000fc400078ec0ff */
[----:B------:R-:W-:Y:S01]  /*39580*/  SHF.R.U32.HI R8, RZ, 0x8, R8 ;  /* 0x00000008ff087819 */ /* 0x000fe20000011608 */
[----:B------:R1:W-:Y:S01]  /*39590*/  STL [R1+0x154c], R4 ;  /* 0x00154c0401007387 */ /* 0x0003e20000100800 */
[----:B0-----:R-:W-:Y:S02]  /*395a0*/  VIADD R0, R0, UR9 ;  /* 0x0000000900007c36 */ /* 0x001fe40008000000 */
[----:B------:R-:W-:Y:S01]  /*395b0*/  LOP3.LUT R8, R8, 0xffff, RZ, 0xc0, !PT ;  /* 0x0000ffff08087812 */ /* 0x000fe200078ec0ff */
[----:B------:R-:W-:Y:S02]  /*395c0*/  ULDC UR9, c[0x0][0x248] ;  /* 0x0000920000097ab9 */ /* 0x000fe40000000800 */
        /* <DEDUP_REMOVED lines=20> */
[----:B------:R-:W-:-:S03]  /*39710*/  LOP3.LUT R7, R17, 0xffff, RZ, 0xc0, !PT ;  /* 0x0000ffff11077812 */ /* 0x000fc600078ec0ff */
[----:B------:R-:W4:Y:S01]  /*39720*/  LDL.LU R17, [R1+0x694] ;  /* 0x0006940001117983 */ /* 0x000f220000300800 */
[----:B0-----:R-:W-:Y:S01]  /*39730*/  VIADD R0, R0, UR10 ;  /* 0x0000000a00007c36 */ /* 0x001fe20008000000 */
[----:B---3--:R-:W-:Y:S02]  /*39740*/  LOP3.LUT R6, R28, 0xffff, RZ, 0xc0, !PT ;  /* 0x0000ffff1c067812 */ /* 0x008fe400078ec0ff */
[----:B--2---:R-:W-:Y:S02]  /*39750*/  LOP3.LUT R9, R25, 0xffff, RZ, 0xc0, !PT ;  /* 0x0000ffff19097812 */ /* 0x004fe400078ec0ff */
[----:B----4-:R-:W-:Y:S02]  /*39760*/  LOP3.LUT R8, R29, 0xffff, RZ, 0xc0, !PT ;  /* 0x0000ffff1d087812 */ /* 0x010fe400078ec0ff */
[----:B------:R-:W-:Y:S02]  /*39770*/  SHF.R.U32.HI R11, RZ, 0x8, R7 ;  /* 0x00000008ff0b7819 */ /* 0x000fe40000011607 */
[----:B------:R-:W-:Y:S01]  /*39780*/  PRMT R4, R7, 0x3340, R6 ;  /* 0x0000334007047816 */ /* 0x000fe20000000006 */
[----:B------:R0:W-:Y:S04]  /*39790*/  STL [R1+0x1c0], R0 ;  /* 0x0001c00001007387 */ /* 0x0001e80000100800 */
[----:B------:R-:W2:Y:S01]  /*397a0*/  LDL.LU R25, [R1+0x690] ;  /* 0x0006900001197983 */ /* 0x000ea20000300800 */
[----:B------:R-:W-:-:S03]  /*397b0*/  ULDC UR10, c[0x0][0x248] ;  /* 0x00009200000a7ab9 */ /* 0x000fc60000000800 */
[----:B------:R1:W-:Y:S04]  /*397c0*/  STL [R1+0x1544], R4 ;  /* 0x0015440401007387 */ /* 0x0003e80000100800 */
[----:B------:R-:W3:Y:S04]  /*397d0*/  LDL.LU R28, [R1+0x328] ;  /* 0x00032800011c7983 */ /* 0x000ee80000300800 */
[----:B------:R-:W4:Y:S01]  /*397e0*/  LDL.LU R29, [R1+0x314] ;  /* 0x00031400011d7983 */ /* 0x000f220000300800 */
[----:B------:R-:W-:Y:S01]  /*397f0*/  SHF.R.U32.HI R10, RZ, 0x8, R6 ;  /* 0x00000008ff0a7819 */ /* 0x000fe20000011606 */
[----:B0-----:R-:W-:Y:S01]  /*39800*/  VIADD R0, R0, UR11 ;  /* 0x0000000b00007c36 */ /* 0x001fe20008000000 */
[----:B------:R-:W-:-:S02]  /*39810*/  SHF.R.U32.HI R6, RZ, 0x8, R9 ;  /* 0x00000008ff067819 */ /* 0x000fc40000011609 */
[----:B------:R-:W-:Y:S01]  /*39820*/  LOP3.LUT R7, R11, 0xffff, RZ, 0xc0, !PT ;  /* 0x0000ffff0b077812 */ /* 0x000fe200078ec0ff */
[----:B------:R-:W-:Y:S01]  /*39830*/  ULDC UR11, c[0x0][0x248] ;  /* 0x00009200000b7ab9 */ /* 0x000fe20000000800 */
[--C-:B-1----:R-:W-:Y:S01]  /*39840*/  PRMT R4, R9, 0x3340, R8.reuse ;  /* 0x0000334009047816 */ /* 0x102fe20000000008 */
[----:B------:R0:W-:Y:S01]  /*39850*/  STL [R1+0x1c4], R0 ;  /* 0x0001c40001007387 */ /* 0x0001e20000100800 */
[----:B------:R-:W-:Y:S02]  /*39860*/  LOP3.LUT R9, R6, 0xffff, RZ, 0xc0, !PT ;  /* 0x0000ffff06097812 */ /* 0x000fe400078ec0ff */
[----:B------:R-:W-:Y:S02]  /*39870*/  LOP3.LUT R6, R10, 0xffff, RZ, 0xc0, !PT ;  /* 0x0000ffff0a067812 */ /* 0x000fe400078ec0ff */
[----:B------:R-:W-:Y:S01]  /*39880*/  SHF.R.U32.HI R8, RZ, 0x8, R8 ;  /* 0x00000008ff087819 */ /* 0x000fe20000011608 */
[----:B------:R1:W-:Y:S01]  /*39890*/  STL [R1+0x1540], R4 ;  /* 0x0015400401007387 */ /* 0x0003e20000100800 */
[----:B0-----:R-:W-:-:S02]  /*398a0*/  VIADD R0, R0, UR9 ;  /* 0x0000000900007c36 */ /* 0x001fc40008000000 */
        /* <DEDUP_REMOVED lines=20> */
[----:B------:R-:W-:Y:S01]  /*399f0*/  LOP3.LUT R7, R17, 0xffff, RZ, 0xc0, !PT ;  /* 0x0000ffff11077812 */ /* 0x000fe200078ec0ff */
[----:B------:R-:W-:-:S03]  /*39a00*/  ULDC UR8, c[0x0][0x248] ;  /* 0x0000920000087ab9 */ /* 0x000fc60000000800 */
[----:B------:R0:W-:Y:S04]  /*39a10*/  STL [R1+0x1dc], R0 ;  /* 0x0001dc0001007387 */ /* 0x0001e80000100800 */
[----:B------:R-:W4:Y:S01]  /*39a20*/  LDL R17, [R1+0x91c] ;  /* 0x00091c0001117983 */ /* 0x000f220000100800 */
[----:B0-----:R-:W-:Y:S01]  /*39a30*/  VIADD R0, R0, UR10 ;  /* 0x0000000a00007c36 */ /* 0x001fe20008000000 */
[----:B---3--:R-:W-:Y:S02]  /*39a40*/  LOP3.LUT R6, R28, 0xffff, RZ, 0xc0, !PT ;  /* 0x0000ffff1c067812 */ /* 0x008fe400078ec0ff */
[----:B--2---:R-:W-:Y:S02]  /*39a50*/  LOP3.LUT R9, R25, 0xffff, RZ, 0xc0, !PT ;  /* 0x0000ffff19097812 */ /* 0x004fe400078ec0ff */
[----:B----4-:R-:W-:-:S02]  /*39a60*/  LOP3.LUT R8, R29, 0xffff, RZ, 0xc0, !PT ;  /* 0x0000ffff1d087812 */ /* 0x010fc400078ec0ff */
        /* <DEDUP_REMOVED lines=8> */
[----:B0-----:R-:W-:Y:S01]  /*39af0*/  VIADD R0, R0, UR11 ;  /* 0x0000000b00007c36 */ /* 0x001fe20008000000 */
[----:B------:R-:W-:-:S02]  /*39b00*/  SHF.R.U32.HI R6, RZ, 0x8, R6 ;  /* 0x00000008ff067819 */ /* 0x000fc40000011606 */
[----:B------:R-:W-:Y:S02]  /*39b10*/  LOP3.LUT R7, R11, 0xffff, RZ, 0xc0, !PT ;  /* 0x0000ffff0b077812 */ /* 0x000fe400078ec0ff */
[----:B------:R-:W-:Y:S02]  /*39b20*/  SHF.R.U32.HI R10, RZ, 0x8, R9 ;  /* 0x00000008ff0a7819 */ /* 0x000fe40000011609 */
[--C-:B-1----:R-:W-:Y:S01]  /*39b30*/  PRMT R4, R9, 0x3340, R8.reuse ;  /* 0x0000334009047816 */ /* 0x102fe20000000008 */
[----:B------:R0:W-:Y:S01]  /*39b40*/  STL [R1+0x1e4], R0 ;  /* 0x0001e40001007387 */ /* 0x0001e20000100800 */
[----:B------:R-:W-:Y:S02]  /*39b50*/  LOP3.LUT R6, R6, 0xffff, RZ, 0xc0, !PT ;  /* 0x0000ffff06067812 */ /* 0x000fe400078ec0ff */
[----:B------:R-:W-:Y:S01]  /*39b60*/  SHF.R.U32.HI R8, RZ, 0x8, R8 ;  /* 0x00000008ff087819 */ /* 0x000fe20000011608 */
[----:B------:R-:W-:Y:S01]  /*39b70*/  ULDC UR11, c[0x0][0x248] ;  /* 0x00009200000b7ab9 */ /* 0x000fe20000000800 */
[----:B------:R1:W-:Y:S01]  /*39b80*/  STL [R1+0x1524], R4 ;  /* 0x0015240401007387 */ /* 0x0003e20000100800 */
[----:B0-----:R-:W-:Y:S01]  /*39b90*/  VIADD R0, R0, UR9 ;  /* 0x0000000900007c36 */ /* 0x001fe20008000000 */
[----:B------:R-:W-:-:S02]  /*39ba0*/  LOP3.LUT R9, R10, 0xffff, RZ, 0xc0, !PT ;  /* 0x0000ffff0a097812 */ /* 0x000fc400078ec0ff */
        /* <DEDUP_REMOVED lines=10> */
[----:B------:R-:W-:Y:S02]  /*39c50*/  ULDC UR8, c[0x0][0x248] ;  /* 0x0000920000087ab9 */ /* 0x000fe40000000800 */
[----:B------:R-:W-:Y:S01]  /*39c60*/  VIADD R23, R0, UR8 ;  /* 0x0000000800177c36 */ /* 0x000fe20008000000 */
[----:B------:R-:W-:Y:S01]  /*39c70*/  ULDC UR8, c[0x0][0x248] ;  /* 0x0000920000087ab9 */ /* 0x000fe20000000800 */
[----:B------:R-:W-:Y:S04]  /*39c80*/  STL [R1+0x142c], R4 ;  /* 0x00142c0401007387 */ /* 0x000fe80000100800 */
        /* <DEDUP_REMOVED lines=10> */
[----:B--2---:R-:W-:Y:S02]  /*39d30*/  LOP3.LUT R7, R25, 0xffff, RZ, 0xc0, !PT ;  /* 0x0000ffff19077812 */ /* 0x004fe400078ec0ff */
[----:B---3--:R-:W-:Y:S02]  /*39d40*/  LOP3.LUT R6, R28, 0xffff, RZ, 0xc0, !PT ;  /* 0x0000ffff1c067812 */ /* 0x008fe400078ec0ff */
[----:B------:R0:W-:Y:S04]  /*39d50*/  STL [R1+0x200], R0 ;  /* 0x0002000001007387 */ /* 0x0001e80000100800 */
[----:B------:R-:W2:Y:S01]  /*39d60*/  LDL.LU R25, [R1+0x770] ;  /* 0x0007700001197983 */ /* 0x000ea20000300800 */
[----:B----4-:R-:W-:-:S02]  /*39d70*/  LOP3.LUT R8, R29, 0xffff, RZ, 0xc0, !PT ;  /* 0x0000ffff1d087812 */ /* 0x010fc400078ec0ff */
[----:B------:R-:W-:Y:S02]  /*39d80*/  PRMT R4, R7, 0x3340, R6 ;  /* 0x0000334007047816 */ /* 0x000fe40000000006 */
[----:B------:R-:W-:Y:S01]  /*39d90*/  SHF.R.U32.HI R11, RZ, 0x8, R9 ;  /* 0x00000008ff0b7819 */ /* 0x000fe20000011609 */
[----:B------:R-:W-:Y:S02]  /*39da0*/  ULDC UR10, c[0x0][0x248] ;  /* 0x00009200000a7ab9 */ /* 0x000fe40000000800 */
[----:B------:R1:W-:Y:S04]  /*39db0*/  STL [R1+0x1520], R4 ;  /* 0x0015200401007387 */ /* 0x0003e80000100800 */
[----:B------:R-:W3:Y:S04]  /*39dc0*/  LDL.LU R28, [R1+0x4d4] ;  /* 0x0004d400011c7983 */ /* 0x000ee80000300800 */
[----:B------:R-:W4:Y:S01]  /*39dd0*/  LDL.LU R29, [R1+0x3f0] ;  /* 0x0003f000011d7983 */ /* 0x000f220000300800 */
[----:B0-----:R-:W-:Y:S01]  /*39de0*/  VIADD R0, R0, UR11 ;  /* 0x0000000b00007c36 */ /* 0x001fe20008000000 */
[----:B------:R-:W-:-:S02]  /*39df0*/  SHF.R.U32.HI R10, RZ, 0x8, R7 ;  /* 0x00000008ff0a7819 */ /* 0x000fc40000011607 */
[----:B------:R-:W-:Y:S01]  /*39e00*/  SHF.R.U32.HI R6, RZ, 0x8, R6 ;  /* 0x00000008ff067819 */ /* 0x000fe20000011606 */
[----:B------:R-:W-:Y:S01]  /*39e10*/  ULDC UR11, c[0x0][0x248] ;  /* 0x00009200000b7ab9 */ /* 0x000fe20000000800 */
[----:B------:R0:W-:Y:S01]  /*39e20*/  STL [R1+0x204], R0 ;  /* 0x0002040001007387 */ /* 0x0001e20000100800 */
[--C-:B-1----:R-:W-:Y:S02]  /*39e30*/  PRMT R4, R9, 0x3340, R8.reuse ;  /* 0x0000334009047816 */ /* 0x102fe40000000008 */
[----:B------:R-:W-:Y:S02]  /*39e40*/  LOP3.LUT R7, R10, 0xffff, RZ, 0xc0, !PT ;  /* 0x0000ffff0a077812 */ /* 0x000fe400078ec0ff */
[----:B------:R-:W-:Y:S02]  /*39e50*/  LOP3.LUT R6, R6, 0xffff, RZ, 0xc0, !PT ;  /* 0x0000ffff06067812 */ /* 0x000fe400078ec0ff */
[----:B------:R-:W-:Y:S01]  /*39e60*/  SHF.R.U32.HI R8, RZ, 0x8, R8 ;  /* 0x00000008ff087819 */ /* 0x000fe20000011608 */
[----:B0-----:R-:W-:Y:S01]  /*39e70*/  VIADD R0, R0, UR9 ;  /* 0x0000000900007c36 */ /* 0x001fe20008000000 */
[----:B------:R0:W-:Y:S01]  /*39e80*/  STL [R1+0x151c], R4 ;  /* 0x00151c0401007387 */ /* 0x0001e20000100800 */
[----:B------:R-:W-:-:S02]  /*39e90*/  LOP3.LUT R9, R11, 0xffff, RZ, 0xc0, !PT ;  /* 0x0000ffff0b097812 */ /* 0x000fc400078ec0ff */
[----:B------:R-:W-:Y:S01]  /*39ea0*/  LOP3.LUT R8, R8, 0xffff, RZ, 0xc0, !PT ;  /* 0x0000ffff08087812 */ /* 0x000fe200078ec0ff */
[----:B------:R-:W-:Y:S01]  /*39eb0*/  ULDC UR9, c[0x0][0x248] ;  /* 0x0000920000097ab9 */ /* 0x000fe20000000800 */
[----:B------:R1:W-:Y:S01]  /*39ec0*/  STL [R1+0x208], R0 ;  /* 0x0002080001007387 */ /* 0x0003e20000100800 */
[----:B0-----:R-:W-:Y:S01]  /*39ed0*/  PRMT R4, R7, 0x3340, R6 ;  /* 0x0000334007047816 */ /* 0x001fe20000000006 */
[----:B-1----:R-:W-:Y:S01]  /*39ee0*/  VIADD R0, R0, UR12 ;  /* 0x0000000c00007c36 */ /* 0x002fe20008000000 */
        /* <DEDUP_REMOVED lines=17> */
[----:B------:R0:W-:Y:S01]  /*3a000*/  STL [R1+0x21c], R0 ;  /* 0x00021c0001007387 */ /* 0x0001e20000100800 */
[----:B--2---:R-:W-:-:S03]  /*3a010*/  LOP3.LUT R9, R25, 0xffff, RZ, 0xc0, !PT ;  /* 0x0000ffff19097812 */ /* 0x004fc600078ec0ff */
[----:B------:R-:W2:Y:S01]  /*3a020*/  LDL R25, [R1+0x774] ;  /* 0x0007740001197983 */ /* 0x000ea20000100800 */
[----:B---3--:R-:W-:Y:S02]  /*3a030*/  LOP3.LUT R6, R28, 0xffff, RZ, 0xc0, !PT ;  /* 0x0000ffff1c067812 */ /* 0x008fe400078ec0ff */
[----:B----4-:R-:W-:Y:S01]  /*3a040*/  LOP3.LUT R8, R29, 0xffff, RZ, 0xc0, !PT ;  /* 0x0000ffff1d087812 */ /* 0x010fe200078ec0ff */
[----:B------:R-:W3:Y:S04]  /*3a050*/  LDL.LU R28, [R1+0x5b4] ;  /* 0x0005b400011c7983 */ /* 0x000ee80000300800 */
[----:B------:R-:W4:Y:S01]  /*3a060*/  LDL.LU R29, [R1+0x3f4] ;  /* 0x0003f400011d7983 */ /* 0x000f220000300800 */
[----:B0-----:R-:W-:Y:S01]  /*3a070*/  VIADD R0, R0, UR10 ;  /* 0x0000000a00007c36 */ /* 0x001fe20008000000 */
[----:B------:R-:W-:-:S02]  /*3a080*/  PRMT R4, R7, 0x3340, R6 ;  /* 0x0000334007047816 */ /* 0x000fc40000000006 */
[----:B------:R-:W-:Y:S02]  /*3a090*/  SHF.R.U32.HI R11, RZ, 0x8, R7 ;  /* 0x00000008ff0b7819 */ /* 0x000fe40000011607 */
[----:B------:R-:W-:Y:S01]  /*3a0a0*/  SHF.R.U32.HI R10, RZ, 0x8, R9 ;  /* 0x00000008ff0a7819 */ /* 0x000fe20000011609 */
[----:B------:R-:W-:Y:S01]  /*3a0b0*/  ULDC UR10, c[0x0][0x248] ;  /* 0x00009200000a7ab9 */ /* 0x000fe20000000800 */
[----:B------:R0:W-:Y:S04]  /*3a0c0*/  STL [R1+0x220], R0 ;  /* 0x0002200001007387 */ /* 0x0001e80000100800 */
[----:B------:R1:W-:Y:S01]  /*3a0d0*/  STL [R1+0x1514], R4 ;  /* 0x0015140401007387 */ /* 0x0003e20000100800 */
[----:B------:R-:W-:Y:S01]  /*3a0e0*/  SHF.R.U32.HI R6, RZ, 0x8, R6 ;  /* 0x00000008ff067819 */ /* 0x000fe20000011606 */
[----:B0-----:R-:W-:Y:S01]  /*3a0f0*/  VIADD R0, R0, UR11 ;  /* 0x0000000b00007c36 */ /* 0x001fe20008000000 */
[----:B-1----:R-:W-:-:S02]  /*3a100*/  PRMT R4, R9, 0x3340, R8 ;  /* 0x0000334009047816 */ /* 0x002fc40000000008 */
[----:B------:R-:W-:Y:S02]  /*3a110*/  LOP3.LUT R7, R11, 0xffff, RZ, 0xc0, !PT ;  /* 0x0000ffff0b077812 */ /* 0x000fe400078ec0ff */
[----:B------:R-:W-:Y:S01]  /*3a120*/  LOP3.LUT R6, R6, 0xffff, RZ, 0xc0, !PT ;  /* 0x0000ffff06067812 */ /* 0x000fe200078ec0ff */
        /* <DEDUP_REMOVED lines=26> */
[----:B------:R-:W3:Y:S01]  /*3a2d0*/  LDL.LU R2, [R1+0x25c4] ;  /* 0x0025c40001027983 */ /* 0x000ee20000300800 */
[----:B0-----:R-:W-:Y:S01]  /*3a2e0*/  VIADD R0, R0, UR8 ;  /* 0x0000000800007c36 */ /* 0x001fe20008000000 */
[----:B------:R-:W-:-:S04]  /*3a2f0*/  ULDC UR8, c[0x0][0x248] ;  /* 0x0000920000087ab9 */ /* 0x000fc80000000800 */
[----:B------:R0:W-:Y:S04]  /*3a300*/  STL [R1+0x23c], R0 ;  /* 0x00023c0001007387 */ /* 0x0001e80000100800 */
[----:B------:R-:W3:Y:S01]  /*3a310*/  LDL.LU R17, [R1+0x764] ;  /* 0x0007640001117983 */ /* 0x000ee20000300800 */
[----:B0-----:R-:W-:Y:S01]  /*3a320*/  VIADD R0, R0, UR10 ;  /* 0x0000000a00007c36 */ /* 0x001fe20008000000 */
[----:B------:R-:W-:-:S04]  /*3a330*/  ULDC UR10, c[0x0][0x248] ;  /* 0x00009200000a7ab9 */ /* 0x000fc80000000800 */
[----:B------:R0:W-:Y:S01]  /*3a340*/  STL [R1+0x240], R0 ;  /* 0x0002400001007387 */ /* 0x0001e20000100800 */
[----:B--2---:R-:W-:Y:S02]  /*3a350*/  LOP3.LUT R7, R25, 0xffff, RZ, 0xc0, !PT ;  /* 0x0000ffff19077812 */ /* 0x004fe400078ec0ff */
[----:B----4-:R-:W-:-:S04]  /*3a360*/  LOP3.LUT R6, R29, 0xffff, RZ, 0xc0, !PT ;  /* 0x0000ffff1d067812 */ /* 0x010fc800078ec0ff */
[----:B------:R-:W-:Y:S02]  /*3a370*/  PRMT R4, R7, 0x3340, R6 ;  /* 0x0000334007047816 */ /* 0x000fe40000000006 */
[----:B---3--:R-:W-:-:S03]  /*3a380*/  LOP3.LUT R9, R28, 0xffff, RZ, 0xc0, !PT ;  /* 0x0000ffff1c097812 */ /* 0x008fc600078ec0ff */
        /* <DEDUP_REMOVED lines=10> */
[--C-:B-1----:R-:W-:Y:S02]  /*3a430*/  PRMT R4, R9, 0x3340, R8.reuse ;  /* 0x0000334009047816 */ /* 0x102fe40000000008 */
[----:B------:R-:W-:Y:S02]  /*3a440*/  LOP3.LUT R7, R11, 0xffff, RZ, 0xc0, !PT ;  /* 0x0000ffff0b077812 */ /* 0x000fe400078ec0ff */
[----:B------:R-:W-:Y:S02]  /*3a450*/  LOP3.LUT R6, R6, 0xffff, RZ, 0xc0, !PT ;  /* 0x0000ffff06067812 */ /* 0x000fe400078ec0ff */
[----:B------:R-:W-:Y:S01]  /*3a460*/  SHF.R.U32.HI R8, RZ, 0x8, R8 ;  /* 0x00000008ff087819 */ /* 0x000fe20000011608 */
        /* <DEDUP_REMOVED lines=25> */
[----:B------:R-:W-:Y:S01]  /*3a600*/  LOP3.LUT R7, R17, 0xffff, RZ, 0xc0, !PT ;  /* 0x0000ffff11077812 */ /* 0x000fe200078ec0ff */
[----:B0-----:R-:W-:-:S03]  /*3a610*/  VIADD R0, R0, UR10 ;  /* 0x0000000a00007c36 */ /* 0x001fc60008000000 */
[----:B------:R-:W-:Y:S01]  /*3a620*/  SHF.R.U32.HI R11, RZ, 0x8, R7 ;  /* 0x00000008ff0b7819 */ /* 0x000fe20000011607 */
[----:B------:R-:W-:Y:S01]  /*3a630*/  ULDC UR10, c[0x0][0x248] ;  /* 0x00009200000a7ab9 */ /* 0x000fe20000000800 */
[----:B---3--:R-:W-:Y:S02]  /*3a640*/  LOP3.LUT R6, R28, 0xffff, RZ, 0xc0, !PT ;  /* 0x0000ffff1c067812 */ /* 0x008fe400078ec0ff */
[----:B--2---:R-:W-:Y:S02]  /*3a650*/  LOP3.LUT R9, R25, 0xffff, RZ, 0xc0, !PT ;  /* 0x0000ffff19097812 */ /* 0x004fe400078ec0ff */
[----:B------:R-:W2:Y:S01]  /*3a660*/  LDL.LU R25, [R1+0x744] ;  /* 0x0007440001197983 */ /* 0x000ea20000300800 */
[----:B------:R-:W-:-:S03]  /*3a670*/  PRMT R4, R7, 0x3340, R6 ;  /* 0x0000334007047816 */ /* 0x000fc60000000006 */
[----:B------:R0:W-:Y:S01]  /*3a680*/  STL [R1+0x260], R0 ;  /* 0x0002600001007387 */ /* 0x0001e20000100800 */
[----:B----4-:R-:W-:-:S03]  /*3a690*/  LOP3.LUT R8, R29, 0xffff, RZ, 0xc0, !PT ;  /* 0x0000ffff1d087812 */ /* 0x010fc600078ec0ff */
        /* <DEDUP_REMOVED lines=32> */
[----:B------:R-:W-:Y:S01]  /*3a8a0*/  LOP3.LUT R8, R2, 0xffff, RZ, 0xc0, !PT ;  /* 0x0000ffff02087812 */ /* 0x000fe200078ec0ff */
[----:B------:R-:W-:-:S03]  /*3a8b0*/  ULDC UR8, c[0x0][0x248] ;  /* 0x0000920000087ab9 */ /* 0x000fc60000000800 */
[----:B------:R0:W-:Y:S02]  /*3a8c0*/  STL [R1+0x278], R0 ;  /* 0x0002780001007387 */ /* 0x0001e40000100800 */
[----:B0-----:R-:W-:Y:S01]  /*3a8d0*/  VIADD R0, R0, UR9 ;  /* 0x0000000900007c36 */ /* 0x001fe20008000000 */
[----:B------:R-:W-:Y:S01]  /*3a8e0*/  SHF.R.U32.HI R10, RZ, 0x8, R8 ;  /* 0x00000008ff0a7819 */ /* 0x000fe20000011608 */
[----:B------:R-:W-:-:S03]  /*3a8f0*/  ULDC UR9, c[0x0][0x248] ;  /* 0x0000920000097ab9 */ /* 0x000fc60000000800 */
[----:B------:R0:W-:Y:S02]  /*3a900*/  STL [R1+0x27c], R0 ;  /* 0x00027c0001007387 */ /* 0x0001e40000100800 */
[----:B0-----:R-:W-:Y:S01]  /*3a910*/  VIADD R0, R0, UR10 ;  /* 0x0000000a00007c36 */ /* 0x001fe20008000000 */
[----:B------:R-:W-:-:S04]  /*3a920*/  ULDC UR10, c[0x0][0x248] ;  /* 0x00009200000a7ab9 */ /* 0x000fc80000000800 */
[----:B------:R0:W-:Y:S04]  /*3a930*/  STL [R1+0x280], R0 ;  /* 0x0002800001007387 */ /* 0x0001e80000100800 */
[----:B------:R-:W4:Y:S01]  /*3a940*/  LDL R2, [R1+0x8b4] ;  /* 0x0008b40001027983 */ /* 0x000f220000100800 */
[----:B0-----:R-:W-:Y:S01]  /*3a950*/  VIADD R0, R0, UR8 ;  /* 0x0000000800007c36 */ /* 0x001fe20008000000 */
[----:B------:R-:W-:Y:S01]  /*3a960*/  ULDC UR8, c[0x0][0x248] ;  /* 0x0000920000087ab9 */ /* 0x000fe20000000800 */
[----:B--2---:R-:W-:Y:S02]  /*3a970*/  LOP3.LUT R9, R25, 0xffff, RZ, 0xc0, !PT ;  /* 0x0000ffff19097812 */ /* 0x004fe400078ec0ff */
[----:B---3--:R-:W-:Y:S02]  /*3a980*/  LOP3.LUT R7, R28, 0xffff, RZ, 0xc0, !PT ;  /* 0x0000ffff1c077812 */ /* 0x008fe400078ec0ff */
[----:B----4-:R-:W-:-:S04]  /*3a990*/  LOP3.LUT R6, R29, 0xffff, RZ, 0xc0, !PT ;  /* 0x0000ffff1d067812 */ /* 0x010fc800078ec0ff */
[----:B------:R-:W-:-:S05]  /*3a9a0*/  PRMT R4, R7, 0x3340, R6 ;  /* 0x0000334007047816 */ /* 0x000fca0000000006 */
[----:B------:R0:W-:Y:S04]  /*3a9b0*/  STL [R1+0x150c], R4 ;  /* 0x00150c0401007387 */ /* 0x0001e80000100800 */
[----:B------:R1:W-:Y:S01]  /*3a9c0*/  STL [R1+0x284], R0 ;  /* 0x0002840001007387 */ /* 0x0003e20000100800 */
[----:B------:R-:W-:Y:S02]  /*3a9d0*/  SHF.R.U32.HI R11, RZ, 0x8, R7 ;  /* 0x00000008ff0b7819 */ /* 0x000fe40000011607 */
[----:B------:R-:W-:Y:S02]  /*3a9e0*/  SHF.R.U32.HI R6, RZ, 0x8, R6 ;  /* 0x00000008ff067819 */ /* 0x000fe40000011606 */
[----:B------:R-:W-:Y:S02]  /*3a9f0*/  SHF.R.U32.HI R7, RZ, 0x8, R9 ;  /* 0x00000008ff077819 */ /* 0x000fe40000011609 */
[----:B0-----:R-:W-:Y:S01]  /*3aa00*/  PRMT R4, R9, 0x3340, R8 ;  /* 0x0000334009047816 */ /* 0x001fe20000000008 */
[----:B-1----:R-:W-:Y:S01]  /*3aa10*/  VIADD R0, R0, UR11 ;  /* 0x0000000b00007c36 */ /* 0x002fe20008000000 */
[----:B------:R-:W-:-:S03]  /*3aa20*/  LOP3.LUT R9, R11, 0xffff, RZ, 0xc0, !PT ;  /* 0x0000ffff0b097812 */ /* 0x000fc600078ec0ff */
[----:B------:R-:W-:Y:S04]  /*3aa30*/  STL [R1+0x1518], R4 ;  /* 0x0015180401007387 */ /* 0x000fe80000100800 */
[----:B------:R0:W-:Y:S01]  /*3aa40*/  STL [R1+0x288], R0 ;  /* 0x0002880001007387 */ /* 0x0001e20000100800 */
[----:B------:R-:W-:Y:S02]  /*3aa50*/  LOP3.LUT R8, R6, 0xffff, RZ, 0xc0, !PT ;  /* 0x0000ffff06087812 */ /* 0x000fe400078ec0ff */
[----:B------:R-:W-:Y:S02]  /*3aa60*/  LOP3.LUT R7, R7, 0xffff, RZ, 0xc0, !PT ;  /* 0x0000ffff07077812 */ /* 0x000fe400078ec0ff */
[----:B------:R-:W-:Y:S01]  /*3aa70*/  LOP3.LUT R6, R10, 0xffff, RZ, 0xc0, !PT ;  /* 0x0000ffff0a067812 */ /* 0x000fe200078ec0ff */
[----:B0-----:R-:W-:Y:S01]  /*3aa80*/  VIADD R0, R0, UR12 ;  /* 0x0000000c00007c36 */ /* 0x001fe20008000000 */
[----:B------:R-:W-:Y:S01]  /*3aa90*/  PRMT R4, R9, 0x3340, R8 ;  /* 0x0000334009047816 */ /* 0x000fe20000000008 */
[----:B------:R-:W-:-:S02]  /*3aaa0*/  ULDC UR12, c[0x0][0x248] ;  /* 0x00009200000c7ab9 */ /* 0x000fc40000000800 */
[----:B------:R-:W-:Y:S01]  /*3aab0*/  VIADD R26, R0, UR9 ;  /* 0x00000009001a7c36 */ /* 0x000fe20008000000 */
[----:B------:R0:W-:Y:S04]  /*3aac0*/  STL [R1+0x28c], R0 ;  /* 0x00028c0001007387 */ /* 0x0001e80000100800 */
[----:B------:R-:W-:Y:S01]  /*3aad0*/  STL [R1+0x1414], R4 ;  /* 0x0014140401007387 */ /* 0x000fe20000100800 */
[----:B------:R-:W-:Y:S01]  /*3aae0*/  ULDC UR9, c[0x0][0x248] ;  /* 0x0000920000097ab9 */ /* 0x000fe20000000800 */
[----:B0-----:R-:W-:-:S05]  /*3aaf0*/  PRMT R0, R7, 0x3340, R6 ;  /* 0x0000334007007816 */ /* 0x001fca0000000006 */
[----:B------:R0:W-:Y:S02]  /*3ab00*/  STL [R1+0x1420], R0 ;  /* 0x0014200001007387 */ /* 0x0001e40000100800 */
[----:B0-----:R-:W-:Y:S01]  /*3ab10*/  VIADD R0, R26, UR8 ;  /* 0x000000081a007c36 */ /* 0x001fe20008000000 */
[----:B------:R-:W-:-:S03]  /*3ab20*/  ULDC UR8, c[0x0][0x244] ;  /* 0x0000910000087ab9 */ /* 0x000fc60000000800 */
[----:B------:R-:W-:-:S04]  /*3ab30*/  VIADD R22, R0, UR9 ;  /* 0x0000000900167c36 */ /* 0x000fc80008000000 */
[----:B------:R-:W-:Y:S01]  /*3ab40*/  VIADD R25, R22, UR10 ;  /* 0x0000000a16197c36 */ /* 0x000fe20008000000 */
[----:B------:R-:W-:Y:S01]  /*3ab50*/  ULDC.64 UR10, c[0x0][0x220] ;  /* 0x00008800000a7ab9 */ /* 0x000fe20000000a00 */
[----:B------:R-:W-:Y:S02]  /*3ab60*/  IMAD.MOV.U32 R28, RZ, RZ, R13 ;  /* 0x000000ffff1c7224 */ /* 0x000fe400078e000d */
[----:B------:R-:W-:Y:S01]  /*3ab70*/  IMAD R8, R2, UR8, RZ ;  /* 0x0000000802087c24 */ /* 0x000fe2000f8e02ff */
[----:B------:R-:W-:Y:S01]  /*3ab80*/  ULDC.64 UR8, c[0x0][0x220] ;  /* 0x0000880000087ab9 */ /* 0x000fe20000000a00 */
[----:B------:R-:W-:Y:S02]  /*3ab90*/  STL.64 [R1+0x1868], R2 ;  /* 0x0018680201007387 */ /* 0x000fe40000100a00 */
[----:B------:R-:W-:Y:S02]  /*3aba0*/  IMAD R9, R12, 0x40, R8 ;  /* 0x000000400c097824 */ /* 0x000fe400078e0208 */
[----:B------:R-:W-:Y:S01]  /*3abb0*/  VIADD R12, R25, UR12 ;  /* 0x0000000c190c7c36 */ /* 0x000fe20008000000 */
[----:B------:R-:W-:Y:S01]  /*3abc0*/  IADD3 R6, P3, R8, UR8, RZ ;  /* 0x0000000808067c10 */ /* 0x000fe2000ff7e0ff */
[----:B------:R-:W-:Y:S01]  /*3abd0*/  STL [R1+0x1b90], R0 ;  /* 0x001b900001007387 */ /* 0x000fe20000100800 */
[----:B------:R-:W-:-:S03]  /*3abe0*/  ULDC UR8, c[0x0][0x248] ;  /* 0x0000920000087ab9 */ /* 0x000fc60000000800 */
[----:B------:R0:W-:Y:S01]  /*3abf0*/  STL [R1+0x2544], R25 ;  /* 0x0025441901007387 */ /* 0x0001e20000100800 */
[----:B------:R-:W-:Y:S01]  /*3ac00*/  LEA.HI.X.SX32 R8, R8, UR9, 0x1, P3 ;  /* 0x0000000908087c11 */ /* 0x000fe200098f0eff */
[----:B------:R-:W-:Y:S01]  /*3ac10*/  ULDC UR9, c[0x0][0x248] ;  /* 0x0000920000097ab9 */ /* 0x000fe20000000800 */
[----:B------:R-:W-:Y:S01]  /*3ac20*/  IADD3 R7, P4, R9, UR10, RZ ;  /* 0x0000000a09077c10 */ /* 0x000fe2000ff9e0ff */
[----:B------:R-:W-:Y:S01]  /*3ac30*/  ULDC UR10, c[0x0][0x248] ;  /* 0x00009200000a7ab9 */ /* 0x000fe20000000800 */
[----:B------:R-:W-:Y:S01]  /*3ac40*/  ULDC UR12, c[0x0][0x248] ;  /* 0x00009200000c7ab9 */ /* 0x000fe20000000800 */
[----:B0-----:R-:W-:Y:S01]  /*3ac50*/  VIADD R25, R12, UR8 ;  /* 0x000000080c197c36 */ /* 0x001fe20008000000 */
[----:B------:R-:W-:-:S03]  /*3ac60*/  ULDC UR8, c[0x0][0x248] ;  /* 0x0000920000087ab9 */ /* 0x000fc60000000800 */
[----:B------:R-:W-:Y:S01]  /*3ac70*/  VIADD R29, R25, UR8 ;  /* 0x00000008191d7c36 */ /* 0x000fe20008000000 */
[----:B------:R-:W-:-:S03]  /*3ac80*/  ULDC UR8, c[0x0][0x248] ;  /* 0x0000920000087ab9 */ /* 0x000fc60000000800 */
[----:B------:R-:W-:Y:S01]  /*3ac90*/  VIADD R5, R29, UR9 ;  /* 0x000000091d057c36 */ /* 0x000fe20008000000 */
[----:B------:R-:W-:Y:S01]  /*3aca0*/  LEA.HI.X.SX32 R9, R9, UR11, 0x1, P4 ;  /* 0x0000000b09097c11 */ /* 0x000fe2000a0f0eff */
[----:B------:R-:W-:Y:S01]  /*3acb0*/  ULDC UR11, c[0x0][0x248] ;  /* 0x00009200000b7ab9 */ /* 0x000fe20000000800 */
[----:B------:R-:W-:Y:S01]  /*3acc0*/  ULDC UR9, c[0x0][0x248] ;  /* 0x0000920000097ab9 */ /* 0x000fe20000000800 */
[----:B------:R-:W-:Y:S01]  /*3acd0*/  VIADD R27, R5, UR8 ;  /* 0x00000008051b7c36 */ /* 0x000fe20008000000 */
[----:B------:R-:W-:Y:S01]  /*3ace0*/  STL.64 [R1+0x2560], R24 ;  /* 0x0025601801007387 */ /* 0x000fe20000100a00 */
[----:B------:R-:W-:Y:S02]  /*3acf0*/  ULDC UR8, c[0x0][0x248] ;  /* 0x0000920000087ab9 */ /* 0x000fe40000000800 */
[----:B------:R-:W-:Y:S01]  /*3ad00*/  VIADD R13, R27, UR10 ;  /* 0x0000000a1b0d7c36 */ /* 0x000fe20008000000 */
[----:B------:R0:W-:Y:S01]  /*3ad10*/  STL.64 [R1+0x2588], R26 ;  /* 0x0025881a01007387 */ /* 0x0001e20000100a00 */
[----:B------:R-:W-:-:S02]  /*3ad20*/  ULDC UR10, c[0x0][0x248] ;  /* 0x00009200000a7ab9 */ /* 0x000fc40000000800 */
[----:B------:R-:W-:Y:S01]  /*3ad30*/  VIADD R0, R13, UR11 ;  /* 0x0000000b0d007c36 */ /* 0x000fe20008000000 */
[----:B------:R-:W-:-:S03]  /*3ad40*/  ULDC UR11, c[0x0][0x248] ;  /* 0x00009200000b7ab9 */ /* 0x000fc60000000800 */
[----:B------:R-:W-:Y:S01]  /*3ad50*/  VIADD R4, R0, UR9 ;  /* 0x0000000900047c36 */ /* 0x000fe20008000000 */
[----:B------:R1:W-:Y:S01]  /*3ad60*/  STL [R1+0x1ce0], R0 ;  /* 0x001ce00001007387 */ /* 0x0003e20000100800 */
[----:B------:R-:W-:Y:S02]  /*3ad70*/  ULDC UR9, c[0x0][0x248] ;  /* 0x0000920000097ab9 */ /* 0x000fe40000000800 */
[----:B------:R-:W-:Y:S01]  /*3ad80*/  VIADD R17, R4, UR12 ;  /* 0x0000000c04117c36 */ /* 0x000fe20008000000 */
[----:B------:R2:W-:Y:S01]  /*3ad90*/  STL.64 [R1+0x2558], R4 ;  /* 0x0025580401007387 */ /* 0x0005e20000100a00 */
[----:B0-----:R-:W-:Y:S02]  /*3ada0*/  IMAD.MOV.U32 R27, RZ, RZ, R22 ;  /* 0x000000ffff1b7224 */ /* 0x001fe400078e0016 */
[----:B------:R-:W-:Y:S01]  /*3adb0*/  IMAD.MOV.U32 R24, RZ, RZ, R23 ;  /* 0x000000ffff187224 */ /* 0x000fe200078e0017 */
[----:B------:R-:W-:Y:S01]  /*3adc0*/  ULDC UR12, c[0x0][0x248] ;  /* 0x00009200000c7ab9 */ /* 0x000fe20000000800 */
[----:B-1----:R-:W-:Y:S01]  /*3add0*/  VIADD R0, R17, UR13 ;  /* 0x0000000d11007c36 */ /* 0x002fe20008000000 */
[----:B------:R-:W-:-:S03]  /*3ade0*/  ULDC UR13, c[0x0][0x248] ;  /* 0x00009200000d7ab9 */ /* 0x000fc60000000800 */
[----:B--2---:R-:W-:Y:S01]  /*3adf0*/  VIADD R5, R0, UR8 ;  /* 0x0000000800057c36 */ /* 0x004fe20008000000 */
[----:B------:R0:W-:Y:S01]  /*3ae00*/  STL [R1+0x1d70], R0 ;  /* 0x001d700001007387 */ /* 0x0001e20000100800 */
[----:B------:R-:W-:Y:S02]  /*3ae10*/  ULDC UR8, c[0x0][0x248] ;  /* 0x0000920000087ab9 */ /* 0x000fe40000000800 */
[----:B------:R-:W-:Y:S01]  /*3ae20*/  VIADD R16, R5, UR14 ;  /* 0x0000000e05107c36 */ /* 0x000fe20008000000 */
[----:B------:R-:W-:-:S03]  /*3ae30*/  ULDC UR14, c[0x0][0x248] ;  /* 0x00009200000e7ab9 */ /* 0x000fc60000000800 */
[----:B------:R-:W-:Y:S01]  /*3ae40*/  VIADD R25, R16, UR15 ;  /* 0x0000000f10197c36 */ /* 0x000fe20008000000 */
[----:B------:R-:W-:-:S03]  /*3ae50*/  ULDC UR15, c[0x0][0x248] ;  /* 0x00009200000f7ab9 */ /* 0x000fc60000000800 */
[----:B------:R-:W-:Y:S02]  /*3ae60*/  VIADD R4, R25, UR16 ;  /* 0x0000001019047c36 */ /* 0x000fe40008000000 */
[----:B0-----:R-:W-:Y:S01]  /*3ae70*/  IMAD.MOV.U32 R0, RZ, RZ, R17 ;  /* 0x000000ffff007224 */ /* 0x001fe200078e0011 */
[----:B------:R-:W-:Y:S01]  /*3ae80*/  ULDC UR16, c[0x0][0x248] ;  /* 0x0000920000107ab9 */ /* 0x000fe20000000800 */
[----:B------:R-:W-:Y:S01]  /*3ae90*/  VIADD R26, R4, UR17 ;  /* 0x00000011041a7c36 */ /* 0x000fe20008000000 */
[----:B------:R0:W-:Y:S01]  /*3aea0*/  STL.64 [R1+0x25a0], R4 ;  /* 0x0025a00401007387 */ /* 0x0001e20000100a00 */
[----:B------:R-:W-:Y:S02]  /*3aeb0*/  ULDC UR17, c[0x0][0x248] ;  /* 0x0000920000117ab9 */ /* 0x000fe40000000800 */
[----:B------:R-:W-:Y:S01]  /*3aec0*/  VIADD R11, R26, UR18 ;  /* 0x000000121a0b7c36 */ /* 0x000fe20008000000 */
[----:B------:R-:W-:-:S03]  /*3aed0*/  ULDC UR18, c[0x0][0x248] ;  /* 0x0000920000127ab9 */ /* 0x000fc60000000800 */
[----:B------:R-:W-:Y:S01]  /*3aee0*/  VIADD R2, R11, UR19 ;  /* 0x000000130b027c36 */ /* 0x000fe20008000000 */
[----:B------:R-:W-:-:S03]  /*3aef0*/  ULDC UR19, c[0x0][0x248] ;  /* 0x0000920000137ab9 */ /* 0x000fc60000000800 */
[----:B------:R-:W-:Y:S02]  /*3af00*/  VIADD R3, R2, UR20 ;  /* 0x0000001402037c36 */ /* 0x000fe40008000000 */
[----:B0-----:R-:W-:Y:S02]  /*3af10*/  IMAD.MOV.U32 R4, RZ, RZ, R13 ;  /* 0x000000ffff047224 */ /* 0x001fe400078e000d */
[----:B------:R-:W-:Y:S01]  /*3af20*/  IMAD.MOV.U32 R5, RZ, RZ, R29 ;  /* 0x000000ffff057224 */ /* 0x000fe200078e001d */
[----:B------:R-:W-:Y:S01]  /*3af30*/  ULDC UR20, c[0x0][0x248] ;  /* 0x0000920000147ab9 */ /* 0x000fe20000000800 */
[----:B------:R-:W-:Y:S01]  /*3af40*/  VIADD R21, R3, UR21 ;  /* 0x0000001503157c36 */ /* 0x000fe20008000000 */
[----:B------:R0:W-:Y:S01]  /*3af50*/  STL.64 [R1+0x1888], R2 ;  /* 0x0018880201007387 */ /* 0x0001e20000100a00 */
[----:B------:R-:W-:Y:S01]  /*3af60*/  IMAD.MOV.U32 R29, RZ, RZ, R14 ;  /* 0x000000ffff1d7224 */ /* 0x000fe200078e000e */
[----:B------:R-:W-:Y:S01]  /*3af70*/  ULDC UR21, c[0x0][0x248] ;  /* 0x0000920000157ab9 */ /* 0x000fe20000000800 */
[----:B------:R-:W-:Y:S01]  /*3af80*/  VIADD R20, R21, UR22 ;  /* 0x0000001615147c36 */ /* 0x000fe20008000000 */
[----:B------:R-:W-:-:S03]  /*3af90*/  ULDC UR22, c[0x0][0x248] ;  /* 0x0000920000167ab9 */ /* 0x000fc60000000800 */
[----:B------:R-:W-:Y:S01]  /*3afa0*/  VIADD R19, R20, UR47 ;  /* 0x0000002f14137c36 */ /* 0x000fe20008000000 */
[----:B------:R1:W-:Y:S01]  /*3afb0*/  STL.64 [R1+0x1880], R20 ;  /* 0x0018801401007387 */ /* 0x0003e20000100a00 */
[----:B------:R-:W-:Y:S02]  /*3afc0*/  ULDC UR47, c[0x0][0x248] ;  /* 0x00009200002f7ab9 */ /* 0x000fe40000000800 */
[----:B------:R-:W-:Y:S02]  /*3afd0*/  VIADD R18, R19, UR48 ;  /* 0x0000003013127c36 */ /* 0x000fe40008000000 */
[----:B0-----:R-:W-:Y:S01]  /*3afe0*/  IMAD.MOV.U32 R3, RZ, RZ, R16 ;  /* 0x000000ffff037224 */ /* 0x001fe200078e0010 */
[----:B------:R-:W-:Y:S01]  /*3aff0*/  ULDC UR48, c[0x0][0x248] ;  /* 0x0000920000307ab9 */ /* 0x000fe20000000800 */
[----:B------:R-:W-:Y:S01]  /*3b000*/  VIADD R10, R18, UR46 ;  /* 0x0000002e120a7c36 */ /* 0x000fe20008000000 */
[----:B------:R0:W-:Y:S01]  /*3b010*/  STL.64 [R1+0x1878], R18 ;  /* 0x0018781201007387 */ /* 0x0001e20000100a00 */
[----:B------:R-:W-:Y:S01]  /*3b020*/  ULDC UR46, c[0x0][0x248] ;  /* 0x00009200002e7ab9 */ /* 0x000fe20000000800 */
[----:B-1----:R-:W-:-:S02]  /*3b030*/  IMAD.MOV.U32 R21, RZ, RZ, R11 ;  /* 0x000000ffff157224 */ /* 0x002fc400078e000b */
[----:B------:R-:W-:Y:S01]  /*3b040*/  VIADD R11, R10, UR49 ;  /* 0x000000310a0b7c36 */ /* 0x000fe20008000000 */
[----:B------:R-:W-:Y:S01]  /*3b050*/  ULDC UR49, c[0x0][0x248] ;  /* 0x0000920000317ab9 */ /* 0x000fe20000000800 */
[----:B0-----:R-:W-:Y:S02]  /*3b060*/  IMAD.MOV.U32 R19, RZ, RZ, R12 ;  /* 0x000000ffff137224 */ /* 0x001fe400078e000c */
[----:B------:R-:W-:Y:S02]  /*3b070*/  VIADD R12, R11, UR52 ;  /* 0x000000340b0c7c36 */ /* 0x000fe40008000000 */
[----:B------:R-:W-:Y:S01]  /*3b080*/  IMAD.MOV.U32 R20, RZ, RZ, R21 ;  /* 0x000000ffff147224 */ /* 0x000fe200078e0015 */
[----:B------:R-:W-:Y:S01]  /*3b090*/  ULDC UR52, c[0x0][0x248] ;  /* 0x0000920000347ab9 */ /* 0x000fe20000000800 */
[----:B------:R-:W-:Y:S01]  /*3b0a0*/  VIADD R13, R12, UR55 ;  /* 0x000000370c0d7c36 */ /* 0x000fe20008000000 */
[----:B------:R-:W-:Y:S04]  /*3b0b0*/  STL [R1+0x25c0], R19 ;  /* 0x0025c01301007387 */ /* 0x000fe80000100800 */
[----:B------:R0:W-:Y:S01]  /*3b0c0*/  STL.64 [R1+0x1870], R10 ;  /* 0x0018700a01007387 */ /* 0x0001e20000100a00 */
[----:B------:R-:W-:-:S02]  /*3b0d0*/  VIADD R14, R13, UR13 ;  /* 0x0000000d0d0e7c36 */ /* 0x000fc40008000000 */
[----:B------:R-:W-:Y:S01]  /*3b0e0*/  IMAD.MOV.U32 R21, RZ, RZ, R27 ;  /* 0x000000ffff157224 */ /* 0x000fe200078e001b */
[----:B------:R-:W-:Y:S01]  /*3b0f0*/  ULDC UR55, c[0x0][0x248] ;  /* 0x0000920000377ab9 */ /* 0x000fe20000000800 */
[----:B------:R-:W-:Y:S01]  /*3b100*/  ULDC UR13, c[0x0][0x248] ;  /* 0x00009200000d7ab9 */ /* 0x000fe20000000800 */
[----:B------:R-:W-:Y:S01]  /*3b110*/  VIADD R17, R14, UR10 ;  /* 0x0000000a0e117c36 */ /* 0x000fe20008000000 */
[----:B------:R-:W-:Y:S01]  /*3b120*/  ULDC UR10, c[0x0][0x248] ;  /* 0x00009200000a7ab9 */ /* 0x000fe20000000800 */
[----:B0-----:R-:W2:Y:S04]  /*3b130*/  LDL.LU R11, [R1+0x4c] ;  /* 0x00004c00010b7983 */ /* 0x001ea80000300800 */
[----:B------:R0:W-:Y:S04]  /*3b140*/  STL.64 [R1+0x1890], R12 ;  /* 0x0018900c01007387 */ /* 0x0001e80000100a00 */
[----:B0-----:R-:W3:Y:S04]  /*3b150*/  LDL.LU R12, [R1+0x30c] ;  /* 0x00030c00010c7983 */ /* 0x001ee80000300800 */
[----:B------:R-:W4:Y:S04]  /*3b160*/  LDL.LU R13, [R1+0x148] ;  /* 0x00014800010d7983 */ /* 0x000f280000300800 */
[----:B------:R0:W-:Y:S04]  /*3b170*/  STL.64 [R1+0x2568], R14 ;  /* 0x0025680e01007387 */ /* 0x0001e80000100a00 */
[----:B0-----:R-:W2:Y:S01]  /*3b180*/  LDL.LU R14, [R1+0x310] ;  /* 0x00031000010e7983 */ /* 0x001ea20000300800 */
[----:B------:R-:W-:Y:S01]  /*3b190*/  VIADD R16, R17, UR9 ;  /* 0x0000000911107c36 */ /* 0x000fe20008000000 */
[----:B------:R-:W-:-:S04]  /*3b1a0*/  ULDC UR9, c[0x0][0x248] ;  /* 0x0000920000097ab9 */ /* 0x000fc80000000800 */
[----:B------:R0:W-:Y:S01]  /*3b1b0*/  STL.64 [R1+0x1898], R16 ;  /* 0x0018981001007387 */ /* 0x0001e20000100a00 */
[----:B---3--:R-:W-:Y:S02]  /*3b1c0*/  SHF.R.S32.HI R10, RZ, 0x1f, R12 ;  /* 0x0000001fff0a7819 */ /* 0x008fe4000001140c */
[-C--:B------:R-:W-:Y:S02]  /*3b1d0*/  IADD3 R22, P4, R12, R6.reuse, RZ ;  /* 0x000000060c167210 */ /* 0x080fe40007f9e0ff */
[----:B--2---:R-:W-:Y:S02]  /*3b1e0*/  SHF.R.S32.HI R2, RZ, 0x1f, R14 ;  /* 0x0000001fff027819 */ /* 0x004fe4000001140e */
[----:B------:R-:W-:-:S05]  /*3b1f0*/  IADD3 R18, P3, R14, R6, RZ ;  /* 0x000000060e127210 */ /* 0x000fca0007f7e0ff */
[--C-:B------:R-:W-:Y:S02]  /*3b200*/  IMAD.X R19, R2, 0x1, R8.reuse, P3 ;  /* 0x0000000102137824 */ /* 0x100fe400018e0608 */
[----:B------:R-:W-:-:S03]  /*3b210*/  IMAD.X R23, R10, 0x1, R8, P4 ;  /* 0x000000010a177824 */ /* 0x000fc600020e0608 */
[----:B------:R1:W-:Y:S01]  /*3b220*/  STL.64 [R1+0x11d8], R18 ;  /* 0x0011d81201007387 */ /* 0x0003e20000100a00 */
[----:B----4-:R-:W-:Y:S02]  /*3b230*/  SHF.R.S32.HI R15, RZ, 0x1f, R13 ;  /* 0x0000001fff0f7819 */ /* 0x010fe4000001140d */
[-C--:B0-----:R-:W-:Y:S01]  /*3b240*/  IADD3 R16, P4, R12, R7.reuse, RZ ;  /* 0x000000070c107210 */ /* 0x081fe20007f9e0ff */
[----:B-1----:R-:W2:Y:S04]  /*3b250*/  LDL.LU R19, [R1+0x25c0] ;  /* 0x0025c00001137983 */ /* 0x002ea80000300800 */
[----:B------:R0:W-:Y:S04]  /*3b260*/  STL.64 [R1+0x25b0], R4 ;  /* 0x0025b00401007387 */ /* 0x0001e80000100a00 */
[----:B------:R-:W3:Y:S04]  /*3b270*/  LDL.LU R27, [R1+0x40] ;  /* 0x00004000011b7983 */ /* 0x000ee80000300800 */
[----:B------:R-:W4:Y:S04]  /*3b280*/  LDL.LU R18, [R1+0x3c] ;  /* 0x00003c0001127983 */ /* 0x000f280000300800 */
[----:B------:R1:W-:Y:S04]  /*3b290*/  STL.64 [R1+0x11d0], R22 ;  /* 0x0011d01601007387 */ /* 0x0003e80000100a00 */
[----:B------:R-:W-:Y:S01]  /*3b2a0*/  STL [R1+0x11b8], R16 ;  /* 0x0011b81001007387 */ /* 0x000fe20000100800 */
[----:B0-----:R-:W-:-:S02]  /*3b2b0*/  IADD3 R4, P5, R14, R7, RZ ;  /* 0x000000070e047210 */ /* 0x001fc40007fbe0ff */
[----:B-1----:R-:W-:-:S03]  /*3b2c0*/  IADD3 R22, P6, R13, R6, RZ ;  /* 0x000000060d167210 */ /* 0x002fc60007fde0ff */
[----:B------:R-:W-:Y:S02]  /*3b2d0*/  IMAD.X R5, R2, 0x1, R9, P5 ;  /* 0x0000000102057824 */ /* 0x000fe400028e0609 */
[----:B------:R-:W-:-:S05]  /*3b2e0*/  IMAD.X R23, R15, 0x1, R8, P6 ;  /* 0x000000010f177824 */ /* 0x000fca00030e0608 */
[----:B------:R0:W-:Y:S04]  /*3b2f0*/  STL.64 [R1+0x11c8], R22 ;  /* 0x0011c81601007387 */ /* 0x0001e80000100a00 */
[----:B0-----:R-:W2:Y:S04]  /*3b300*/  LDL.LU.64 R22, [R1+0x25b8] ;  /* 0x0025b80001167983 */ /* 0x001ea80000300a00 */
[----:B------:R0:W-:Y:S04]  /*3b310*/  STL.64 [R1+0x11c0], R4 ;  /* 0x0011c00401007387 */ /* 0x0001e80000100a00 */
[----:B0-----:R-:W3:Y:S01]  /*3b320*/  LDL.LU.64 R4, [R1+0x25b0] ;  /* 0x0025b00001047983 */ /* 0x001ee20000300a00 */
[----:B------:R-:W-:Y:S01]  /*3b330*/  IADD3 R12, P3, R13, R7, RZ ;  /* 0x000000070d0c7210 */ /* 0x000fe20007f7e0ff */
[----:B------:R-:W-:-:S02]  /*3b340*/  IMAD.MOV.U32 R13, RZ, RZ, R10 ;  /* 0x000000ffff0d7224 */ /* 0x000fc400078e000a */
[----:B------:R-:W4:Y:S01]  /*3b350*/  LDL.LU R10, [R1+0x38] ;  /* 0x00003800010a7983 */ /* 0x000f220000300800 */
[----:B------:R-:W-:Y:S01]  /*3b360*/  SHF.R.S32.HI R14, RZ, 0x1f, R11 ;  /* 0x0000001fff0e7819 */ /* 0x000fe2000001140b */
[----:B---3--:R-:W-:Y:S02]  /*3b370*/  IMAD.MOV.U32 R2, RZ, RZ, R5 ;  /* 0x000000ffff027224 */ /* 0x008fe400078e0005 */
[----:B------:R-:W3:Y:S04]  /*3b380*/  LDL.LU R5, [R1+0x34] ;  /* 0x0000340001057983 */ /* 0x000ee80000300800 */
[----:B--2---:R-:W-:Y:S04]  /*3b390*/  STL.64 [R1+0x18a0], R22 ;  /* 0x0018a01601007387 */ /* 0x004fe80000100a00 */
[----:B------:R0:W-:Y:S02]  /*3b3a0*/  STL [R1+0x2598], R23 ;  /* 0x0025981701007387 */ /* 0x0001e40000100800 */
[----:B0-----:R-:W-:-:S02]  /*3b3b0*/  IMAD.MOV.U32 R23, RZ, RZ, R17 ;  /* 0x000000ffff177224 */ /* 0x001fc400078e0011 */
[--C-:B------:R-:W-:Y:S02]  /*3b3c0*/  IMAD.X R23, R13, 0x1, R9.reuse, P4 ;  /* 0x000000010d177824 */ /* 0x100fe400020e0609 */
[----:B------:R-:W-:Y:S02]  /*3b3d0*/  IMAD.X R13, R15, 0x1, R9, P3 ;  /* 0x000000010f0d7824 */ /* 0x000fe400018e0609 */
[----:B------:R-:W-:Y:S01]  /*3b3e0*/  IMAD.MOV.U32 R22, RZ, RZ, R16 ;  /* 0x000000ffff167224 */ /* 0x000fe200078e0010 */
[-C--:B------:R-:W-:Y:S02]  /*3b3f0*/  IADD3 R16, P5, R11, R6.reuse, RZ ;  /* 0x000000060b107210 */ /* 0x080fe40007fbe0ff */
[----:B------:R0:W-:Y:S01]  /*3b400*/  STL.64 [R1+0x11b0], R12 ;  /* 0x0011b00c01007387 */ /* 0x0001e20000100a00 */
[----:B------:R-:W-:Y:S02]  /*3b410*/  IADD3 R22, P4, R27, R6, RZ ;  /* 0x000000061b167210 */ /* 0x000fe40007f9e0ff */
[----:B------:R-:W-:Y:S01]  /*3b420*/  IMAD.X R17, R14, 0x1, R8, P5 ;  /* 0x000000010e117824 */ /* 0x000fe200028e0608 */
[----:B------:R1:W-:Y:S01]  /*3b430*/  STL [R1+0x11bc], R23 ;  /* 0x0011bc1701007387 */ /* 0x0003e20000100800 */
[----:B0-----:R-:W-:-:S02]  /*3b440*/  IADD3 R12, P3, R11, R7, RZ ;  /* 0x000000070b0c7210 */ /* 0x001fc40007f7e0ff */
[----:B------:R-:W-:-:S03]  /*3b450*/  SHF.R.S32.HI R11, RZ, 0x1f, R27 ;  /* 0x0000001fff0b7819 */ /* 0x000fc6000001141b */
[----:B------:R-:W-:Y:S01]  /*3b460*/  IMAD.X R13, R14, 0x1, R9, P3 ;  /* 0x000000010e0d7824 */ /* 0x000fe200018e0609 */
[----:B------:R-:W-:Y:S01]  /*3b470*/  IADD3 R14, P3, R27, R7, RZ ;  /* 0x000000071b0e7210 */ /* 0x000fe20007f7e0ff */
[----:B------:R-:W-:Y:S01]  /*3b480*/  STL [R1+0x25a8], R19 ;  /* 0x0025a81301007387 */ /* 0x000fe20000100800 */
[----:B-1----:R-:W-:-:S03]  /*3b490*/  IMAD.X R23, R11, 0x1, R8, P4 ;  /* 0x000000010b177824 */ /* 0x002fc600020e0608 */
[----:B------:R0:W-:Y:S01]  /*3b4a0*/  STL.64 [R1+0x11a8], R16 ;  /* 0x0011a81001007387 */ /* 0x0001e20000100a00 */
[----:B------:R-:W-:-:S03]  /*3b4b0*/  IMAD.X R15, R11, 0x1, R9, P3 ;  /* 0x000000010b0f7824 */ /* 0x000fc600018e0609 */
[----:B------:R-:W2:Y:S04]  /*3b4c0*/  LDL.LU R27, [R1+0x30] ;  /* 0x00003000011b7983 */ /* 0x000ea80000300800 */
[----:B------:R1:W-:Y:S01]  /*3b4d0*/  STL.64 [R1+0x11a0], R12 ;  /* 0x0011a00c01007387 */ /* 0x0003e20000100a00 */
[----:B----4-:R-:W-:Y:S02]  /*3b4e0*/  SHF.R.S32.HI R11, RZ, 0x1f, R10 ;  /* 0x0000001fff0b7819 */ /* 0x010fe4000001140a */
[----:B0-----:R-:W-:Y:S01]  /*3b4f0*/  IADD3 R16, P5, R18, R6, RZ ;  /* 0x0000000612107210 */ /* 0x001fe20007fbe0ff */
[----:B-1----:R-:W4:Y:S01]  /*3b500*/  LDL.LU R13, [R1+0x2c] ;  /* 0x00002c00010d7983 */ /* 0x002f220000300800 */
[----:B------:R-:W-:-:S03]  /*3b510*/  SHF.R.S32.HI R12, RZ, 0x1f, R18 ;  /* 0x0000001fff0c7819 */ /* 0x000fc60000011412 */
[----:B------:R-:W-:Y:S04]  /*3b520*/  STL.64 [R1+0x1198], R22 ;  /* 0x0011981601007387 */ /* 0x000fe80000100a00 */
[----:B------:R0:W-:Y:S01]  /*3b530*/  STL.64 [R1+0x1190], R14 ;  /* 0x0011900e01007387 */ /* 0x0001e20000100a00 */
[----:B------:R-:W-:Y:S01]  /*3b540*/  IMAD.X R17, R12, 0x1, R8, P5 ;  /* 0x000000010c117824 */ /* 0x000fe200028e0608 */
[----:B0-----:R-:W-:Y:S02]  /*3b550*/  IADD3 R14, P3, R18, R7, RZ ;  /* 0x00000007120e7210 */ /* 0x001fe40007f7e0ff */
[----:B------:R-:W-:Y:S02]  /*3b560*/  IADD3 R18, P4, R10, R6, RZ ;  /* 0x000000060a127210 */ /* 0x000fe40007f9e0ff */
[----:B------:R-:W-:Y:S01]  /*3b570*/  STL.64 [R1+0x1188], R16 ;  /* 0x0011881001007387 */ /* 0x000fe20000100a00 */
[----:B------:R-:W-:-:S02]  /*3b580*/  IMAD.X R15, R12, 0x1, R9, P3 ;  /* 0x000000010c0f7824 */ /* 0x000fc400018e0609 */
[C---:B------:R-:W-:Y:S01]  /*3b590*/  IMAD.X R19, R11.reuse, 0x1, R8, P4 ;  /* 0x000000010b137824 */ /* 0x040fe200020e0608 */
[----:B------:R-:W-:Y:S02]  /*3b5a0*/  IADD3 R22, P3, R10, R7, RZ ;  /* 0x000000070a167210 */ /* 0x000fe40007f7e0ff */
[----:B------:R-:W4:Y:S04]  /*3b5b0*/  LDL.LU R10, [R1+0x28] ;  /* 0x00002800010a7983 */ /* 0x000f280000300800 */
[----:B------:R-:W-:Y:S04]  /*3b5c0*/  STL.64 [R1+0x1180], R14 ;  /* 0x0011800e01007387 */ /* 0x000fe80000100a00 */
[----:B------:R0:W-:Y:S04]  /*3b5d0*/  STL.64 [R1+0x1178], R18 ;  /* 0x0011781201007387 */ /* 0x0001e80000100a00 */
[----:B0-----:R-:W4:Y:S01]  /*3b5e0*/  LDL.LU R19, [R1+0x25a8] ;  /* 0x0025a80001137983 */ /* 0x001f220000300800 */
[----:B------:R-:W-:-:S02]  /*3b5f0*/  IMAD.X R23, R11, 0x1, R9, P3 ;  /* 0x000000010b177824 */ /* 0x000fc400018e0609 */
[----:B------:R-:W-:-:S03]  /*3b600*/  IMAD.MOV.U32 R18, RZ, RZ, R4 ;  /* 0x000000ffff127224 */ /* 0x000fc600078e0004 */
[----:B------:R-:W-:Y:S01]  /*3b610*/  STL.64 [R1+0x1170], R22 ;  /* 0x0011701601007387 */ /* 0x000fe20000100a00 */
[----:B---3--:R-:W-:Y:S02]  /*3b620*/  SHF.R.S32.HI R16, RZ, 0x1f, R5 ;  /* 0x0000001fff107819 */ /* 0x008fe40000011405 */
[C---:B------:R-:W-:Y:S02]  /*3b630*/  IADD3 R14, P5, R5.reuse, R6, RZ ;  /* 0x00000006050e7210 */ /* 0x040fe40007fbe0ff */
[----:B------:R-:W-:-:S03]  /*3b640*/  IADD3 R4, P3, R5, R7, RZ ;  /* 0x0000000705047210 */ /* 0x000fc60007f7e0ff */
[C---:B------:R-:W-:Y:S02]  /*3b650*/  IMAD.X R15, R16.reuse, 0x1, R8, P5 ;  /* 0x00000001100f7824 */ /* 0x040fe400028e0608 */
[----:B------:R-:W-:Y:S01]  /*3b660*/  IMAD.X R5, R16, 0x1, R9, P3 ;  /* 0x0000000110057824 */ /* 0x000fe200018e0609 */
[----:B--2---:R-:W-:Y:S01]  /*3b670*/  SHF.R.S32.HI R12, RZ, 0x1f, R27 ;  /* 0x0000001fff0c7819 */ /* 0x004fe2000001141b */
[----:B----4-:R-:W-:Y:S02]  /*3b680*/  IMAD.MOV.U32 R11, RZ, RZ, R19 ;  /* 0x000000ffff0b7224 */ /* 0x010fe400078e0013 */
[----:B------:R-:W-:Y:S02]  /*3b690*/  IMAD.MOV.U32 R19, RZ, RZ, R20 ;  /* 0x000000ffff137224 */ /* 0x000fe400078e0014 */
[----:B------:R-:W-:Y:S02]  /*3b6a0*/  IMAD.MOV.U32 R20, RZ, RZ, R21 ;  /* 0x000000ffff147224 */ /* 0x000fe400078e0015 */
[----:B------:R-:W-:-:S02]  /*3b6b0*/  IMAD.MOV.U32 R21, RZ, RZ, R26 ;  /* 0x000000ffff157224 */ /* 0x000fc400078e001a */
[----:B------:R-:W2:Y:S04]  /*3b6c0*/  LDL.LU R26, [R1+0x24] ;  /* 0x00002400011a7983 */ /* 0x000ea80000300800 */
[----:B------:R0:W-:Y:S04]  /*3b6d0*/  STL.64 [R1+0x1168], R14 ;  /* 0x0011680e01007387 */ /* 0x0001e80000100a00 */
[----:B------:R1:W-:Y:S01]  /*3b6e0*/  STL.64 [R1+0x1160], R4 ;  /* 0x0011600401007387 */ /* 0x0003e20000100a00 */
[C---:B0-----:R-:W-:Y:S02]  /*3b6f0*/  IADD3 R14, P4, R27.reuse, R6, RZ ;  /* 0x000000061b0e7210 */ /* 0x041fe40007f9e0ff */
[----:B-1----:R-:W-:-:S02]  /*3b700*/  IADD3 R4, P3, R27, R7, RZ ;  /* 0x000000071b047210 */ /* 0x002fc40007f7e0ff */
[----:B------:R-:W3:Y:S01]  /*3b710*/  LDL.LU R27, [R1+0x20] ;  /* 0x00002000011b7983 */ /* 0x000ee20000300800 */
[C---:B------:R-:W-:Y:S02]  /*3b720*/  IMAD.X R15, R12.reuse, 0x1, R8, P4 ;  /* 0x000000010c0f7824 */ /* 0x040fe400020e0608 */
[----:B------:R-:W-:-:S03]  /*3b730*/  IMAD.X R5, R12, 0x1, R9, P3 ;  /* 0x000000010c057824 */ /* 0x000fc600018e0609 */
[----:B------:R0:W-:Y:S04]  /*3b740*/  STL.64 [R1+0x1158], R14 ;  /* 0x0011580e01007387 */ /* 0x0001e80000100a00 */
[----:B0-----:R-:W4:Y:S04]  /*3b750*/  LDL.LU R14, [R1+0x1c] ;  /* 0x00001c00010e7983 */ /* 0x001f280000300800 */
[----:B------:R0:W-:Y:S04]  /*3b760*/  STL.64 [R1+0x1150], R4 ;  /* 0x0011500401007387 */ /* 0x0001e80000100a00 */
[----:B0-----:R-:W3:Y:S01]  /*3b770*/  LDL.LU.64 R4, [R1+0x25a0] ;  /* 0x0025a00001047983 */ /* 0x001ee20000300a00 */
[----:B------:R-:W-:-:S02]  /*3b780*/  SHF.R.S32.HI R16, RZ, 0x1f, R13 ;  /* 0x0000001fff107819 */ /* 0x000fc4000001140d */
[C---:B------:R-:W-:Y:S02]  /*3b790*/  IADD3 R22, P5, R13.reuse, R6, RZ ;  /* 0x000000060d167210 */ /* 0x040fe40007fbe0ff */
[----:B------:R-:W-:-:S03]  /*3b7a0*/  IADD3 R12, P3, R13, R7, RZ ;  /* 0x000000070d0c7210 */ /* 0x000fc60007f7e0ff */
[C---:B------:R-:W-:Y:S02]  /*3b7b0*/  IMAD.X R23, R16.reuse, 0x1, R8, P5 ;  /* 0x0000000110177824 */ /* 0x040fe400028e0608 */
[----:B------:R-:W-:Y:S02]  /*3b7c0*/  IMAD.X R13, R16, 0x1, R9, P3 ;  /* 0x00000001100d7824 */ /* 0x000fe400018e0609 */
[----:B------:R-:W-:Y:S01]  /*3b7d0*/  IMAD.MOV.U32 R15, RZ, RZ, R2 ;  /* 0x000000ffff0f7224 */ /* 0x000fe200078e0002 */
[----:B------:R0:W-:Y:S04]  /*3b7e0*/  STL.64 [R1+0x1148], R22 ;  /* 0x0011481601007387 */ /* 0x0001e80000100a00 */
[----:B------:R1:W-:Y:S01]  /*3b7f0*/  STL.64 [R1+0x1140], R12 ;  /* 0x0011400c01007387 */ /* 0x0003e20000100a00 */
[----:B0-----:R-:W-:-:S02]  /*3b800*/  IADD3 R22, P4, R10, R6, RZ ;  /* 0x000000060a167210 */ /* 0x001fc40007f9e0ff */
[----:B-1----:R-:W-:Y:S02]  /*3b810*/  IADD3 R12, P3, R10, R7, RZ ;  /* 0x000000070a0c7210 */ /* 0x002fe40007f7e0ff */
[----:B--2---:R-:W-:Y:S01]  /*3b820*/  SHF.R.S32.HI R16, RZ, 0x1f, R26 ;  /* 0x0000001fff107819 */ /* 0x004fe2000001141a */
[----:B---3--:R-:W-:Y:S01]  /*3b830*/  IMAD.MOV.U32 R2, RZ, RZ, R5 ;  /* 0x000000ffff027224 */ /* 0x008fe200078e0005 */
[----:B------:R-:W-:Y:S01]  /*3b840*/  SHF.R.S32.HI R5, RZ, 0x1f, R10 ;  /* 0x0000001fff057819 */ /* 0x000fe2000001140a */
[----:B------:R-:W-:Y:S02]  /*3b850*/  IMAD.MOV.U32 R10, RZ, RZ, R11 ;  /* 0x000000ffff0a7224 */ /* 0x000fe400078e000b */
[----:B------:R-:W-:Y:S02]  /*3b860*/  IMAD.MOV.U32 R11, RZ, RZ, R18 ;  /* 0x000000ffff0b7224 */ /* 0x000fe400078e0012 */
[----:B------:R-:W-:-:S03]  /*3b870*/  IMAD.X R23, R5, 0x1, R8, P4 ;  /* 0x0000000105177824 */ /* 0x000fc600020e0608 */
[----:B------:R0:W-:Y:S01]  /*3b880*/  STL.64 [R1+0x2590], R10 ;  /* 0x0025900a01007387 */ /* 0x0001e20000100a00 */
[----:B------:R-:W-:Y:S02]  /*3b890*/  IMAD.X R13, R5, 0x1, R9, P3 ;  /* 0x00000001050d7824 */ /* 0x000fe400018e0609 */
[----:B------:R-:W-:Y:S02]  /*3b8a0*/  IMAD.MOV.U32 R18, RZ, RZ, R20 ;  /* 0x000000ffff127224 */ /* 0x000fe400078e0014 */
[----:B------:R-:W2:Y:S04]  /*3b8b0*/  LDL.LU R20, [R1+0x18] ;  /* 0x0000180001147983 */ /* 0x000ea80000300800 */
[----:B------:R1:W-:Y:S01]  /*3b8c0*/  STL.64 [R1+0x1138], R22 ;  /* 0x0011381601007387 */ /* 0x0003e20000100a00 */
[----:B0-----:R-:W-:-:S05]  /*3b8d0*/  IADD3 R10, P5, R26, R6, RZ ;  /* 0x000000061a0a7210 */ /* 0x001fca0007fbe0ff */
[----:B------:R-:W-:Y:S01]  /*3b8e0*/  IMAD.X R11, R16, 0x1, R8, P5 ;  /* 0x00000001100b7824 */ /* 0x000fe200028e0608 */
[----:B-1----:R-:W3:Y:S04]  /*3b8f0*/  LDL.LU R23, [R1+0x2598] ;  /* 0x0025980001177983 */ /* 0x002ee80000300800 */
[----:B------:R0:W-:Y:S04]  /*3b900*/  STL.64 [R1+0x1130], R12 ;  /* 0x0011300c01007387 */ /* 0x0001e80000100a00 */
[----:B------:R-:W3:Y:S01]  /*3b910*/  LDL.LU R5, [R1+0x14] ;  /* 0x0000140001057983 */ /* 0x000ee20000300800 */
[----:B------:R-:W-:-:S03]  /*3b920*/  SHF.R.S32.HI R22, RZ, 0x1f, R27 ;  /* 0x0000001fff167819 */ /* 0x000fc6000001141b */
[----:B------:R1:W-:Y:S01]  /*3b930*/  STL.64 [R1+0x1128], R10 ;  /* 0x0011280a01007387 */ /* 0x0003e20000100a00 */
[----:B0-----:R-:W-:Y:S02]  /*3b940*/  IADD3 R12, P3, R26, R7, RZ ;  /* 0x000000071a0c7210 */ /* 0x001fe40007f7e0ff */
[----:B-1----:R-:W-:-:S03]  /*3b950*/  IADD3 R10, P4, R27, R6, RZ ;  /* 0x000000061b0a7210 */ /* 0x002fc60007f9e0ff */
[----:B------:R-:W-:Y:S02]  /*3b960*/  IMAD.X R13, R16, 0x1, R9, P3 ;  /* 0x00000001100d7824 */ /* 0x000fe400018e0609 */
[----:B------:R-:W-:-:S03]  /*3b970*/  IMAD.X R11, R22, 0x1, R8, P4 ;  /* 0x00000001160b7824 */ /* 0x000fc600020e0608 */
[----:B------:R0:W-:Y:S04]  /*3b980*/  STL.64 [R1+0x1120], R12 ;  /* 0x0011200c01007387 */ /* 0x0001e80000100a00 */
[----:B0-----:R-:W3:Y:S04]  /*3b990*/  LDL.LU R12, [R1+0x10] ;  /* 0x00001000010c7983 */ /* 0x001ee80000300800 */
[----:B------:R0:W-:Y:S04]  /*3b9a0*/  STL.64 [R1+0x1118], R10 ;  /* 0x0011180a01007387 */ /* 0x0001e80000100a00 */
[----:B0-----:R-:W3:Y:S01]  /*3b9b0*/  LDL.LU.64 R10, [R1+0x2590] ;  /* 0x00259000010a7983 */ /* 0x001ee20000300a00 */
[----:B------:R-:W-:-:S02]  /*3b9c0*/  IADD3 R16, P3, R27, R7, RZ ;  /* 0x000000071b107210 */ /* 0x000fc40007f7e0ff */
[----:B----4-:R-:W-:-:S03]  /*3b9d0*/  SHF.R.S32.HI R13, RZ, 0x1f, R14 ;  /* 0x0000001fff0d7819 */ /* 0x010fc6000001140e */
[----:B------:R-:W-:Y:S01]  /*3b9e0*/  IMAD.X R17, R22, 0x1, R9, P3 ;  /* 0x0000000116117824 */ /* 0x000fe200018e0609 */
[----:B------:R-:W-:-:S04]  /*3b9f0*/  IADD3 R26, P5, R14, R6, RZ ;  /* 0x000000060e1a7210 */ /* 0x000fc80007fbe0ff */
[----:B------:R0:W-:Y:S02]  /*3ba00*/  STL.64 [R1+0x1110], R16 ;  /* 0x0011101001007387 */ /* 0x0001e40000100a00 */
[----:B0-----:R-:W-:-:S04]  /*3ba10*/  IMAD.MOV.U32 R17, RZ, RZ, R13 ;  /* 0x000000ffff117224 */ /* 0x001fc800078e000d */
[----:B------:R-:W-:Y:S01]  /*3ba20*/  IMAD.X R27, R17, 0x1, R8, P5 ;  /* 0x00000001111b7824 */ /* 0x000fe200028e0608 */
[----:B------:R-:W-:-:S04]  /*3ba30*/  IADD3 R16, P3, R14, R7, RZ ;  /* 0x000000070e107210 */ /* 0x000fc80007f7e0ff */
[----:B------:R0:W-:Y:S01]  /*3ba40*/  STL.64 [R1+0x1108], R26 ;  /* 0x0011081a01007387 */ /* 0x0001e20000100a00 */
[----:B------:R-:W-:-:S03]  /*3ba50*/  IMAD.X R17, R17, 0x1, R9, P3 ;  /* 0x0000000111117824 */ /* 0x000fc600018e0609 */
[----:B0-----:R-:W4:Y:S01]  /*3ba60*/  LDL.LU.64 R26, [R1+0x2588] ;  /* 0x00258800011a7983 */ /* 0x001f220000300a00 */
[----:B--2---:R-:W-:Y:S02]  /*3ba70*/  IADD3 R22, P4, R20, R6, RZ ;  /* 0x0000000614167210 */ /* 0x004fe40007f9e0ff */
[----:B------:R-:W-:Y:S01]  /*3ba80*/  SHF.R.S32.HI R14, RZ, 0x1f, R20 ;  /* 0x0000001fff0e7819 */ /* 0x000fe20000011414 */
[----:B---3--:R-:W-:Y:S02]  /*3ba90*/  IMAD.MOV.U32 R13, RZ, RZ, R10 ;  /* 0x000000ffff0d7224 */ /* 0x008fe400078e000a */
[----:B------:R-:W-:Y:S02]  /*3baa0*/  IMAD.MOV.U32 R10, RZ, RZ, R11 ;  /* 0x000000ffff0a7224 */ /* 0x000fe400078e000b */
[----:B------:R-:W-:Y:S02]  /*3bab0*/  IMAD.MOV.U32 R11, RZ, RZ, R18 ;  /* 0x000000ffff0b7224 */ /* 0x000fe400078e0012 */
[----:B------:R-:W-:-:S02]  /*3bac0*/  IMAD.MOV.U32 R18, RZ, RZ, R21 ;  /* 0x000000ffff127224 */ /* 0x000fc400078e0015 */
[----:B------:R-:W2:Y:S04]  /*3bad0*/  LDL.LU R21, [R1+0xc] ;  /* 0x00000c0001157983 */ /* 0x000ea80000300800 */
[----:B------:R0:W-:Y:S04]  /*3bae0*/  STL.64 [R1+0x1100], R16 ;  /* 0x0011001001007387 */ /* 0x0001e80000100a00 */
[----:B------:R-:W-:Y:S04]  /*3baf0*/  STL [R1+0x10f8], R22 ;  /* 0x0010f81601007387 */ /* 0x000fe80000100800 */
[----:B------:R1:W-:Y:S01]  /*3bb00*/  STL.64 [R1+0x2580], R24 ;  /* 0x0025801801007387 */ /* 0x0003e20000100a00 */
[----:B0-----:R-:W-:-:S03]  /*3bb10*/  IADD3 R16, P3, R20, R7, RZ ;  /* 0x0000000714107210 */ /* 0x001fc60007f7e0ff */
[----:B------:R-:W3:Y:S01]  /*3bb20*/  LDL.LU R20, [R1+0x8] ;  /* 0x0000080001147983 */ /* 0x000ee20000300800 */
[----:B------:R-:W-:Y:S02]  /*3bb30*/  IMAD.MOV.U32 R17, RZ, RZ, R14 ;  /* 0x000000ffff117224 */ /* 0x000fe400078e000e */
[----:B-1----:R-:W-:Y:S02]  /*3bb40*/  IMAD.MOV.U32 R25, RZ, RZ, R23 ;  /* 0x000000ffff197224 */ /* 0x002fe400078e0017 */
[C---:B------:R-:W-:Y:S02]  /*3bb50*/  IMAD.X R25, R17.reuse, 0x1, R8, P4 ;  /* 0x0000000111197824 */ /* 0x040fe400020e0608 */
[----:B------:R-:W-:Y:S02]  /*3bb60*/  IMAD.X R17, R17, 0x1, R9, P3 ;  /* 0x0000000111117824 */ /* 0x000fe400018e0609 */
[----:B------:R-:W-:Y:S01]  /*3bb70*/  IMAD.MOV.U32 R24, RZ, RZ, R22 ;  /* 0x000000ffff187224 */ /* 0x000fe200078e0016 */
[----:B------:R-:W-:-:S02]  /*3bb80*/  SHF.R.S32.HI R14, RZ, 0x1f, R5 ;  /* 0x0000001fff0e7819 */ /* 0x000fc40000011405 */
[C---:B------:R-:W-:Y:S01]  /*3bb90*/  IADD3 R22, P5, R5.reuse, R6, RZ ;  /* 0x0000000605167210 */ /* 0x040fe20007fbe0ff */
[----:B------:R0:W-:Y:S04]  /*3bba0*/  STL.64 [R1+0x10f0], R16 ;  /* 0x0010f01001007387 */ /* 0x0001e80000100a00 */
[----:B------:R-:W-:Y:S01]  /*3bbb0*/  IMAD.X R23, R14, 0x1, R8, P5 ;  /* 0x000000010e177824 */ /* 0x000fe200028e0608 */
[----:B------:R-:W-:Y:S01]  /*3bbc0*/  STL [R1+0x10fc], R25 ;  /* 0x0010fc1901007387 */ /* 0x000fe20000100800 */
[----:B0-----:R-:W-:-:S03]  /*3bbd0*/  IADD3 R16, P3, R5, R7, RZ ;  /* 0x0000000705107210 */ /* 0x001fc60007f7e0ff */
[----:B------:R-:W3:Y:S02]  /*3bbe0*/  LDL.LU R5, [R1+0x4] ;  /* 0x0000040001057983 */ /* 0x000ee40000300800 */
[----:B------:R-:W-:Y:S02]  /*3bbf0*/  IMAD.X R17, R14, 0x1, R9, P3 ;  /* 0x000000010e117824 */ /* 0x000fe400018e0609 */
[----:B------:R0:W-:Y:S01]  /*3bc00*/  STL.64 [R1+0x10e8], R22 ;  /* 0x0010e81601007387 */ /* 0x0001e20000100a00 */
[----:B------:R-:W-:-:S03]  /*3bc10*/  IADD3 R24, P4, R12, R6, RZ ;  /* 0x000000060c187210 */ /* 0x000fc60007f9e0ff */
[----:B------:R1:W-:Y:S01]  /*3bc20*/  STL.64 [R1+0x10e0], R16 ;  /* 0x0010e01001007387 */ /* 0x0003e20000100a00 */
[----:B------:R-:W-:Y:S01]  /*3bc30*/  IMAD.MOV.U32 R14, RZ, RZ, R15 ;  /* 0x000000ffff0e7224 */ /* 0x000fe200078e000f */
[----:B0-----:R-:W-:Y:S02]  /*3bc40*/  SHF.R.S32.HI R23, RZ, 0x1f, R12 ;  /* 0x0000001fff177819 */ /* 0x001fe4000001140c */
[----:B-1----:R-:W-:Y:S01]  /*3bc50*/  IADD3 R16, P3, R12, R7, RZ ;  /* 0x000000070c107210 */ /* 0x002fe20007f7e0ff */
[----:B------:R-:W-:Y:S02]  /*3bc60*/  IMAD.MOV.U32 R12, RZ, RZ, R13 ;  /* 0x000000ffff0c7224 */ /* 0x000fe400078e000d */
[----:B------:R-:W-:Y:S02]  /*3bc70*/  IMAD.MOV.U32 R13, RZ, RZ, R11 ;  /* 0x000000ffff0d7224 */ /* 0x000fe400078e000b */
[----:B----4-:R-:W-:Y:S02]  /*3bc80*/  IMAD.MOV.U32 R11, RZ, RZ, R26 ;  /* 0x000000ffff0b7224 */ /* 0x010fe400078e001a */
[----:B------:R-:W-:-:S02]  /*3bc90*/  IMAD.X R25, R23, 0x1, R8, P4 ;  /* 0x0000000117197824 */ /* 0x000fc400020e0608 */
[----:B------:R-:W-:Y:S02]  /*3bca0*/  IMAD.MOV.U32 R15, RZ, RZ, R10 ;  /* 0x000000ffff0f7224 */ /* 0x000fe400078e000a */
[----:B------:R-:W-:Y:S02]  /*3bcb0*/  IMAD.X R17, R23, 0x1, R9, P3 ;  /* 0x0000000117117824 */ /* 0x000fe400018e0609 */
[----:B------:R-:W-:Y:S01]  /*3bcc0*/  IMAD.MOV.U32 R10, RZ, RZ, R27 ;  /* 0x000000ffff0a7224 */ /* 0x000fe200078e001b */
[----:B------:R0:W-:Y:S04]  /*3bcd0*/  STL.64 [R1+0x10d8], R24 ;  /* 0x0010d81801007387 */ /* 0x0001e80000100a00 */
[----:B0-----:R-:W4:Y:S04]  /*3bce0*/  LDL.LU.64 R24, [R1+0x2580] ;  /* 0x0025800001187983 */ /* 0x001f280000300a00 */
[----:B------:R0:W-:Y:S01]  /*3bcf0*/  STL.64 [R1+0x10d0], R16 ;  /* 0x0010d01001007387 */ /* 0x0001e20000100a00 */
[----:B--2---:R-:W-:-:S02]  /*3bd00*/  SHF.R.S32.HI R22, RZ, 0x1f, R21 ;  /* 0x0000001fff167819 */ /* 0x004fc40000011415 */
[C---:B------:R-:W-:Y:S02]  /*3bd10*/  IADD3 R26, P5, R21.reuse, R6, RZ ;  /* 0x00000006151a7210 */ /* 0x040fe40007fbe0ff */
[----:B0-----:R-:W-:-:S03]  /*3bd20*/  IADD3 R16, P3, R21, R7, RZ ;  /* 0x0000000715107210 */ /* 0x001fc60007f7e0ff */
[----:B------:R-:W-:Y:S02]  /*3bd30*/  IMAD.X R27, R22, 0x1, R8, P5 ;  /* 0x00000001161b7824 */ /* 0x000fe400028e0608 */
[----:B------:R-:W-:-:S03]  /*3bd40*/  IMAD.MOV.U32 R21, RZ, RZ, R4 ;  /* 0x000000ffff157224 */ /* 0x000fc600078e0004 */
[----:B------:R0:W-:Y:S01]  /*3bd50*/  STL.64 [R1+0x10c8], R26 ;  /* 0x0010c81a01007387 */ /* 0x0001e20000100a00 */
[----:B---3--:R-:W-:Y:S01]  /*3bd60*/  SHF.R.S32.HI R4, RZ, 0x1f, R20 ;  /* 0x0000001fff047819 */ /* 0x008fe20000011414 */
[----:B------:R-:W-:Y:S01]  /*3bd70*/  IMAD.X R17, R22, 0x1, R9, P3 ;  /* 0x0000000116117824 */ /* 0x000fe200018e0609 */
[----:B0-----:R-:W-:-:S04]  /*3bd80*/  IADD3 R26, P4, R20, R6, RZ ;  /* 0x00000006141a7210 */ /* 0x001fc80007f9e0ff */
[----:B------:R-:W-:Y:S01]  /*3bd90*/  STL.64 [R1+0x10c0], R16 ;  /* 0x0010c01001007387 */ /* 0x000fe20000100a00 */
[----:B------:R-:W-:-:S05]  /*3bda0*/  IMAD.X R27, R4, 0x1, R8, P4 ;  /* 0x00000001041b7824 */ /* 0x000fca00020e0608 */
[----:B------:R0:W-:Y:S04]  /*3bdb0*/  STL.64 [R1+0x10b8], R26 ;  /* 0x0010b81a01007387 */ /* 0x0001e80000100a00 */
[----:B0-----:R-:W2:Y:S01]  /*3bdc0*/  LDL.LU.64 R26, [R1+0x2578] ;  /* 0x00257800011a7983 */ /* 0x001ea20000300a00 */
[----:B------:R-:W-:Y:S02]  /*3bdd0*/  IADD3 R22, P3, R20, R7, RZ ;  /* 0x0000000714167210 */ /* 0x000fe40007f7e0ff */
[----:B------:R-:W-:Y:S02]  /*3bde0*/  SHF.R.S32.HI R20, RZ, 0x1f, R5 ;  /* 0x0000001fff147819 */ /* 0x000fe40000011405 */
[----:B------:R-:W-:Y:S01]  /*3bdf0*/  IADD3 R16, P5, R5, R6, RZ ;  /* 0x0000000605107210 */ /* 0x000fe20007fbe0ff */
[----:B------:R-:W-:-:S04]  /*3be00*/  IMAD.X R23, R4, 0x1, R9, P3 ;  /* 0x0000000104177824 */ /* 0x000fc800018e0609 */
[C---:B------:R-:W-:Y:S01]  /*3be10*/  IMAD.X R17, R20.reuse, 0x1, R8, P5 ;  /* 0x0000000114117824 */ /* 0x040fe200028e0608 */
[----:B------:R-:W-:Y:S01]  /*3be20*/  IADD3 R4, P3, R5, R7, RZ ;  /* 0x0000000705047210 */ /* 0x000fe20007f7e0ff */
[----:B------:R-:W-:Y:S04]  /*3be30*/  STL.64 [R1+0x10b0], R22 ;  /* 0x0010b01601007387 */ /* 0x000fe80000100a00 */
[----:B------:R0:W-:Y:S01]  /*3be40*/  STL.64 [R1+0x10a8], R16 ;  /* 0x0010a81001007387 */ /* 0x0001e20000100a00 */
[----:B------:R-:W-:-:S05]  /*3be50*/  IMAD.X R5, R20, 0x1, R9, P3 ;  /* 0x0000000114057824 */ /* 0x000fca00018e0609 */
[----:B------:R1:W-:Y:S01]  /*3be60*/  STL.64 [R1+0x10a0], R4 ;  /* 0x0010a00401007387 */ /* 0x0003e20000100a00 */
[----:B0-----:R-:W-:Y:S02]  /*3be70*/  IMAD.MOV.U32 R16, RZ, RZ, R13 ;  /* 0x000000ffff107224 */ /* 0x001fe400078e000d */
[----:B------:R-:W-:Y:S02]  /*3be80*/  IMAD.MOV.U32 R13, RZ, RZ, R10 ;  /* 0x000000ffff0d7224 */ /* 0x000fe400078e000a */
[----:B------:R-:W-:Y:S02]  /*3be90*/  IMAD.MOV.U32 R23, RZ, RZ, R14 ;  /* 0x000000ffff177224 */ /* 0x000fe400078e000e */
[----:B------:R-:W-:Y:S02]  /*3bea0*/  IMAD.MOV.U32 R17, RZ, RZ, R15 ;  /* 0x000000ffff117224 */ /* 0x000fe400078e000f */
[----:B----4-:R-:W-:Y:S01]  /*3beb0*/  IMAD.MOV.U32 R20, RZ, RZ, R25 ;  /* 0x000000ffff147224 */ /* 0x010fe200078e0019 */
[----:B--2---:R-:W-:-:S02]  /*3bec0*/  SHF.R.S32.HI R10, RZ, 0x1f, R26 ;  /* 0x0000001fff0a7819 */ /* 0x004fc4000001141a */
[CC--:B------:R-:W-:Y:S02]  /*3bed0*/  IADD3 R14, P4, R26.reuse, R6.reuse, RZ ;  /* 0x000000061a0e7210 */ /* 0x0c0fe40007f9e0ff */
[----:B-1----:R-:W-:Y:S02]  /*3bee0*/  IADD3 R4, P3, R26, R7, RZ ;  /* 0x000000071a047210 */ /* 0x002fe40007f7e0ff */
[----:B------:R-:W-:Y:S01]  /*3bef0*/  SHF.R.S32.HI R22, RZ, 0x1f, R27 ;  /* 0x0000001fff167819 */ /* 0x000fe2000001141b */
[----:B------:R-:W2:Y:S01]  /*3bf00*/  LDL.LU R26, [R1+0x2570] ;  /* 0x00257000011a7983 */ /* 0x000ea20000300800 */
[----:B------:R-:W-:Y:S02]  /*3bf10*/  IMAD.MOV.U32 R5, RZ, RZ, R10 ;  /* 0x000000ffff057224 */ /* 0x000fe400078e000a */
[----:B------:R-:W-:Y:S01]  /*3bf20*/  IMAD.MOV.U32 R10, RZ, RZ, R24 ;  /* 0x000000ffff0a7224 */ /* 0x000fe200078e0018 */
[----:B------:R-:W-:Y:S01]  /*3bf30*/  IADD3 R24, P5, R27, R6, RZ ;  /* 0x000000061b187210 */ /* 0x000fe20007fbe0ff */
[----:B------:R-:W-:-:S02]  /*3bf40*/  IMAD.X R15, R5, 0x1, R8, P4 ;  /* 0x00000001050f7824 */ /* 0x000fc400020e0608 */
[----:B------:R-:W-:Y:S01]  /*3bf50*/  IMAD.X R5, R5, 0x1, R9, P3 ;  /* 0x0000000105057824 */ /* 0x000fe200018e0609 */
[----:B------:R-:W-:Y:S01]  /*3bf60*/  STL.64 [R1+0x2548], R20 ;  /* 0x0025481401007387 */ /* 0x000fe20000100a00 */
[----:B------:R-:W-:-:S03]  /*3bf70*/  IMAD.X R25, R22, 0x1, R8, P5 ;  /* 0x0000000116197824 */ /* 0x000fc600028e0608 */
[----:B------:R0:W-:Y:S04]  /*3bf80*/  STL.64 [R1+0x1098], R14 ;  /* 0x0010980e01007387 */ /* 0x0001e80000100a00 */
[----:B0-----:R-:W3:Y:S04]  /*3bf90*/  LDL.LU.64 R14, [R1+0x2568] ;  /* 0x00256800010e7983 */ /* 0x001ee80000300a00 */
[----:B------:R0:W-:Y:S04]  /*3bfa0*/  STL.64 [R1+0x1090], R4 ;  /* 0x0010900401007387 */ /* 0x0001e80000100a00 */
[----:B------:R1:W-:Y:S01]  /*3bfb0*/  STL.64 [R1+0x1088], R24 ;  /* 0x0010881801007387 */ /* 0x0003e20000100a00 */
[----:B0-----:R-:W-:-:S03]  /*3bfc0*/  IADD3 R4, P3, R27, R7, RZ ;  /* 0x000000071b047210 */ /* 0x001fc60007f7e0ff */
[----:B-1----:R-:W4:Y:S02]  /*3bfd0*/  LDL.LU.64 R24, [R1+0x2560] ;  /* 0x0025600001187983 */ /* 0x002f240000300a00 */
[----:B------:R-:W-:-:S05]  /*3bfe0*/  IMAD.X R5, R22, 0x1, R9, P3 ;  /* 0x0000000116057824 */ /* 0x000fca00018e0609 */
[----:B------:R0:W-:Y:S04]  /*3bff0*/  STL.64 [R1+0x1080], R4 ;  /* 0x0010800401007387 */ /* 0x0001e80000100a00 */
[----:B0-----:R-:W2:Y:S01]  /*3c000*/  LDL.LU.64 R4, [R1+0x2558] ;  /* 0x0025580001047983 */ /* 0x001ea20000300a00 */
[----:B------:R-:W-:Y:S01]  /*3c010*/  IMAD.MOV.U32 R22, RZ, RZ, R11 ;  /* 0x000000ffff167224 */ /* 0x000fe200078e000b */
[----:B----4-:R-:W-:Y:S02]  /*3c020*/  IADD3 R20, P4, R24, R6, RZ ;  /* 0x0000000618147210 */ /* 0x010fe40007f9e0ff */
[----:B------:R-:W-:-:S03]  /*3c030*/  SHF.R.S32.HI R27, RZ, 0x1f, R24 ;  /* 0x0000001fff1b7819 */ /* 0x000fc60000011418 */
[----:B------:R-:W-:Y:S04]  /*3c040*/  STL [R1+0x1078], R20 ;  /* 0x0010781401007387 */ /* 0x000fe80000100800 */
[----:B------:R0:W-:Y:S02]  /*3c050*/  STL.64 [R1+0x2550], R2 ;  /* 0x0025500201007387 */ /* 0x0001e40000100a00 */
[----:B0-----:R-:W-:Y:S02]  /*3c060*/  IMAD.MOV.U32 R3, RZ, RZ, R21 ;  /* 0x000000ffff037224 */ /* 0x001fe400078e0015 */
[----:B------:R-:W-:Y:S02]  /*3c070*/  IMAD.MOV.U32 R3, RZ, RZ, R16 ;  /* 0x000000ffff037224 */ /* 0x000fe400078e0010 */
[----:B------:R-:W-:Y:S01]  /*3c080*/  IMAD.MOV.U32 R2, RZ, RZ, R20 ;  /* 0x000000ffff027224 */ /* 0x000fe200078e0014 */
[----:B------:R-:W-:Y:S01]  /*3c090*/  IADD3 R20, P3, R24, R7, RZ ;  /* 0x0000000718147210 */ /* 0x000fe20007f7e0ff */
[----:B--2---:R-:W-:-:S02]  /*3c0a0*/  IMAD.MOV.U32 R11, RZ, RZ, R5 ;  /* 0x000000ffff0b7224 */ /* 0x004fc400078e0005 */
[----:B------:R-:W-:Y:S02]  /*3c0b0*/  IMAD.MOV.U32 R5, RZ, RZ, R3 ;  /* 0x000000ffff057224 */ /* 0x000fe400078e0003 */
[C---:B------:R-:W-:Y:S02]  /*3c0c0*/  IMAD.X R3, R27.reuse, 0x1, R8, P4 ;  /* 0x000000011b037824 */ /* 0x040fe400020e0608 */
[----:B------:R-:W-:-:S03]  /*3c0d0*/  IMAD.X R21, R27, 0x1, R9, P3 ;  /* 0x000000011b157824 */ /* 0x000fc600018e0609 */
[----:B------:R0:W-:Y:S04]  /*3c0e0*/  STL [R1+0x107c], R3 ;  /* 0x00107c0301007387 */ /* 0x0001e80000100800 */
[----:B0-----:R-:W2:Y:S04]  /*3c0f0*/  LDL.LU.64 R2, [R1+0x2550] ;  /* 0x0025500001027983 */ /* 0x001ea80000300a00 */
[----:B------:R0:W-:Y:S04]  /*3c100*/  STL.64 [R1+0x1070], R20 ;  /* 0x0010701401007387 */ /* 0x0001e80000100a00 */
[----:B0-----:R-:W4:Y:S01]  /*3c110*/  LDL.LU.64 R20, [R1+0x2548] ;  /* 0x0025480001147983 */ /* 0x001f220000300a00 */
[----:B------:R-:W-:-:S03]  /*3c120*/  IMAD.MOV.U32 R27, RZ, RZ, R25 ;  /* 0x000000ffff1b7224 */ /* 0x000fc600078e0019 */
[----:B------:R-:W2:Y:S01]  /*3c130*/  LDL.LU R25, [R1+0x2544] ;  /* 0x0025440001197983 */ /* 0x000ea20000300800 */
[----:B------:R-:W-:-:S03]  /*3c140*/  IMAD.MOV.U32 R16, RZ, RZ, R13 ;  /* 0x000000ffff107224 */ /* 0x000fc600078e000d */
[----:B----4-:R0:W-:Y:S04]  /*3c150*/  STL.64 [R1+0x2528], R20 ;  /* 0x0025281401007387 */ /* 0x0101e80000100a00 */
[----:B0-----:R-:W4:Y:S01]  /*3c160*/  LDL.LU R20, [R1+0x198] ;  /* 0x0001980001147983 */ /* 0x001f220000300800 */
[----:B------:R-:W-:Y:S01]  /*3c170*/  IMAD.MOV.U32 R13, RZ, RZ, R4 ;  /* 0x000000ffff0d7224 */ /* 0x000fe200078e0004 */
[----:B---3--:R-:W-:Y:S02]  /*3c180*/  SHF.R.S32.HI R24, RZ, 0x1f, R15 ;  /* 0x0000001fff187819 */ /* 0x008fe4000001140f */
[----:B------:R-:W-:Y:S01]  /*3c190*/  IADD3 R4, P5, R15, R6, RZ ;  /* 0x000000060f047210 */ /* 0x000fe20007fbe0ff */
[----:B----4-:R-:W-:Y:S04]  /*3c1a0*/  STL.64 [R1+0x2530], R20 ;  /* 0x0025301401007387 */ /* 0x010fe80000100a00 */
[----:B------:R0:W-:Y:S04]  /*3c1b0*/  STL [R1+0x18a8], R26 ;  /* 0x0018a81a01007387 */ /* 0x0001e80000100800 */
[----:B0-----:R-:W3:Y:S01]  /*3c1c0*/  LDL.LU R26, [R1+0x214] ;  /* 0x00021400011a7983 */ /* 0x001ee20000300800 */
[----:B------:R-:W-:-:S02]  /*3c1d0*/  IMAD.MOV.U32 R21, RZ, RZ, R5 ;  /* 0x000000ffff157224 */ /* 0x000fc400078e0005 */
[----:B------:R-:W-:Y:S01]  /*3c1e0*/  IMAD.X R5, R24, 0x1, R8, P5 ;  /* 0x0000000118057824 */ /* 0x000fe200028e0608 */
[----:B------:R-:W-:Y:S01]  /*3c1f0*/  IADD3 R20, P3, R15, R7, RZ ;  /* 0x000000070f147210 */ /* 0x000fe20007f7e0ff */
[----:B--2---:R-:W-:Y:S02]  /*3c200*/  IMAD.MOV.U32 R15, RZ, RZ, R25 ;  /* 0x000000ffff0f7224 */ /* 0x004fe400078e0019 */
[----:B------:R-:W2:Y:S04]  /*3c210*/  LDL.LU R25, [R1+0x2540] ;  /* 0x0025400001197983 */ /* 0x000ea80000300800 */
[----:B------:R0:W-:Y:S04]  /*3c220*/  STL.64 [R1+0x1068], R4 ;  /* 0x0010680401007387 */ /* 0x0001e80000100a00 */
[----:B0-----:R-:W4:Y:S04]  /*3c230*/  LDL.LU.64 R4, [R1+0x2538] ;  /* 0x0025380001047983 */ /* 0x001f280000300a00 */
[----:B------:R-:W-:Y:S04]  /*3c240*/  STL.64 [R1+0x2520], R18 ;  /* 0x0025201201007387 */ /* 0x000fe80000100a00 */
[----:B------:R0:W-:Y:S02]  /*3c250*/  STL.64 [R1+0x2518], R22 ;  /* 0x0025181601007387 */ /* 0x0001e40000100a00 */
[----:B0-----:R-:W-:-:S02]  /*3c260*/  IMAD.MOV.U32 R23, RZ, RZ, R21 ;  /* 0x000000ffff177224 */ /* 0x001fc400078e0015 */
[----:B------:R-:W-:-:S05]  /*3c270*/  IMAD.X R21, R24, 0x1, R9, P3 ;  /* 0x0000000118157824 */ /* 0x000fca00018e0609 */
[----:B------:R0:W-:Y:S04]  /*3c280*/  STL.64 [R1+0x1060], R20 ;  /* 0x0010601401007387 */ /* 0x0001e80000100a00 */
[----:B0-----:R-:W3:Y:S01]  /*3c290*/  LDL.LU.64 R20, [R1+0x2530] ;  /* 0x0025300001147983 */ /* 0x001ee20000300a00 */
[----:B------:R-:W-:-:S04]  /*3c2a0*/  IMAD.MOV.U32 R18, RZ, RZ, R15 ;  /* 0x000000ffff127224 */ /* 0x000fc800078e000f */
[----:B------:R-:W-:Y:S01]  /*3c2b0*/  IMAD.MOV.U32 R24, RZ, RZ, R18 ;  /* 0x000000ffff187224 */ /* 0x000fe200078e0012 */
[----:B--2---:R3:W-:Y:S01]  /*3c2c0*/  STL [R1+0x18ac], R25 ;  /* 0x0018ac1901007387 */ /* 0x0047e20000100800 */
[-C--:B----4-:R-:W-:Y:S02]  /*3c2d0*/  IADD3 R18, P5, R5, R6.reuse, RZ ;  /* 0x0000000605127210 */ /* 0x090fe40007fbe0ff */
[C---:B------:R-:W-:Y:S01]  /*3c2e0*/  IADD3 R22, P4, R4.reuse, R6, RZ ;  /* 0x0000000604167210 */ /* 0x040fe20007f9e0ff */
[----:B---3--:R-:W-:Y:S01]  /*3c2f0*/  IMAD.MOV.U32 R25, RZ, RZ, R20 ;  /* 0x000000ffff197224 */ /* 0x008fe200078e0014 */
[----:B------:R-:W-:-:S05]  /*3c300*/  IADD3 R20, P3, R4, R7, RZ ;  /* 0x0000000704147210 */ /* 0x000fca0007f7e0ff */
[----:B------:R0:W-:Y:S04]  /*3c310*/  STL [R1+0x1050], R20 ;  /* 0x0010501401007387 */ /* 0x0001e80000100800 */
[----:B0-----:R-:W2:Y:S04]  /*3c320*/  LDL.LU.64 R20, [R1+0x2528] ;  /* 0x0025280001147983 */ /* 0x001ea80000300a00 */
[----:B------:R0:W-:Y:S04]  /*3c330*/  STL [R1+0x1048], R18 ;  /* 0x0010481201007387 */ /* 0x0001e80000100800 */
[----:B0-----:R-:W3:Y:S04]  /*3c340*/  LDL.LU.64 R18, [R1+0x2520] ;  /* 0x0025200001127983 */ /* 0x001ee80000300a00 */
[----:B------:R0:W-:Y:S04]  /*3c350*/  STL.64 [R1+0x2510], R6 ;  /* 0x0025100601007387 */ /* 0x0001e80000100a00 */
[----:B0-----:R0:W4:Y:S01]  /*3c360*/  LDL.64 R6, [R1+0x1050] ;  /* 0x0010500001067983 */ /* 0x0011220000100a00 */
[----:B------:R-:W-:Y:S01]  /*3c370*/  SHF.R.S32.HI R15, RZ, 0x1f, R4 ;  /* 0x0000001fff0f7819 */ /* 0x000fe20000011404 */
[----:B----4-:R-:W-:-:S02]  /*3c380*/  IMAD.MOV.U32 R7, RZ, RZ, R25 ;  /* 0x000000ffff077224 */ /* 0x010fc400078e0019 */
[----:B------:R-:W-:Y:S02]  /*3c390*/  IMAD.MOV.U32 R25, RZ, RZ, R23 ;  /* 0x000000ffff197224 */ /* 0x000fe400078e0017 */
[----:B------:R-:W-:-:S05]  /*3c3a0*/  IMAD.X R23, R15, 0x1, R8, P4 ;  /* 0x000000010f177824 */ /* 0x000fca00020e0608 */
[----:B------:R1:W-:Y:S04]  /*3c3b0*/  STL.64 [R1+0x1058], R22 ;  /* 0x0010581601007387 */ /* 0x0003e80000100a00 */
[----:B-1----:R-:W4:Y:S04]  /*3c3c0*/  LDL.LU.64 R22, [R1+0x2518] ;  /* 0x0025180001167983 */ /* 0x002f280000300a00 */
[----:B----4-:R1:W-:Y:S04]  /*3c3d0*/  STL.64 [R1+0x24f0], R22 ;  /* 0x0024f01601007387 */ /* 0x0103e80000100a00 */
[----:B-1----:R-:W4:Y:S04]  /*3c3e0*/  LDL.LU R22, [R1+0x44] ;  /* 0x0000440001167983 */ /* 0x002f280000300800 */
[----:B----4-:R1:W-:Y:S04]  /*3c3f0*/  STL.64 [R1+0x2508], R22 ;  /* 0x0025081601007387 */ /* 0x0103e80000100a00 */
[----:B-1----:R0:W4:Y:S01]  /*3c400*/  LDL.64 R22, [R1+0x1048] ;  /* 0x0010480001167983 */ /* 0x0021220000100a00 */
[----:B------:R-:W-:-:S03]  /*3c410*/  SHF.R.S32.HI R4, RZ, 0x1f, R5 ;  /* 0x0000001fff047819 */ /* 0x000fc60000011405 */
[----:B----4-:R-:W4:Y:S04]  /*3c420*/  LDL.LU R23, [R1+0x1a0] ;  /* 0x0001a00001177983 */ /* 0x010f280000300800 */
[----:B------:R1:W-:Y:S04]  /*3c430*/  STL.64 [R1+0x24f8], R10 ;  /* 0x0024f80a01007387 */ /* 0x0003e80000100a00 */
[----:B--2---:R-:W-:Y:S01]  /*3c440*/  STL.64 [R1+0x2500], R20 ;  /* 0x0025001401007387 */ /* 0x004fe20000100a00 */
[----:B-1----:R-:W-:Y:S02]  /*3c450*/  IMAD.MOV.U32 R11, RZ, RZ, R7 ;  /* 0x000000ffff0b7224 */ /* 0x002fe400078e0007 */
[----:B------:R-:W-:-:S05]  /*3c460*/  IMAD.X R7, R15, 0x1, R9, P3 ;  /* 0x000000010f077824 */ /* 0x000fca00018e0609 */
[----:B------:R1:W-:Y:S04]  /*3c470*/  STL [R1+0x1054], R7 ;  /* 0x0010540701007387 */ /* 0x0003e80000100800 */
[----:B-1----:R-:W2:Y:S04]  /*3c480*/  LDL.LU.64 R6, [R1+0x2510] ;  /* 0x0025100001067983 */ /* 0x002ea80000300a00 */
[----:B------:R4:W-:Y:S02]  /*3c490*/  STL [R1+0x18b0], R14 ;  /* 0x0018b00e01007387 */ /* 0x0009e40000100800 */
[----:B----4-:R-:W-:-:S02]  /*3c4a0*/  IMAD.MOV.U32 R14, RZ, RZ, R23 ;  /* 0x000000ffff0e7224 */ /* 0x010fc400078e0017 */
[----:B------:R-:W-:-:S05]  /*3c4b0*/  IMAD.X R23, R4, 0x1, R8, P5 ;  /* 0x0000000104177824 */ /* 0x000fca00028e0608 */
[----:B------:R1:W-:Y:S04]  /*3c4c0*/  STL [R1+0x104c], R23 ;  /* 0x00104c1701007387 */ /* 0x0003e80000100800 */
[----:B-1----:R-:W2:Y:S01]  /*3c4d0*/  LDL.LU.64 R22, [R1+0x2508] ;  /* 0x0025080001167983 */ /* 0x002ea20000300a00 */
[----:B------:R-:W-:Y:S01]  /*3c4e0*/  IMAD.MOV.U32 R15, RZ, RZ, R11 ;  /* 0x000000ffff0f7224 */ /* 0x000fe200078e000b */
[----:B--2---:R-:W-:-:S05]  /*3c4f0*/  IADD3 R20, P4, R22, R6, RZ ;  /* 0x0000000616147210 */ /* 0x004fca0007f9e0ff */
[----:B------:R1:W-:Y:S04]  /*3c500*/  STL [R1+0x1038], R20 ;  /* 0x0010381401007387 */ /* 0x0003e80000100800 */
[----:B-1----:R-:W2:Y:S01]  /*3c510*/  LDL.LU.64 R20, [R1+0x2500] ;  /* 0x0025000001147983 */ /* 0x002ea20000300a00 */
[----:B------:R-:W-:Y:S02]  /*3c520*/  IADD3 R10, P3, R5, R7, RZ ;  /* 0x00000007050a7210 */ /* 0x000fe40007f7e0ff */
[----:B------:R-:W-:-:S03]  /*3c530*/  SHF.R.S32.HI R5, RZ, 0x1f, R22 ;  /* 0x0000001fff057819 */ /* 0x000fc60000011416 */
[----:B------:R-:W-:Y:S01]  /*3c540*/  IMAD.X R11, R4, 0x1, R9, P3 ;  /* 0x00000001040b7824 */ /* 0x000fe200018e0609 */
[----:B------:R-:W-:-:S04]  /*3c550*/  IADD3 R22, P3, R22, R7, RZ ;  /* 0x0000000716167210 */ /* 0x000fc80007f7e0ff */
[----:B------:R1:W-:Y:S04]  /*3c560*/  STL.64 [R1+0x1040], R10 ;  /* 0x0010400a01007387 */ /* 0x0003e80000100a00 */
[----:B-1----:R-:W4:Y:S04]  /*3c570*/  LDL.LU.64 R10, [R1+0x24f8] ;  /* 0x0024f800010a7983 */ /* 0x002f280000300a00 */
[----:B------:R1:W-:Y:S04]  /*3c580*/  STL [R1+0x1030], R22 ;  /* 0x0010301601007387 */ /* 0x0003e80000100800 */
[----:B-1----:R-:W4:Y:S04]  /*3c590*/  LDL.LU.64 R22, [R1+0x24f0] ;  /* 0x0024f00001167983 */ /* 0x002f280000300a00 */
[----:B--2---:R1:W-:Y:S04]  /*3c5a0*/  STL.64 [R1+0x24e8], R20 ;  /* 0x0024e81401007387 */ /* 0x0043e80000100a00 */
[----:B-1----:R0:W2:Y:S04]  /*3c5b0*/  LDL.64 R20, [R1+0x1038] ;  /* 0x0010380001147983 */ /* 0x0020a80000100a00 */
[----:B------:R1:W-:Y:S04]  /*3c5c0*/  STL.64 [R1+0x24c0], R24 ;  /* 0x0024c01801007387 */ /* 0x0003e80000100a00 */
[----:B-1----:R-:W3:Y:S04]  /*3c5d0*/  LDL.LU R24, [R1+0x50] ;  /* 0x0000500001187983 */ /* 0x002ee80000300800 */
[----:B---3--:R-:W-:Y:S04]  /*3c5e0*/  STL.64 [R1+0x24d8], R24 ;  /* 0x0024d81801007387 */ /* 0x008fe80000100a00 */
[----:B------:R1:W-:Y:S04]  /*3c5f0*/  STL.64 [R1+0x24c8], R18 ;  /* 0x0024c81201007387 */ /* 0x0003e80000100a00 */
[----:B-1----:R-:W3:Y:S04]  /*3c600*/  LDL.LU R19, [R1+0x48] ;  /* 0x0000480001137983 */ /* 0x002ee80000300800 */
[----:B------:R-:W-:Y:S04]  /*3c610*/  STL.64 [R1+0x24d0], R16 ;  /* 0x0024d01001007387 */ /* 0x000fe80000100a00 */
[----:B------:R1:W-:Y:S04]  /*3c620*/  STL [R1+0x24e0], R17 ;  /* 0x0024e01101007387 */ /* 0x0003e80000100800 */
[----:B-1----:R0:W4:Y:S01]  /*3c630*/  LDL.64 R16, [R1+0x1030] ;  /* 0x0010300001107983 */ /* 0x0021220000100a00 */
[----:B--2---:R-:W-:-:S05]  /*3c640*/  IMAD.X R21, R5, 0x1, R8, P4 ;  /* 0x0000000105157824 */ /* 0x004fca00020e0608 */
[----:B------:R1:W-:Y:S04]  /*3c650*/  STL [R1+0x103c], R21 ;  /* 0x00103c1501007387 */ /* 0x0003e80000100800 */
[----:B-1----:R-:W2:Y:S01]  /*3c660*/  LDL.LU.64 R20, [R1+0x24e8] ;  /* 0x0024e80001147983 */ /* 0x002ea20000300a00 */
[----:B---3--:R-:W-:Y:S02]  /*3c670*/  SHF.R.S32.HI R4, RZ, 0x1f, R19 ;  /* 0x0000001fff047819 */ /* 0x008fe40000011413 */
[----:B------:R-:W-:-:S05]  /*3c680*/  IADD3 R24, P5, R19, R6, RZ ;  /* 0x0000000613187210 */ /* 0x000fca0007fbe0ff */
[----:B------:R-:W-:Y:S02]  /*3c690*/  IMAD.X R25, R4, 0x1, R8, P5 ;  /* 0x0000000104197824 */ /* 0x000fe400028e0608 */
[----:B----4-:R-:W-:-:S05]  /*3c6a0*/  IMAD.X R17, R5, 0x1, R9, P3 ;  /* 0x0000000105117824 */ /* 0x010fca00018e0609 */
[----:B------:R1:W-:Y:S04]  /*3c6b0*/  STL [R1+0x1034], R17 ;  /* 0x0010341101007387 */ /* 0x0003e80000100800 */
[----:B-1----:R0:W3:Y:S04]  /*3c6c0*/  LDL.LU R17, [R1+0x24e0] ;  /* 0x0024e00001117983 */ /* 0x0020e80000300800 */
[----:B------:R1:W-:Y:S04]  /*3c6d0*/  STL.64 [R1+0x1028], R24 ;  /* 0x0010281801007387 */ /* 0x0003e80000100a00 */
[----:B-1----:R-:W4:Y:S01]  /*3c6e0*/  LDL.LU.64 R24, [R1+0x24d8] ;  /* 0x0024d80001187983 */ /* 0x002f220000300a00 */
[----:B------:R-:W-:-:S05]  /*3c6f0*/  IADD3 R18, P3, R19, R7, RZ ;  /* 0x0000000713127210 */ /* 0x000fca0007f7e0ff */
[----:B------:R-:W-:Y:S01]  /*3c700*/  IMAD.X R19, R4, 0x1, R9, P3 ;  /* 0x0000000104137824 */ /* 0x000fe200018e0609 */
[C---:B----4-:R-:W-:Y:S02]  /*3c710*/  IADD3 R16, P4, R24.reuse, R6, RZ ;  /* 0x0000000618107210 */ /* 0x050fe40007f9e0ff */
[----:B------:R-:W-:Y:S02]  /*3c720*/  SHF.R.S32.HI R5, RZ, 0x1f, R24 ;  /* 0x0000001fff057819 */ /* 0x000fe40000011418 */
[----:B------:R-:W-:Y:S01]  /*3c730*/  IADD3 R24, P3, R24, R7, RZ ;  /* 0x0000000718187210 */ /* 0x000fe20007f7e0ff */
[----:B------:R3:W-:Y:S04]  /*3c740*/  STL [R1+0x1018], R16 ;  /* 0x0010181001007387 */ /* 0x0007e80000100800 */
[----:B---3--:R-:W3:Y:S04]  /*3c750*/  LDL.LU.64 R16, [R1+0x24d0] ;  /* 0x0024d00001107983 */ /* 0x008ee80000300a00 */
[----:B------:R1:W-:Y:S04]  /*3c760*/  STL.64 [R1+0x1020], R18 ;  /* 0x0010201201007387 */ /* 0x0003e80000100a00 */
[----:B-1----:R-:W4:Y:S04]  /*3c770*/  LDL.LU.64 R18, [R1+0x24c8] ;  /* 0x0024c80001127983 */ /* 0x002f280000300a00 */
[----:B------:R1:W-:Y:S04]  /*3c780*/  STL [R1+0x1010], R24 ;  /* 0x0010101801007387 */ /* 0x0003e80000100800 */
[----:B-1----:R-:W3:Y:S04]  /*3c790*/  LDL.LU.64 R24, [R1+0x24c0] ;  /* 0x0024c00001187983 */ /* 0x002ee80000300a00 */
[----:B------:R-:W-:Y:S04]  /*3c7a0*/  STL.64 [R1+0x24a8], R22 ;  /* 0x0024a81601007387 */ /* 0x000fe80000100a00 */
[----:B------:R1:W-:Y:S04]  /*3c7b0*/  STL.64 [R1+0x24b0], R26 ;  /* 0x0024b01a01007387 */ /* 0x0003e80000100a00 */
[----:B-1----:R-:W2:Y:S04]  /*3c7c0*/  LDL.64 R26, [R1+0x1010] ;  /* 0x00101000011a7983 */ /* 0x002ea80000100a00 */
[----:B--2---:R1:W-:Y:S04]  /*3c7d0*/  STL [R1+0x24b8], R26 ;  /* 0x0024b81a01007387 */ /* 0x0043e80000100800 */
[----:B-1----:R0:W2:Y:S04]  /*3c7e0*/  LDL.64 R26, [R1+0x1018] ;  /* 0x00101800011a7983 */ /* 0x0020a80000100a00 */
[----:B------:R1:W-:Y:S04]  /*3c7f0*/  STL.64 [R1+0x2498], R20 ;  /* 0x0024981401007387 */ /* 0x0003e80000100a00 */
[----:B-1----:R-:W2:Y:S04]  /*3c800*/  LDL.LU R21, [R1+0x54] ;  /* 0x0000540001157983 */ /* 0x002ea80000300800 */
[----:B----4-:R1:W-:Y:S04]  /*3c810*/  STL.64 [R1+0x2490], R18 ;  /* 0x0024901201007387 */ /* 0x0103e80000100a00 */
[----:B-1----:R-:W4:Y:S04]  /*3c820*/  LDL.LU R18, [R1+0x58] ;  /* 0x0000580001127983 */ /* 0x002f280000300800 */
[----:B---3--:R-:W-:Y:S01]  /*3c830*/  STL.64 [R1+0x24a0], R24 ;  /* 0x0024a01801007387 */ /* 0x008fe20000100a00 */
[----:B--2---:R-:W-:-:S05]  /*3c840*/  IMAD.X R27, R5, 0x1, R8, P4 ;  /* 0x00000001051b7824 */ /* 0x004fca00020e0608 */
[----:B------:R1:W-:Y:S04]  /*3c850*/  STL [R1+0x101c], R27 ;  /* 0x00101c1b01007387 */ /* 0x0003e80000100800 */
[----:B------:R0:W2:Y:S01]  /*3c860*/  LDL.LU R26, [R1+0x24b8] ;  /* 0x0024b800011a7983 */ /* 0x0000a20000300800 */
[----:B------:R-:W-:Y:S02]  /*3c870*/  SHF.R.S32.HI R4, RZ, 0x1f, R21 ;  /* 0x0000001fff047819 */ /* 0x000fe40000011415 */
[----:B------:R-:W-:Y:S01]  /*3c880*/  IADD3 R22, P5, R21, R6, RZ ;  /* 0x0000000615167210 */ /* 0x000fe20007fbe0ff */
[----:B-1----:R-:W-:Y:S01]  /*3c890*/  IMAD.X R27, R5, 0x1, R9, P3 ;  /* 0x00000001051b7824 */ /* 0x002fe200018e0609 */
[----:B------:R-:W-:-:S03]  /*3c8a0*/  IADD3 R20, P3, R21, R7, RZ ;  /* 0x0000000715147210 */ /* 0x000fc60007f7e0ff */
[C---:B------:R-:W-:Y:S01]  /*3c8b0*/  IMAD.X R23, R4.reuse, 0x1, R8, P5 ;  /* 0x0000000104177824 */ /* 0x040fe200028e0608 */
[----:B------:R2:W-:Y:S01]  /*3c8c0*/  STL [R1+0x1014], R27 ;  /* 0x0010141b01007387 */ /* 0x0005e20000100800 */
[----:B------:R-:W-:Y:S01]  /*3c8d0*/  IMAD.X R21, R4, 0x1, R9, P3 ;  /* 0x0000000104157824 */ /* 0x000fe200018e0609 */
[C---:B----4-:R-:W-:Y:S02]  /*3c8e0*/  IADD3 R24, P4, R18.reuse, R6, RZ ;  /* 0x0000000612187210 */ /* 0x050fe40007f9e0ff */
[----:B------:R-:W-:Y:S02]  /*3c8f0*/  SHF.R.S32.HI R5, RZ, 0x1f, R18 ;  /* 0x0000001fff057819 */ /* 0x000fe40000011412 */
[----:B------:R-:W-:Y:S01]  /*3c900*/  IADD3 R18, P3, R18, R7, RZ ;  /* 0x0000000712127210 */ /* 0x000fe20007f7e0ff */
[----:B--2---:R-:W2:Y:S04]  /*3c910*/  LDL.LU.64 R26, [R1+0x24b0] ;  /* 0x0024b000011a7983 */ /* 0x004ea80000300a00 */
[----:B------:R1:W-:Y:S04]  /*3c920*/  STL.64 [R1+0x1008], R22 ;  /* 0x0010081601007387 */ /* 0x0003e80000100a00 */
[----:B-1----:R-:W3:Y:S04]  /*3c930*/  LDL.LU.64 R22, [R1+0x24a8] ;  /* 0x0024a80001167983 */ /* 0x002ee80000300a00 */
[----:B------:R1:W-:Y:S04]  /*3c940*/  STL [R1+0xff8], R24 ;  /* 0x000ff81801007387 */ /* 0x0003e80000100800 */
[----:B-1----:R-:W4:Y:S04]  /*3c950*/  LDL.LU.64 R24, [R1+0x24a0] ;  /* 0x0024a00001187983 */ /* 0x002f280000300a00 */
[----:B------:R1:W-:Y:S04]  /*3c960*/  STL.64 [R1+0x1000], R20 ;  /* 0x0010001401007387 */ /* 0x0003e80000100a00 */
[----:B-1----:R-:W2:Y:S04]  /*3c970*/  LDL.LU.64 R20, [R1+0x2498] ;  /* 0x0024980001147983 */ /* 0x002ea80000300a00 */
[----:B------:R1:W-:Y:S04]  /*3c980*/  STL [R1+0xff0], R18 ;  /* 0x000ff01201007387 */ /* 0x0003e80000100800 */
[----:B-1----:R-:W3:Y:S04]  /*3c990*/  LDL.LU.64 R18, [R1+0x2490] ;  /* 0x0024900001127983 */ /* 0x002ee80000300a00 */
[----:B---3--:R1:W-:Y:S04]  /*3c9a0*/  STL.64 [R1+0x2480], R18 ;  /* 0x0024801201007387 */ /* 0x0083e80000100a00 */
[----:B-1----:R-:W3:Y:S04]  /*3c9b0*/  LDL.64 R18, [R1+0xff0] ;  /* 0x000ff00001127983 */ /* 0x002ee80000100a00 */
[----:B---3--:R1:W-:Y:S04]  /*3c9c0*/  STL [R1+0x2488], R18 ;  /* 0x0024881201007387 */ /* 0x0083e80000100800 */
[----:B-1----:R0:W3:Y:S04]  /*3c9d0*/  LDL.64 R18, [R1+0xff8] ;  /* 0x000ff80001127983 */ /* 0x0020e80000100a00 */
[----:B------:R-:W-:Y:S04]  /*3c9e0*/  STL.64 [R1+0x2478], R22 ;  /* 0x0024781601007387 */ /* 0x000fe80000100a00 */
[----:B----4-:R1:W-:Y:S04]  /*3c9f0*/  STL.64 [R1+0x2460], R24 ;  /* 0x0024601801007387 */ /* 0x0103e80000100a00 */
[----:B-1----:R-:W4:Y:S04]  /*3ca00*/  LDL.LU R24, [R1+0x60] ;  /* 0x0000600001187983 */ /* 0x002f280000300800 */
[----:B--2---:R1:W-:Y:S04]  /*3ca10*/  STL.64 [R1+0x2468], R20 ;  /* 0x0024681401007387 */ /* 0x0043e80000100a00 */
[----:B-1----:R-:W2:Y:S04]  /*3ca20*/  LDL.LU R21, [R1+0x5c] ;  /* 0x00005c0001157983 */ /* 0x002ea80000300800 */
[----:B------:R-:W-:Y:S01]  /*3ca30*/  STL.64 [R1+0x2470], R28 ;  /* 0x0024701c01007387 */ /* 0x000fe20000100a00 */
[----:B---3--:R-:W-:-:S05]  /*3ca40*/  IMAD.X R19, R5, 0x1, R8, P4 ;  /* 0x0000000105137824 */ /* 0x008fca00020e0608 */
[----:B------:R1:W-:Y:S04]  /*3ca50*/  STL [R1+0xffc], R19 ;  /* 0x000ffc1301007387 */ /* 0x0003e80000100800 */
[----:B------:R0:W3:Y:S01]  /*3ca60*/  LDL.LU R18, [R1+0x2488] ;  /* 0x0024880001127983 */ /* 0x0000e20000300800 */
[----:B-1----:R-:W-:Y:S01]  /*3ca70*/  IMAD.X R19, R5, 0x1, R9, P3 ;  /* 0x0000000105137824 */ /* 0x002fe200018e0609 */
[----:B----4-:R-:W-:Y:S02]  /*3ca80*/  IADD3 R28, P4, R24, R6, RZ ;  /* 0x00000006181c7210 */ /* 0x010fe40007f9e0ff */
[----:B------:R-:W-:Y:S02]  /*3ca90*/  SHF.R.S32.HI R5, RZ, 0x1f, R24 ;  /* 0x0000001fff057819 */ /* 0x000fe40000011418 */
[----:B--2---:R-:W-:-:S02]  /*3caa0*/  SHF.R.S32.HI R4, RZ, 0x1f, R21 ;  /* 0x0000001fff047819 */ /* 0x004fc40000011415 */
[C---:B------:R-:W-:Y:S02]  /*3cab0*/  IADD3 R22, P5, R21.reuse, R6, RZ ;  /* 0x0000000615167210 */ /* 0x040fe40007fbe0ff */
[-C--:B------:R-:W-:Y:S01]  /*3cac0*/  IADD3 R20, P3, R21, R7.reuse, RZ ;  /* 0x0000000715147210 */ /* 0x080fe20007f7e0ff */
[----:B------:R3:W-:Y:S02]  /*3cad0*/  STL [R1+0xff4], R19 ;  /* 0x000ff41301007387 */ /* 0x0007e40000100800 */
[C---:B------:R-:W-:Y:S02]  /*3cae0*/  IMAD.X R23, R4.reuse, 0x1, R8, P5 ;  /* 0x0000000104177824 */ /* 0x040fe400028e0608 */
[----:B------:R-:W-:Y:S01]  /*3caf0*/  IMAD.X R21, R4, 0x1, R9, P3 ;  /* 0x0000000104157824 */ /* 0x000fe200018e0609 */
[----:B------:R-:W-:Y:S01]  /*3cb00*/  IADD3 R24, P3, R24, R7, RZ ;  /* 0x0000000718187210 */ /* 0x000fe20007f7e0ff */
[----:B---3--:R-:W2:Y:S04]  /*3cb10*/  LDL.LU.64 R18, [R1+0x2480] ;  /* 0x0024800001127983 */ /* 0x008ea80000300a00 */
[----:B------:R1:W-:Y:S04]  /*3cb20*/  STL.64 [R1+0xfe8], R22 ;  /* 0x000fe81601007387 */ /* 0x0003e80000100a00 */
[----:B-1----:R-:W3:Y:S04]  /*3cb30*/  LDL.LU.64 R22, [R1+0x2478] ;  /* 0x0024780001167983 */ /* 0x002ee80000300a00 */
[----:B------:R1:W-:Y:S04]  /*3cb40*/  STL [R1+0xfd8], R28 ;  /* 0x000fd81c01007387 */ /* 0x0003e80000100800 */
[----:B-1----:R-:W4:Y:S04]  /*3cb50*/  LDL.LU.64 R28, [R1+0x2470] ;  /* 0x00247000011c7983 */ /* 0x002f280000300a00 */
[----:B------:R1:W-:Y:S04]  /*3cb60*/  STL.64 [R1+0xfe0], R20 ;  /* 0x000fe01401007387 */ /* 0x0003e80000100a00 */
[----:B-1----:R-:W4:Y:S04]  /*3cb70*/  LDL.LU.64 R20, [R1+0x2468] ;  /* 0x0024680001147983 */ /* 0x002f280000300a00 */
[----:B------:R1:W-:Y:S04]  /*3cb80*/  STL [R1+0xfd0], R24 ;  /* 0x000fd01801007387 */ /* 0x0003e80000100800 */
[----:B-1----:R-:W2:Y:S04]  /*3cb90*/  LDL.LU.64 R24, [R1+0x2460] ;  /* 0x0024600001187983 */ /* 0x002ea80000300a00 */
[----:B--2---:R1:W-:Y:S04]  /*3cba0*/  STL.64 [R1+0x2458], R24 ;  /* 0x0024581801007387 */ /* 0x0043e80000100a00 */
[----:B-1----:R0:W2:Y:S04]  /*3cbb0*/  LDL.64 R24, [R1+0xfd8] ;  /* 0x000fd80001187983 */ /* 0x0020a80000100a00 */
[----:B------:R1:W-:Y:S04]  /*3cbc0*/  STL.64 [R1+0x2438], R18 ;  /* 0x0024381201007387 */ /* 0x0003e80000100a00 */
[----:B-1----:R-:W4:Y:S04]  /*3cbd0*/  LDL.LU R19, [R1+0x64] ;  /* 0x0000640001137983 */ /* 0x002f280000300800 */
[----:B------:R1:W-:Y:S04]  /*3cbe0*/  STL.64 [R1+0x2430], R26 ;  /* 0x0024301a01007387 */ /* 0x0003e80000100a00 */
[----:B-1----:R-:W3:Y:S04]  /*3cbf0*/  LDL.LU R26, [R1+0x68] ;  /* 0x00006800011a7983 */ /* 0x002ee80000300800 */
[----:B---3--:R-:W-:Y:S04]  /*3cc00*/  STL.64 [R1+0x2448], R26 ;  /* 0x0024481a01007387 */ /* 0x008fe80000100a00 */
[----:B------:R-:W-:Y:S04]  /*3cc10*/  STL.64 [R1+0x2440], R22 ;  /* 0x0024401601007387 */ /* 0x000fe80000100a00 */
[----:B------:R1:W-:Y:S04]  /*3cc20*/  STL [R1+0x2450], R23 ;  /* 0x0024501701007387 */ /* 0x0003e80000100800 */
[----:B-1----:R0:W3:Y:S01]  /*3cc30*/  LDL.64 R22, [R1+0xfd0] ;  /* 0x000fd00001167983 */ /* 0x0020e20000100a00 */
[----:B----4-:R-:W-:-:S02]  /*3cc40*/  SHF.R.S32.HI R4, RZ, 0x1f, R19 ;  /* 0x0000001fff047819 */ /* 0x010fc40000011413 */
[----:B------:R-:W-:Y:S01]  /*3cc50*/  IADD3 R26, P5, R19, R6, RZ ;  /* 0x00000006131a7210 */ /* 0x000fe20007fbe0ff */
[----:B--2---:R-:W-:-:S04]  /*3cc60*/  IMAD.X R25, R5, 0x1, R8, P4 ;  /* 0x0000000105197824 */ /* 0x004fc800020e0608 */
[----:B------:R-:W-:Y:S01]  /*3cc70*/  IMAD.X R27, R4, 0x1, R8, P5 ;  /* 0x00000001041b7824 */ /* 0x000fe200028e0608 */
[----:B------:R1:W-:Y:S04]  /*3cc80*/  STL [R1+0xfdc], R25 ;  /* 0x000fdc1901007387 */ /* 0x0003e80000100800 */
[----:B-1----:R-:W2:Y:S01]  /*3cc90*/  LDL.LU.64 R24, [R1+0x2458] ;  /* 0x0024580001187983 */ /* 0x002ea20000300a00 */
[----:B---3--:R-:W-:-:S05]  /*3cca0*/  IMAD.X R23, R5, 0x1, R9, P3 ;  /* 0x0000000105177824 */ /* 0x008fca00018e0609 */
        /* <DEDUP_REMOVED lines=16> */
[----:B--2---:R1:W-:Y:S04]  /*3cdb0*/  STL.64 [R1+0x2408], R24 ;  /* 0x0024081801007387 */ /* 0x0043e80000100a00 */
[----:B-1----:R-:W2:Y:S04]  /*3cdc0*/  LDL.LU R25, [R1+0x6c] ;  /* 0x00006c0001197983 */ /* 0x002ea80000300800 */
[----:B------:R1:W-:Y:S04]  /*3cdd0*/  STL.64 [R1+0x2420], R2 ;  /* 0x0024200201007387 */ /* 0x0003e80000100a00 */
[----:B-1----:R-:W4:Y:S04]  /*3cde0*/  LDL.64 R2, [R1+0xfb0] ;  /* 0x000fb00001027983 */ /* 0x002f280000100a00 */
[----:B----4-:R1:W-:Y:S04]  /*3cdf0*/  STL [R1+0x2428], R2 ;  /* 0x0024280201007387 */ /* 0x0103e80000100800 */
[----:B-1----:R0:W4:Y:S04]  /*3ce00*/  LDL.64 R2, [R1+0xfb8] ;  /* 0x000fb80001027983 */ /* 0x0021280000100a00 */
[----:B------:R1:W-:Y:S04]  /*3ce10*/  STL.64 [R1+0x2400], R18 ;  /* 0x0024001201007387 */ /* 0x0003e80000100a00 */
[----:B-1----:R-:W2:Y:S04]  /*3ce20*/  LDL.LU R18, [R1+0x70] ;  /* 0x0000700001127983 */ /* 0x002ea80000300800 */
[----:B---3--:R-:W-:Y:S01]  /*3ce30*/  STL.64 [R1+0x2410], R22 ;  /* 0x0024101601007387 */ /* 0x008fe20000100a00 */
[----:B----4-:R-:W-:-:S05]  /*3ce40*/  IMAD.X R3, R5, 0x1, R8, P4 ;  /* 0x0000000105037824 */ /* 0x010fca00020e0608 */
[----:B------:R1:W-:Y:S04]  /*3ce50*/  STL [R1+0xfbc], R3 ;  /* 0x000fbc0301007387 */ /* 0x0003e80000100800 */
[----:B------:R0:W3:Y:S01]  /*3ce60*/  LDL.LU R2, [R1+0x2428] ;  /* 0x0024280001027983 */ /* 0x0000e20000300800 */
[----:B--2---:R-:W-:Y:S02]  /*3ce70*/  SHF.R.S32.HI R4, RZ, 0x1f, R25 ;  /* 0x0000001fff047819 */ /* 0x004fe40000011419 */
[----:B------:R-:W-:-:S05]  /*3ce80*/  IADD3 R12, P5, R25, R6, RZ ;  /* 0x00000006190c7210 */ /* 0x000fca0007fbe0ff */
[----:B------:R-:W-:Y:S02]  /*3ce90*/  IMAD.X R13, R4, 0x1, R8, P5 ;  /* 0x00000001040d7824 */ /* 0x000fe400028e0608 */
[--C-:B-1----:R-:W-:Y:S01]  /*3cea0*/  IMAD.X R3, R5, 0x1, R9.reuse, P3 ;  /* 0x0000000105037824 */ /* 0x102fe200018e0609 */
[-C--:B------:R-:W-:Y:S02]  /*3ceb0*/  IADD3 R24, P3, R25, R7.reuse, RZ ;  /* 0x0000000719187210 */ /* 0x080fe40007f7e0ff */
[----:B------:R-:W-:Y:S02]  /*3cec0*/  IADD3 R22, P4, R18, R6, RZ ;  /* 0x0000000612167210 */ /* 0x000fe40007f9e0ff */
[----:B------:R-:W-:Y:S01]  /*3ced0*/  SHF.R.S32.HI R5, RZ, 0x1f, R18 ;  /* 0x0000001fff057819 */ /* 0x000fe20000011412 */
[----:B------:R3:W-:Y:S01]  /*3cee0*/  STL [R1+0xfb4], R3 ;  /* 0x000fb40301007387 */ /* 0x0007e20000100800 */
[----:B------:R-:W-:Y:S01]  /*3cef0*/  IMAD.X R25, R4, 0x1, R9, P3 ;  /* 0x0000000104197824 */ /* 0x000fe200018e0609 */
[----:B------:R-:W-:-:S02]  /*3cf00*/  IADD3 R18, P3, R18, R7, RZ ;  /* 0x0000000712127210 */ /* 0x000fc40007f7e0ff */
[----:B---3--:R-:W2:Y:S04]  /*3cf10*/  LDL.LU.64 R2, [R1+0x2420] ;  /* 0x0024200001027983 */ /* 0x008ea80000300a00 */
        /* <DEDUP_REMOVED lines=12> */
[----:B------:R1:W-:Y:S04]  /*3cfe0*/  STL.64 [R1+0x23d0], R12 ;  /* 0x0023d00c01007387 */ /* 0x0003e80000100a00 */
[----:B-1----:R-:W4:Y:S01]  /*3cff0*/  LDL.LU R12, [R1+0x78] ;  /* 0x00007800010c7983 */ /* 0x002f220000300800 */
[----:B---3--:R-:W-:-:S03]  /*3d000*/  IMAD.X R19, R5, 0x1, R8, P4 ;  /* 0x0000000105137824 */ /* 0x008fc600020e0608 */
[----:B----4-:R-:W-:Y:S04]  /*3d010*/  STL.64 [R1+0x23e8], R12 ;  /* 0x0023e80c01007387 */ /* 0x010fe80000100a00 */
[----:B--2---:R1:W-:Y:S04]  /*3d020*/  STL.64 [R1+0x23d8], R24 ;  /* 0x0023d81801007387 */ /* 0x0043e80000100a00 */
[----:B-1----:R-:W2:Y:S04]  /*3d030*/  LDL.LU R25, [R1+0x74] ;  /* 0x0000740001197983 */ /* 0x002ea80000300800 */
[----:B------:R-:W-:Y:S04]  /*3d040*/  STL.64 [R1+0x23e0], R2 ;  /* 0x0023e00201007387 */ /* 0x000fe80000100a00 */
[----:B------:R1:W-:Y:S04]  /*3d050*/  STL [R1+0xf9c], R19 ;  /* 0x000f9c1301007387 */ /* 0x0003e80000100800 */
[----:B------:R0:W3:Y:S01]  /*3d060*/  LDL.LU R18, [R1+0x23f8] ;  /* 0x0023f80001127983 */ /* 0x0000e20000300800 */
[----:B-1----:R-:W-:-:S05]  /*3d070*/  IMAD.X R19, R5, 0x1, R9, P3 ;  /* 0x0000000105137824 */ /* 0x002fca00018e0609 */
[----:B------:R3:W-:Y:S01]  /*3d080*/  STL [R1+0xf94], R19 ;  /* 0x000f941301007387 */ /* 0x0007e20000100800 */
[----:B--2---:R-:W-:Y:S02]  /*3d090*/  SHF.R.S32.HI R4, RZ, 0x1f, R25 ;  /* 0x0000001fff047819 */ /* 0x004fe40000011419 */
[----:B------:R-:W-:Y:S01]  /*3d0a0*/  IADD3 R12, P5, R25, R6, RZ ;  /* 0x00000006190c7210 */ /* 0x000fe20007fbe0ff */
[----:B---3--:R-:W2:Y:S04]  /*3d0b0*/  LDL.LU.64 R18, [R1+0x23f0] ;  /* 0x0023f00001127983 */ /* 0x008ea80000300a00 */
[----:B------:R-:W-:-:S05]  /*3d0c0*/  IMAD.X R13, R4, 0x1, R8, P5 ;  /* 0x00000001040d7824 */ /* 0x000fca00028e0608 */
[----:B------:R1:W-:Y:S04]  /*3d0d0*/  STL.64 [R1+0xf88], R12 ;  /* 0x000f880c01007387 */ /* 0x0003e80000100a00 */
[----:B-1----:R-:W3:Y:S01]  /*3d0e0*/  LDL.LU.64 R12, [R1+0x23e8] ;  /* 0x0023e800010c7983 */ /* 0x002ee20000300a00 */
[----:B------:R-:W-:-:S05]  /*3d0f0*/  IADD3 R24, P3, R25, R7, RZ ;  /* 0x0000000719187210 */ /* 0x000fca0007f7e0ff */
[----:B------:R-:W-:Y:S01]  /*3d100*/  IMAD.X R25, R4, 0x1, R9, P3 ;  /* 0x0000000104197824 */ /* 0x000fe200018e0609 */
[----:B---3--:R-:W-:-:S05]  /*3d110*/  IADD3 R2, P4, R12, R6, RZ ;  /* 0x000000060c027210 */ /* 0x008fca0007f9e0ff */
[----:B------:R1:W-:Y:S04]  /*3d120*/  STL [R1+0xf78], R2 ;  /* 0x000f780201007387 */ /* 0x0003e80000100800 */
[----:B-1----:R-:W3:Y:S04]  /*3d130*/  LDL.LU.64 R2, [R1+0x23e0] ;  /* 0x0023e00001027983 */ /* 0x002ee80000300a00 */
[----:B------:R1:W-:Y:S04]  /*3d140*/  STL.64 [R1+0xf80], R24 ;  /* 0x000f801801007387 */ /* 0x0003e80000100a00 */
[----:B-1----:R-:W4:Y:S01]  /*3d150*/  LDL.LU.64 R24, [R1+0x23d8] ;  /* 0x0023d80001187983 */ /* 0x002f220000300a00 */
[----:B------:R-:W-:-:S02]  /*3d160*/  SHF.R.S32.HI R5, RZ, 0x1f, R12 ;  /* 0x0000001fff057819 */ /* 0x000fc4000001140c */
[----:B------:R-:W-:-:S05]  /*3d170*/  IADD3 R12, P3, R12, R7, RZ ;  /* 0x000000070c0c7210 */ /* 0x000fca0007f7e0ff */
[----:B------:R1:W-:Y:S04]  /*3d180*/  STL [R1+0xf70], R12 ;  /* 0x000f700c01007387 */ /* 0x0003e80000100800 */
[----:B-1----:R-:W3:Y:S04]  /*3d190*/  LDL.LU.64 R12, [R1+0x23d0] ;  /* 0x0023d000010c7983 */ /* 0x002ee80000300a00 */
[----:B----4-:R1:W-:Y:S04]  /*3d1a0*/  STL.64 [R1+0x23a8], R24 ;  /* 0x0023a81801007387 */ /* 0x0103e80000100a00 */
[----:B-1----:R-:W4:Y:S04]  /*3d1b0*/  LDL.LU R25, [R1+0x7c] ;  /* 0x00007c0001197983 */ /* 0x002f280000300800 */
[----:B------:R-:W-:Y:S04]  /*3d1c0*/  STL.64 [R1+0x23b8], R20 ;  /* 0x0023b81401007387 */ /* 0x000fe80000100a00 */
[----:B--2---:R1:W-:Y:S04]  /*3d1d0*/  STL.64 [R1+0x23a0], R18 ;  /* 0x0023a01201007387 */ /* 0x0043e80000100a00 */
[----:B-1----:R-:W2:Y:S04]  /*3d1e0*/  LDL.LU R18, [R1+0x80] ;  /* 0x0000800001127983 */ /* 0x002ea80000300800 */
[----:B--2---:R1:W-:Y:S04]  /*3d1f0*/  STL.64 [R1+0x23c0], R18 ;  /* 0x0023c01201007387 */ /* 0x0043e80000100a00 */
[----:B-1----:R-:W2:Y:S04]  /*3d200*/  LDL.64 R18, [R1+0xf70] ;  /* 0x000f700001127983 */ /* 0x002ea80000100a00 */
[----:B--2---:R1:W-:Y:S04]  /*3d210*/  STL [R1+0x23c8], R18 ;  /* 0x0023c81201007387 */ /* 0x0043e80000100800 */
[----:B-1----:R0:W2:Y:S04]  /*3d220*/  LDL.64 R18, [R1+0xf78] ;  /* 0x000f780001127983 */ /* 0x0020a80000100a00 */
[----:B---3--:R-:W-:Y:S01]  /*3d230*/  STL.64 [R1+0x23b0], R12 ;  /* 0x0023b00c01007387 */ /* 0x008fe20000100a00 */
[----:B--2---:R-:W-:-:S05]  /*3d240*/  IMAD.X R19, R5, 0x1, R8, P4 ;  /* 0x0000000105137824 */ /* 0x004fca00020e0608 */
[----:B------:R1:W-:Y:S04]  /*3d250*/  STL [R1+0xf7c], R19 ;  /* 0x000f7c1301007387 */ /* 0x0003e80000100800 */
[----:B------:R0:W2:Y:S01]  /*3d260*/  LDL.LU R18, [R1+0x23c8] ;  /* 0x0023c80001127983 */ /* 0x0000a20000300800 */
[----:B-1----:R-:W-:-:S05]  /*3d270*/  IMAD.X R19, R5, 0x1, R9, P3 ;  /* 0x0000000105137824 */ /* 0x002fca00018e0609 */
[----:B------:R2:W-:Y:S04]  /*3d280*/  STL [R1+0xf74], R19 ;  /* 0x000f741301007387 */ /* 0x0005e80000100800 */
[----:B--2---:R-:W2:Y:S01]  /*3d290*/  LDL.LU.64 R18, [R1+0x23c0] ;  /* 0x0023c00001127983 */ /* 0x004ea20000300a00 */
[----:B----4-:R-:W-:Y:S02]  /*3d2a0*/  SHF.R.S32.HI R4, RZ, 0x1f, R25 ;  /* 0x0000001fff047819 */ /* 0x010fe40000011419 */
[C---:B------:R-:W-:Y:S02]  /*3d2b0*/  IADD3 R20, P5, R25.reuse, R6, RZ ;  /* 0x0000000619147210 */ /* 0x040fe40007fbe0ff */
[----:B------:R-:W-:-:S03]  /*3d2c0*/  IADD3 R24, P3, R25, R7, RZ ;  /* 0x0000000719187210 */ /* 0x000fc60007f7e0ff */
[C---:B------:R-:W-:Y:S02]  /*3d2d0*/  IMAD.X R21, R4.reuse, 0x1, R8, P5 ;  /* 0x0000000104157824 */ /* 0x040fe400028e0608 */
[----:B------:R-:W-:-:S03]  /*3d2e0*/  IMAD.X R25, R4, 0x1, R9, P3 ;  /* 0x0000000104197824 */ /* 0x000fc600018e0609 */
[----:B------:R1:W-:Y:S04]  /*3d2f0*/  STL.64 [R1+0xf68], R20 ;  /* 0x000f681401007387 */ /* 0x0003e80000100a00 */
[----:B-1----:R-:W3:Y:S01]  /*3d300*/  LDL.LU.64 R20, [R1+0x23b8] ;  /* 0x0023b80001147983 */ /* 0x002ee20000300a00 */
[C---:B--2---:R-:W-:Y:S02]  /*3d310*/  IADD3 R12, P4, R18.reuse, R6, RZ ;  /* 0x00000006120c7210 */ /* 0x044fe40007f9e0ff */
[----:B------:R-:W-:Y:S02]  /*3d320*/  SHF.R.S32.HI R5, RZ, 0x1f, R18 ;  /* 0x0000001fff057819 */ /* 0x000fe40000011412 */
[----:B------:R-:W-:Y:S01]  /*3d330*/  IADD3 R18, P3, R18, R7, RZ ;  /* 0x0000000712127210 */ /* 0x000fe20007f7e0ff */
[----:B------:R1:W-:Y:S04]  /*3d340*/  STL [R1+0xf58], R12 ;  /* 0x000f580c01007387 */ /* 0x0003e80000100800 */
[----:B-1----:R-:W2:Y:S04]  /*3d350*/  LDL.LU.64 R12, [R1+0x23b0] ;  /* 0x0023b000010c7983 */ /* 0x002ea80000300a00 */
[----:B------:R1:W-:Y:S04]  /*3d360*/  STL.64 [R1+0xf60], R24 ;  /* 0x000f601801007387 */ /* 0x0003e80000100a00 */
[----:B-1----:R-:W4:Y:S04]  /*3d370*/  LDL.LU.64 R24, [R1+0x23a8] ;  /* 0x0023a80001187983 */ /* 0x002f280000300a00 */
[----:B------:R1:W-:Y:S04]  /*3d380*/  STL [R1+0xf50], R18 ;  /* 0x000f501201007387 */ /* 0x0003e80000100800 */
[----:B-1----:R-:W2:Y:S04]  /*3d390*/  LDL.LU.64 R18, [R1+0x23a0] ;  /* 0x0023a00001127983 */ /* 0x002ea80000300a00 */
[----:B------:R-:W-:Y:S04]  /*3d3a0*/  STL.64 [R1+0x2388], R2 ;  /* 0x0023880201007387 */ /* 0x000fe80000100a00 */
[----:B------:R1:W-:Y:S04]  /*3d3b0*/  STL.64 [R1+0x2390], R22 ;  /* 0x0023901601007387 */ /* 0x0003e80000100a00 */
[----:B-1----:R-:W3:Y:S04]  /*3d3c0*/  LDL.64 R22, [R1+0xf50] ;  /* 0x000f500001167983 */ /* 0x002ee80000100a00 */
[----:B---3--:R1:W-:Y:S04]  /*3d3d0*/  STL [R1+0x2398], R22 ;  /* 0x0023981601007387 */ /* 0x0083e80000100800 */
[----:B-1----:R0:W3:Y:S04]  /*3d3e0*/  LDL.64 R22, [R1+0xf58] ;  /* 0x000f580001167983 */ /* 0x0020e80000100a00 */
[----:B------:R1:W-:Y:S04]  /*3d3f0*/  STL.64 [R1+0x2378], R28 ;  /* 0x0023781c01007387 */ /* 0x0003e80000100a00 */
[----:B-1----:R-:W4:Y:S04]  /*3d400*/  LDL.LU R29, [R1+0x84] ;  /* 0x00008400011d7983 */ /* 0x002f280000300800 */
[----:B------:R1:W-:Y:S04]  /*3d410*/  STL.64 [R1+0x2370], R20 ;  /* 0x0023701401007387 */ /* 0x0003e80000100a00 */
[----:B-1----:R-:W4:Y:S04]  /*3d420*/  LDL.LU R20, [R1+0x88] ;  /* 0x0000880001147983 */ /* 0x002f280000300800 */
[----:B--2---:R-:W-:Y:S01]  /*3d430*/  STL.64 [R1+0x2380], R18 ;  /* 0x0023801201007387 */ /* 0x004fe20000100a00 */
[----:B---3--:R-:W-:-:S05]  /*3d440*/  IMAD.X R23, R5, 0x1, R8, P4 ;  /* 0x0000000105177824 */ /* 0x008fca00020e0608 */
[----:B------:R1:W-:Y:S04]  /*3d450*/  STL [R1+0xf5c], R23 ;  /* 0x000f5c1701007387 */ /* 0x0003e80000100800 */
[----:B------:R0:W2:Y:S01]  /*3d460*/  LDL.LU R22, [R1+0x2398] ;  /* 0x0023980001167983 */ /* 0x0000a20000300800 */
[----:B----4-:R-:W-:Y:S02]  /*3d470*/  SHF.R.S32.HI R4, RZ, 0x1f, R29 ;  /* 0x0000001fff047819 */ /* 0x010fe4000001141d */
[----:B------:R-:W-:Y:S01]  /*3d480*/  IADD3 R2, P5, R29, R6, RZ ;  /* 0x000000061d027210 */ /* 0x000fe20007fbe0ff */
[----:B-1----:R-:W-:-:S04]  /*3d490*/  IMAD.X R23, R5, 0x1, R9, P3 ;  /* 0x0000000105177824 */ /* 0x002fc800018e0609 */
[----:B------:R-:W-:Y:S01]  /*3d4a0*/  IMAD.X R3, R4, 0x1, R8, P5 ;  /* 0x0000000104037824 */ /* 0x000fe200028e0608 */
[----:B------:R2:W-:Y:S01]  /*3d4b0*/  STL [R1+0xf54], R23 ;  /* 0x000f541701007387 */ /* 0x0005e20000100800 */
[----:B------:R-:W-:-:S03]  /*3d4c0*/  IADD3 R18, P4, R20, R6, RZ ;  /* 0x0000000614127210 */ /* 0x000fc60007f9e0ff */
[----:B--2---:R-:W2:Y:S04]  /*3d4d0*/  LDL.LU.64 R22, [R1+0x2390] ;  /* 0x0023900001167983 */ /* 0x004ea80000300a00 */
[----:B------:R1:W-:Y:S04]  /*3d4e0*/  STL.64 [R1+0xf48], R2 ;  /* 0x000f480201007387 */ /* 0x0003e80000100a00 */
[----:B-1----:R-:W3:Y:S04]  /*3d4f0*/  LDL.LU.64 R2, [R1+0x2388] ;  /* 0x0023880001027983 */ /* 0x002ee80000300a00 */
[----:B------:R1:W-:Y:S04]  /*3d500*/  STL [R1+0xf38], R18 ;  /* 0x000f381201007387 */ /* 0x0003e80000100800 */
[----:B-1----:R-:W4:Y:S01]  /*3d510*/  LDL.LU.64 R18, [R1+0x2380] ;  /* 0x0023800001127983 */ /* 0x002f220000300a00 */
[----:B------:R-:W-:-:S02]  /*3d520*/  IADD3 R28, P3, R29, R7, RZ ;  /* 0x000000071d1c7210 */ /* 0x000fc40007f7e0ff */
[----:B------:R-:W-:-:S03]  /*3d530*/  SHF.R.S32.HI R5, RZ, 0x1f, R20 ;  /* 0x0000001fff057819 */ /* 0x000fc60000011414 */
[----:B------:R-:W-:Y:S01]  /*3d540*/  IMAD.X R29, R4, 0x1, R9, P3 ;  /* 0x00000001041d7824 */ /* 0x000fe200018e0609 */
[----:B------:R-:W-:-:S04]  /*3d550*/  IADD3 R20, P3, R20, R7, RZ ;  /* 0x0000000714147210 */ /* 0x000fc80007f7e0ff */
[----:B------:R1:W-:Y:S04]  /*3d560*/  STL.64 [R1+0xf40], R28 ;  /* 0x000f401c01007387 */ /* 0x0003e80000100a00 */
[----:B-1----:R-:W2:Y:S04]  /*3d570*/  LDL.LU.64 R28, [R1+0x2378] ;  /* 0x00237800011c7983 */ /* 0x002ea80000300a00 */
[----:B------:R1:W-:Y:S04]  /*3d580*/  STL [R1+0xf30], R20 ;  /* 0x000f301401007387 */ /* 0x0003e80000100800 */
[----:B-1----:R-:W2:Y:S04]  /*3d590*/  LDL.LU.64 R20, [R1+0x2370] ;  /* 0x0023700001147983 */ /* 0x002ea80000300a00 */
[----:B----4-:R1:W-:Y:S04]  /*3d5a0*/  STL.64 [R1+0x2360], R18 ;  /* 0x0023601201007387 */ /* 0x0103e80000100a00 */
[----:B-1----:R-:W4:Y:S04]  /*3d5b0*/  LDL.64 R18, [R1+0xf30] ;  /* 0x000f300001127983 */ /* 0x002f280000100a00 */
[----:B----4-:R1:W-:Y:S04]  /*3d5c0*/  STL [R1+0x2368], R18 ;  /* 0x0023681201007387 */ /* 0x0103e80000100800 */
[----:B-1----:R0:W4:Y:S04]  /*3d5d0*/  LDL.64 R18, [R1+0xf38] ;  /* 0x000f380001127983 */ /* 0x0021280000100a00 */
[----:B---3--:R-:W-:Y:S04]  /*3d5e0*/  STL.64 [R1+0x2358], R2 ;  /* 0x0023580201007387 */ /* 0x008fe80000100a00 */
[----:B--2---:R1:W-:Y:S04]  /*3d5f0*/  STL.64 [R1+0x2340], R22 ;  /* 0x0023401601007387 */ /* 0x0043e80000100a00 */
[----:B-1----:R-:W2:Y:S04]  /*3d600*/  LDL.LU R22, [R1+0x90] ;  /* 0x0000900001167983 */ /* 0x002ea80000300800 */
[----:B------:R1:W-:Y:S04]  /*3d610*/  STL.64 [R1+0x2348], R24 ;  /* 0x0023481801007387 */ /* 0x0003e80000100a00 */
[----:B-1----:R-:W3:Y:S04]  /*3d620*/  LDL.LU R25, [R1+0x8c] ;  /* 0x00008c0001197983 */ /* 0x002ee80000300800 */
[----:B------:R-:W-:Y:S01]  /*3d630*/  STL.64 [R1+0x2350], R20 ;  /* 0x0023501401007387 */ /* 0x000fe20000100a00 */
[----:B----4-:R-:W-:-:S05]  /*3d640*/  IMAD.X R19, R5, 0x1, R8, P4 ;  /* 0x0000000105137824 */ /* 0x010fca00020e0608 */
[----:B------:R1:W-:Y:S04]  /*3d650*/  STL [R1+0xf3c], R19 ;  /* 0x000f3c1301007387 */ /* 0x0003e80000100800 */
[----:B------:R0:W4:Y:S01]  /*3d660*/  LDL.LU R18, [R1+0x2368] ;  /* 0x0023680001127983 */ /* 0x0001220000300800 */
[----:B-1----:R-:W-:Y:S01]  /*3d670*/  IMAD.X R19, R5, 0x1, R9, P3 ;  /* 0x0000000105137824 */ /* 0x002fe200018e0609 */
[----:B--2---:R-:W-:Y:S02]  /*3d680*/  IADD3 R20, P4, R22, R6, RZ ;  /* 0x0000000616147210 */ /* 0x004fe40007f9e0ff */
[----:B------:R-:W-:Y:S02]  /*3d690*/  SHF.R.S32.HI R5, RZ, 0x1f, R22 ;  /* 0x0000001fff057819 */ /* 0x000fe40000011416 */
[----:B---3--:R-:W-:-:S02]  /*3d6a0*/  SHF.R.S32.HI R4, RZ, 0x1f, R25 ;  /* 0x0000001fff047819 */ /* 0x008fc40000011419 */
[C---:B------:R-:W-:Y:S02]  /*3d6b0*/  IADD3 R2, P5, R25.reuse, R6, RZ ;  /* 0x0000000619027210 */ /* 0x040fe40007fbe0ff */
[-C--:B------:R-:W-:Y:S01]  /*3d6c0*/  IADD3 R24, P3, R25, R7.reuse, RZ ;  /* 0x0000000719187210 */ /* 0x080fe20007f7e0ff */
[----:B------:R4:W-:Y:S02]  /*3d6d0*/  STL [R1+0xf34], R19 ;  /* 0x000f341301007387 */ /* 0x0009e40000100800 */
[C---:B------:R-:W-:Y:S02]  /*3d6e0*/  IMAD.X R3, R4.reuse, 0x1, R8, P5 ;  /* 0x0000000104037824 */ /* 0x040fe400028e0608 */
[----:B------:R-:W-:Y:S01]  /*3d6f0*/  IMAD.X R25, R4, 0x1, R9, P3 ;  /* 0x0000000104197824 */ /* 0x000fe200018e0609 */
[----:B------:R-:W-:Y:S01]  /*3d700*/  IADD3 R22, P3, R22, R7, RZ ;  /* 0x0000000716167210 */ /* 0x000fe20007f7e0ff */
[----:B----4-:R-:W2:Y:S04]  /*3d710*/  LDL.LU.64 R18, [R1+0x2360] ;  /* 0x0023600001127983 */ /* 0x010ea80000300a00 */
        /* <DEDUP_REMOVED lines=9> */
[----:B-1----:R-:W2:Y:S04]  /*3d7b0*/  LDL.LU R22, [R1+0x98] ;  /* 0x0000980001167983 */ /* 0x002ea80000300800 */
[----:B--2---:R-:W-:Y:S04]  /*3d7c0*/  STL.64 [R1+0x2328], R22 ;  /* 0x0023281601007387 */ /* 0x004fe80000100a00 */
[----:B------:R1:W-:Y:S04]  /*3d7d0*/  STL.64 [R1+0x2318], R18 ;  /* 0x0023181201007387 */ /* 0x0003e80000100a00 */
[----:B-1----:R-:W2:Y:S04]  /*3d7e0*/  LDL.LU R19, [R1+0x94] ;  /* 0x0000940001137983 */ /* 0x002ea80000300800 */
[----:B------:R1:W-:Y:S04]  /*3d7f0*/  STL.64 [R1+0x2338], R12 ;  /* 0x0023380c01007387 */ /* 0x0003e80000100a00 */
[----:B-1----:R0:W4:Y:S04]  /*3d800*/  LDL.64 R12, [R1+0xf18] ;  /* 0x000f1800010c7983 */ /* 0x0021280000100a00 */
[----:B------:R1:W-:Y:S04]  /*3d810*/  STL.64 [R1+0x2330], R26 ;  /* 0x0023301a01007387 */ /* 0x0003e80000100a00 */
[----:B-1----:R0:W4:Y:S04]  /*3d820*/  LDL.64 R26, [R1+0xf10] ;  /* 0x000f1000011a7983 */ /* 0x0021280000100a00 */
[----:B---3--:R-:W-:Y:S01]  /*3d830*/  STL.64 [R1+0x2320], R2 ;  /* 0x0023200201007387 */ /* 0x008fe20000100a00 */
[----:B--2---:R-:W-:-:S02]  /*3d840*/  SHF.R.S32.HI R4, RZ, 0x1f, R19 ;  /* 0x0000001fff047819 */ /* 0x004fc40000011413 */
[----:B------:R-:W-:-:S05]  /*3d850*/  IADD3 R22, P5, R19, R6, RZ ;  /* 0x0000000613167210 */ /* 0x000fca0007fbe0ff */
[--C-:B------:R-:W-:Y:S02]  /*3d860*/  IMAD.X R23, R4, 0x1, R8.reuse, P5 ;  /* 0x0000000104177824 */ /* 0x100fe400028e0608 */
[----:B----4-:R-:W-:-:S05]  /*3d870*/  IMAD.X R13, R5, 0x1, R8, P4 ;  /* 0x00000001050d7824 */ /* 0x010fca00020e0608 */
[----:B------:R1:W-:Y:S01]  /*3d880*/  STL [R1+0xf1c], R13 ;  /* 0x000f1c0d01007387 */ /* 0x0003e20000100800 */
[----:B------:R-:W-:-:S03]  /*3d890*/  IMAD.X R27, R5, 0x1, R9, P3 ;  /* 0x00000001051b7824 */ /* 0x000fc600018e0609 */
[----:B-1----:R-:W2:Y:S04]  /*3d8a0*/  LDL.LU.64 R12, [R1+0x2338] ;  /* 0x00233800010c7983 */ /* 0x002ea80000300a00 */
[----:B------:R1:W-:Y:S04]  /*3d8b0*/  STL [R1+0xf14], R27 ;  /* 0x000f141b01007387 */ /* 0x0003e80000100800 */
[----:B-1----:R-:W3:Y:S04]  /*3d8c0*/  LDL.LU.64 R26, [R1+0x2330] ;  /* 0x00233000011a7983 */ /* 0x002ee80000300a00 */
        /* <DEDUP_REMOVED lines=8> */
[----:B-1----:R-:W4:Y:S04]  /*3d950*/  LDL.LU.64 R2, [R1+0x2320] ;  /* 0x0023200001027983 */ /* 0x002f280000300a00 */
[----:B------:R1:W-:Y:S04]  /*3d960*/  STL.64 [R1+0xf00], R18 ;  /* 0x000f001201007387 */ /* 0x0003e80000100a00 */
[----:B-1----:R-:W2:Y:S04]  /*3d970*/  LDL.LU.64 R18, [R1+0x2318] ;  /* 0x0023180001127983 */ /* 0x002ea80000300a00 */
[----:B------:R1:W-:Y:S04]  /*3d980*/  STL [R1+0xef0], R22 ;  /* 0x000ef01601007387 */ /* 0x0003e80000100800 */
[----:B-1----:R-:W3:Y:S04]  /*3d990*/  LDL.LU.64 R22, [R1+0x2310] ;  /* 0x0023100001167983 */ /* 0x002ee80000300a00 */
[----:B---3--:R-:W-:Y:S04]  /*3d9a0*/  STL.64 [R1+0x22f8], R22 ;  /* 0x0022f81601007387 */ /* 0x008fe80000100a00 */
[----:B------:R1:W-:Y:S04]  /*3d9b0*/  STL.64 [R1+0x22e8], R14 ;  /* 0x0022e80e01007387 */ /* 0x0003e80000100a00 */
[----:B-1----:R-:W3:Y:S04]  /*3d9c0*/  LDL.LU R15, [R1+0x9c] ;  /* 0x00009c00010f7983 */ /* 0x002ee80000300800 */
[----:B------:R1:W-:Y:S04]  /*3d9d0*/  STL.64 [R1+0x2300], R28 ;  /* 0x0023001c01007387 */ /* 0x0003e80000100a00 */
[----:B-1----:R-:W4:Y:S04]  /*3d9e0*/  LDL.64 R28, [R1+0xef0] ;  /* 0x000ef000011c7983 */ /* 0x002f280000100a00 */
[----:B----4-:R1:W-:Y:S04]  /*3d9f0*/  STL [R1+0x2308], R28 ;  /* 0x0023081c01007387 */ /* 0x0103e80000100800 */
[----:B-1----:R0:W4:Y:S04]  /*3da00*/  LDL.64 R28, [R1+0xef8] ;  /* 0x000ef800011c7983 */ /* 0x0021280000100a00 */
[----:B--2---:R1:W-:Y:S04]  /*3da10*/  STL.64 [R1+0x22e0], R18 ;  /* 0x0022e01201007387 */ /* 0x0043e80000100a00 */
[----:B-1----:R-:W2:Y:S04]  /*3da20*/  LDL.LU R18, [R1+0xa0] ;  /* 0x0000a00001127983 */ /* 0x002ea80000300800 */
[----:B------:R-:W-:Y:S01]  /*3da30*/  STL.64 [R1+0x22f0], R12 ;  /* 0x0022f00c01007387 */ /* 0x000fe20000100a00 */
[----:B----4-:R-:W-:-:S05]  /*3da40*/  IMAD.X R29, R5, 0x1, R8, P4 ;  /* 0x00000001051d7824 */ /* 0x010fca00020e0608 */
[----:B------:R1:W-:Y:S04]  /*3da50*/  STL [R1+0xefc], R29 ;  /* 0x000efc1d01007387 */ /* 0x0003e80000100800 */
[----:B------:R0:W4:Y:S01]  /*3da60*/  LDL.LU R28, [R1+0x2308] ;  /* 0x00230800011c7983 */ /* 0x0001220000300800 */
[----:B---3--:R-:W-:Y:S02]  /*3da70*/  SHF.R.S32.HI R4, RZ, 0x1f, R15 ;  /* 0x0000001fff047819 */ /* 0x008fe4000001140f */
[----:B------:R-:W-:-:S05]  /*3da80*/  IADD3 R22, P5, R15, R6, RZ ;  /* 0x000000060f167210 */ /* 0x000fca0007fbe0ff */
[----:B------:R-:W-:Y:S02]  /*3da90*/  IMAD.X R23, R4, 0x1, R8, P5 ;  /* 0x0000000104177824 */ /* 0x000fe400028e0608 */
[--C-:B-1----:R-:W-:Y:S01]  /*3daa0*/  IMAD.X R29, R5, 0x1, R9.reuse, P3 ;  /* 0x00000001051d7824 */ /* 0x102fe200018e0609 */
[-C--:B------:R-:W-:Y:S02]  /*3dab0*/  IADD3 R14, P3, R15, R7.reuse, RZ ;  /* 0x000000070f0e7210 */ /* 0x080fe40007f7e0ff */
[----:B--2---:R-:W-:Y:S02]  /*3dac0*/  IADD3 R12, P4, R18, R6, RZ ;  /* 0x00000006120c7210 */ /* 0x004fe40007f9e0ff */
[----:B------:R-:W-:Y:S01]  /*3dad0*/  SHF.R.S32.HI R5, RZ, 0x1f, R18 ;  /* 0x0000001fff057819 */ /* 0x000fe20000011412 */
[----:B------:R4:W-:Y:S01]  /*3dae0*/  STL [R1+0xef4], R29 ;  /* 0x000ef41d01007387 */ /* 0x0009e20000100800 */
[----:B------:R-:W-:Y:S01]  /*3daf0*/  IMAD.X R15, R4, 0x1, R9, P3 ;  /* 0x00000001040f7824 */ /* 0x000fe200018e0609 */
[----:B------:R-:W-:-:S02]  /*3db00*/  IADD3 R18, P3, R18, R7, RZ ;  /* 0x0000000712127210 */ /* 0x000fc40007f7e0ff */
        /* <DEDUP_REMOVED lines=10> */
[----:B-1----:R-:W2:Y:S04]  /*3dbb0*/  LDL.64 R18, [R1+0xed0] ;  /* 0x000ed00001127983 */ /* 0x002ea80000100a00 */
[----:B--2---:R1:W-:Y:S04]  /*3dbc0*/  STL [R1+0x22d8], R18 ;  /* 0x0022d81201007387 */ /* 0x0043e80000100800 */
[----:B-1----:R0:W2:Y:S04]  /*3dbd0*/  LDL.64 R18, [R1+0xed8] ;  /* 0x000ed80001127983 */ /* 0x0020a80000100a00 */
[----:B---3--:R1:W-:Y:S04]  /*3dbe0*/  STL.64 [R1+0x22b0], R22 ;  /* 0x0022b01601007387 */ /* 0x0083e80000100a00 */
[----:B-1----:R-:W3:Y:S01]  /*3dbf0*/  LDL.LU R22, [R1+0xa8] ;  /* 0x0000a80001167983 */ /* 0x002ee20000300800 */
[----:B--2---:R-:W-:-:S03]  /*3dc00*/  IMAD.X R19, R5, 0x1, R8, P4 ;  /* 0x0000000105137824 */ /* 0x004fc600020e0608 */
[----:B---3--:R-:W-:Y:S04]  /*3dc10*/  STL.64 [R1+0x22c8], R22 ;  /* 0x0022c81601007387 */ /* 0x008fe80000100a00 */
[----:B------:R1:W-:Y:S04]  /*3dc20*/  STL.64 [R1+0x22b8], R28 ;  /* 0x0022b81c01007387 */ /* 0x0003e80000100a00 */
        /* <DEDUP_REMOVED lines=14> */
[C---:B---3--:R-:W-:Y:S02]  /*3dd10*/  IADD3 R20, P4, R22.reuse, R6, RZ ;  /* 0x0000000616147210 */ /* 0x048fe40007f9e0ff */
[----:B------:R-:W-:Y:S02]  /*3dd20*/  SHF.R.S32.HI R5, RZ, 0x1f, R22 ;  /* 0x0000001fff057819 */ /* 0x000fe40000011416 */
[----:B------:R-:W-:Y:S01]  /*3dd30*/  IADD3 R22, P3, R22, R7, RZ ;  /* 0x0000000716167210 */ /* 0x000fe20007f7e0ff */
[----:B------:R1:W-:Y:S04]  /*3dd40*/  STL [R1+0xeb8], R20 ;  /* 0x000eb81401007387 */ /* 0x0003e80000100800 */
[----:B-1----:R-:W3:Y:S04]  /*3dd50*/  LDL.LU.64 R20, [R1+0x22c0] ;  /* 0x0022c00001147983 */ /* 0x002ee80000300a00 */
[----:B------:R1:W-:Y:S04]  /*3dd60*/  STL.64 [R1+0xec0], R28 ;  /* 0x000ec01c01007387 */ /* 0x0003e80000100a00 */
[----:B-1----:R-:W4:Y:S04]  /*3dd70*/  LDL.LU.64 R28, [R1+0x22b8] ;  /* 0x0022b800011c7983 */ /* 0x002f280000300a00 */
[----:B------:R1:W-:Y:S04]  /*3dd80*/  STL [R1+0xeb0], R22 ;  /* 0x000eb01601007387 */ /* 0x0003e80000100800 */
[----:B-1----:R-:W2:Y:S04]  /*3dd90*/  LDL.LU.64 R22, [R1+0x22b0] ;  /* 0x0022b00001167983 */ /* 0x002ea80000300a00 */
[----:B--2---:R1:W-:Y:S04]  /*3dda0*/  STL.64 [R1+0x2288], R22 ;  /* 0x0022881601007387 */ /* 0x0043e80000100a00 */
[----:B-1----:R-:W2:Y:S04]  /*3ddb0*/  LDL.LU R23, [R1+0xac] ;  /* 0x0000ac0001177983 */ /* 0x002ea80000300800 */
[----:B------:R-:W-:Y:S04]  /*3ddc0*/  STL.64 [R1+0x2290], R18 ;  /* 0x0022901201007387 */ /* 0x000fe80000100a00 */
[----:B------:R-:W-:Y:S04]  /*3ddd0*/  STL [R1+0x2298], R19 ;  /* 0x0022981301007387 */ /* 0x000fe80000100800 */
[----:B------:R1:W-:Y:S04]  /*3dde0*/  STL.64 [R1+0x22a8], R2 ;  /* 0x0022a80201007387 */ /* 0x0003e80000100a00 */
[----:B-1----:R0:W3:Y:S04]  /*3ddf0*/  LDL.64 R2, [R1+0xeb8] ;  /* 0x000eb80001027983 */ /* 0x0020e80000100a00 */
[----:B------:R1:W-:Y:S04]  /*3de00*/  STL.64 [R1+0x22a0], R24 ;  /* 0x0022a01801007387 */ /* 0x0003e80000100a00 */
[----:B-1----:R0:W4:Y:S04]  /*3de10*/  LDL.64 R24, [R1+0xeb0] ;  /* 0x000eb00001187983 */ /* 0x0021280000100a00 */
[----:B------:R1:W-:Y:S04]  /*3de20*/  STL.64 [R1+0x2280], R16 ;  /* 0x0022801001007387 */ /* 0x0003e80000100a00 */
[----:B-1----:R-:W4:Y:S01]  /*3de30*/  LDL.LU R16, [R1+0xb0] ;  /* 0x0000b00001107983 */ /* 0x002f220000300800 */
[----:B--2---:R-:W-:-:S02]  /*3de40*/  SHF.R.S32.HI R4, RZ, 0x1f, R23 ;  /* 0x0000001fff047819 */ /* 0x004fc40000011417 */
[----:B------:R-:W-:-:S05]  /*3de50*/  IADD3 R18, P5, R23, R6, RZ ;  /* 0x0000000617127210 */ /* 0x000fca0007fbe0ff */
[--C-:B------:R-:W-:Y:S02]  /*3de60*/  IMAD.X R19, R4, 0x1, R8.reuse, P5 ;  /* 0x0000000104137824 */ /* 0x100fe400028e0608 */
[----:B---3--:R-:W-:-:S05]  /*3de70*/  IMAD.X R3, R5, 0x1, R8, P4 ;  /* 0x0000000105037824 */ /* 0x008fca00020e0608 */
[----:B------:R1:W-:Y:S01]  /*3de80*/  STL [R1+0xebc], R3 ;  /* 0x000ebc0301007387 */ /* 0x0003e20000100800 */
[----:B----4-:R-:W-:-:S03]  /*3de90*/  IMAD.X R25, R5, 0x1, R9, P3 ;  /* 0x0000000105197824 */ /* 0x010fc600018e0609 */
[----:B-1----:R-:W2:Y:S04]  /*3dea0*/  LDL.LU.64 R2, [R1+0x22a8] ;  /* 0x0022a80001027983 */ /* 0x002ea80000300a00 */
[----:B------:R1:W-:Y:S04]  /*3deb0*/  STL [R1+0xeb4], R25 ;  /* 0x000eb41901007387 */ /* 0x0003e80000100800 */
[----:B-1----:R-:W3:Y:S04]  /*3dec0*/  LDL.LU.64 R24, [R1+0x22a0] ;  /* 0x0022a00001187983 */ /* 0x002ee80000300a00 */
[----:B------:R1:W-:Y:S04]  /*3ded0*/  STL.64 [R1+0xea8], R18 ;  /* 0x000ea81201007387 */ /* 0x0003e80000100a00 */
[----:B-1----:R0:W4:Y:S01]  /*3dee0*/  LDL.LU R19, [R1+0x2298] ;  /* 0x0022980001137983 */ /* 0x0021220000300800 */
[----:B------:R-:W-:-:S02]  /*3def0*/  IADD3 R22, P3, R23, R7, RZ ;  /* 0x0000000717167210 */ /* 0x000fc40007f7e0ff */
[----:B------:R-:W-:Y:S02]  /*3df00*/  IADD3 R18, P4, R16, R6, RZ ;  /* 0x0000000610127210 */ /* 0x000fe40007f9e0ff */
[----:B------:R-:W-:Y:S01]  /*3df10*/  SHF.R.S32.HI R5, RZ, 0x1f, R16 ;  /* 0x0000001fff057819 */ /* 0x000fe20000011410 */
[----:B------:R-:W-:Y:S01]  /*3df20*/  IMAD.X R23, R4, 0x1, R9, P3 ;  /* 0x0000000104177824 */ /* 0x000fe200018e0609 */
[----:B------:R-:W-:Y:S01]  /*3df30*/  IADD3 R16, P3, R16, R7, RZ ;  /* 0x0000000710107210 */ /* 0x000fe20007f7e0ff */
[----:B------:R4:W-:Y:S04]  /*3df40*/  STL [R1+0xe98], R18 ;  /* 0x000e981201007387 */ /* 0x0009e80000100800 */
[----:B----4-:R-:W4:Y:S04]  /*3df50*/  LDL.LU.64 R18, [R1+0x2290] ;  /* 0x0022900001127983 */ /* 0x010f280000300a00 */
[----:B------:R1:W-:Y:S04]  /*3df60*/  STL.64 [R1+0xea0], R22 ;  /* 0x000ea01601007387 */ /* 0x0003e80000100a00 */
[----:B-1----:R-:W3:Y:S04]  /*3df70*/  LDL.LU.64 R22, [R1+0x2288] ;  /* 0x0022880001167983 */ /* 0x002ee80000300a00 */
[----:B------:R1:W-:Y:S04]  /*3df80*/  STL [R1+0xe90], R16 ;  /* 0x000e901001007387 */ /* 0x0003e80000100800 */
[----:B-1----:R-:W4:Y:S04]  /*3df90*/  LDL.LU.64 R16, [R1+0x2280] ;  /* 0x0022800001107983 */ /* 0x002f280000300a00 */
[----:B------:R-:W-:Y:S04]  /*3dfa0*/  STL.64 [R1+0x2268], R20 ;  /* 0x0022681401007387 */ /* 0x000fe80000100a00 */
[----:B--2---:R1:W-:Y:S04]  /*3dfb0*/  STL.64 [R1+0x2250], R2 ;  /* 0x0022500201007387 */ /* 0x0043e80000100a00 */
[----:B-1----:R-:W2:Y:S04]  /*3dfc0*/  LDL.LU R2, [R1+0xb8] ;  /* 0x0000b80001027983 */ /* 0x002ea80000300800 */
[----:B--2---:R1:W-:Y:S04]  /*3dfd0*/  STL.64 [R1+0x2270], R2 ;  /* 0x0022700201007387 */ /* 0x0043e80000100a00 */
[----:B-1----:R-:W2:Y:S04]  /*3dfe0*/  LDL.64 R2, [R1+0xe90] ;  /* 0x000e900001027983 */ /* 0x002ea80000100a00 */
[----:B--2---:R1:W-:Y:S04]  /*3dff0*/  STL [R1+0x2278], R2 ;  /* 0x0022780201007387 */ /* 0x0043e80000100800 */
[----:B-1----:R0:W2:Y:S04]  /*3e000*/  LDL.64 R2, [R1+0xe98] ;  /* 0x000e980001027983 */ /* 0x0020a80000100a00 */
[----:B---3--:R1:W-:Y:S04]  /*3e010*/  STL.64 [R1+0x2258], R22 ;  /* 0x0022581601007387 */ /* 0x0083e80000100a00 */
[----:B-1----:R-:W3:Y:S04]  /*3e020*/  LDL.LU R23, [R1+0xb4] ;  /* 0x0000b40001177983 */ /* 0x002ee80000300800 */
[----:B----4-:R-:W-:Y:S01]  /*3e030*/  STL.64 [R1+0x2260], R18 ;  /* 0x0022601201007387 */ /* 0x010fe20000100a00 */
[----:B--2---:R-:W-:-:S05]  /*3e040*/  IMAD.X R3, R5, 0x1, R8, P4 ;  /* 0x0000000105037824 */ /* 0x004fca00020e0608 */
[----:B------:R1:W-:Y:S04]  /*3e050*/  STL [R1+0xe9c], R3 ;  /* 0x000e9c0301007387 */ /* 0x0003e80000100800 */
[----:B------:R0:W2:Y:S01]  /*3e060*/  LDL.LU R2, [R1+0x2278] ;  /* 0x0022780001027983 */ /* 0x0000a20000300800 */
[----:B-1----:R-:W-:-:S05]  /*3e070*/  IMAD.X R3, R5, 0x1, R9, P3 ;  /* 0x0000000105037824 */ /* 0x002fca00018e0609 */
[----:B------:R2:W-:Y:S04]  /*3e080*/  STL [R1+0xe94], R3 ;  /* 0x000e940301007387 */ /* 0x0005e80000100800 */
[----:B--2---:R-:W2:Y:S01]  /*3e090*/  LDL.LU.64 R2, [R1+0x2270] ;  /* 0x0022700001027983 */ /* 0x004ea20000300a00 */
[----:B---3--:R-:W-:Y:S02]  /*3e0a0*/  SHF.R.S32.HI R4, RZ, 0x1f, R23 ;  /* 0x0000001fff047819 */ /* 0x008fe40000011417 */
        /* <DEDUP_REMOVED lines=15> */
[----:B------:R1:W-:Y:S04]  /*3e1a0*/  STL.64 [R1+0x2228], R16 ;  /* 0x0022281001007387 */ /* 0x0003e80000100a00 */
[----:B-1----:R-:W3:Y:S04]  /*3e1b0*/  LDL.LU R16, [R1+0xc0] ;  /* 0x0000c00001107983 */ /* 0x002ee80000300800 */
[----:B---3--:R1:W-:Y:S04]  /*3e1c0*/  STL.64 [R1+0x2240], R16 ;  /* 0x0022401001007387 */ /* 0x0083e80000100a00 */
[----:B-1----:R-:W3:Y:S04]  /*3e1d0*/  LDL.64 R16, [R1+0xe78] ;  /* 0x000e780001107983 */ /* 0x002ee80000100a00 */
[----:B------:R1:W-:Y:S04]  /*3e1e0*/  STL.64 [R1+0x2230], R28 ;  /* 0x0022301c01007387 */ /* 0x0003e80000100a00 */
[----:B-1----:R-:W4:Y:S04]  /*3e1f0*/  LDL.LU R29, [R1+0xbc] ;  /* 0x0000bc00011d7983 */ /* 0x002f280000300800 */
[----:B------:R-:W-:Y:S04]  /*3e200*/  STL.64 [R1+0x2238], R20 ;  /* 0x0022381401007387 */ /* 0x000fe80000100a00 */
[----:B------:R1:W-:Y:S04]  /*3e210*/  STL [R1+0x2248], R21 ;  /* 0x0022481501007387 */ /* 0x0003e80000100800 */
[----:B-1----:R-:W3:Y:S01]  /*3e220*/  LDL.64 R20, [R1+0xe70] ;  /* 0x000e700001147983 */ /* 0x002ee20000100a00 */
[----:B----4-:R-:W-:Y:S01]  /*3e230*/  SHF.R.S32.HI R4, RZ, 0x1f, R29 ;  /* 0x0000001fff047819 */ /* 0x010fe2000001141d */
[----:B---3--:R-:W-:-:S02]  /*3e240*/  IMAD.MOV.U32 R21, RZ, RZ, R17 ;  /* 0x000000ffff157224 */ /* 0x008fc400078e0011 */
[----:B------:R-:W-:Y:S01]  /*3e250*/  IMAD.X R21, R5, 0x1, R8, P4 ;  /* 0x0000000105157824 */ /* 0x000fe200020e0608 */
[----:B------:R1:W-:Y:S04]  /*3e260*/  STL [R1+0x224c], R20 ;  /* 0x00224c1401007387 */ /* 0x0003e80000100800 */
[----:B------:R3:W-:Y:S01]  /*3e270*/  STL [R1+0xe7c], R21 ;  /* 0x000e7c1501007387 */ /* 0x0007e20000100800 */
[----:B-1----:R-:W-:Y:S01]  /*3e280*/  IMAD.MOV.U32 R20, RZ, RZ, R16 ;  /* 0x000000ffff147224 */ /* 0x002fe200078e0010 */
[----:B------:R-:W-:Y:S01]  /*3e290*/  IADD3 R16, P5, R29, R6, RZ ;  /* 0x000000061d107210 */ /* 0x000fe20007fbe0ff */
[----:B---3--:R-:W-:-:S04]  /*3e2a0*/  IMAD.X R21, R5, 0x1, R9, P3 ;  /* 0x0000000105157824 */ /* 0x008fc800018e0609 */
[----:B------:R-:W-:Y:S01]  /*3e2b0*/  IMAD.X R17, R4, 0x1, R8, P5 ;  /* 0x0000000104117824 */ /* 0x000fe200028e0608 */
[----:B------:R0:W3:Y:S04]  /*3e2c0*/  LDL.LU R20, [R1+0x224c] ;  /* 0x00224c0001147983 */ /* 0x0000e80000300800 */
[----:B------:R1:W-:Y:S04]  /*3e2d0*/  STL [R1+0xe74], R21 ;  /* 0x000e741501007387 */ /* 0x0003e80000100800 */
[----:B-1----:R0:W4:Y:S04]  /*3e2e0*/  LDL.LU R21, [R1+0x2248] ;  /* 0x0022480001157983 */ /* 0x0021280000300800 */
        /* <DEDUP_REMOVED lines=8> */
[----:B----4-:R-:W3:Y:S04]  /*3e370*/  LDL.LU.64 R20, [R1+0x2238] ;  /* 0x0022380001147983 */ /* 0x010ee80000300a00 */
[----:B------:R1:W-:Y:S04]  /*3e380*/  STL.64 [R1+0xe60], R28 ;  /* 0x000e601c01007387 */ /* 0x0003e80000100a00 */
[----:B-1----:R-:W4:Y:S04]  /*3e390*/  LDL.LU.64 R28, [R1+0x2230] ;  /* 0x00223000011c7983 */ /* 0x002f280000300a00 */
[----:B------:R1:W-:Y:S04]  /*3e3a0*/  STL [R1+0xe50], R16 ;  /* 0x000e501001007387 */ /* 0x0003e80000100800 */
[----:B-1----:R-:W3:Y:S04]  /*3e3b0*/  LDL.LU.64 R16, [R1+0x2228] ;  /* 0x0022280001107983 */ /* 0x002ee80000300a00 */
[----:B------:R1:W-:Y:S04]  /*3e3c0*/  STL.64 [R1+0x2200], R22 ;  /* 0x0022001601007387 */ /* 0x0003e80000100a00 */
[----:B-1----:R-:W4:Y:S04]  /*3e3d0*/  LDL.LU R23, [R1+0xc4] ;  /* 0x0000c40001177983 */ /* 0x002f280000300800 */
[----:B--2---:R-:W-:Y:S04]  /*3e3e0*/  STL.64 [R1+0x2208], R18 ;  /* 0x0022081201007387 */ /* 0x004fe80000100a00 */
[----:B------:R1:W-:Y:S04]  /*3e3f0*/  STL [R1+0x2210], R19 ;  /* 0x0022101301007387 */ /* 0x0003e80000100800 */
[----:B-1----:R-:W2:Y:S04]  /*3e400*/  LDL.64 R18, [R1+0xe58] ;  /* 0x000e580001127983 */ /* 0x002ea80000100a00 */
[----:B------:R1:W-:Y:S04]  /*3e410*/  STL.64 [R1+0x21f8], R24 ;  /* 0x0021f81801007387 */ /* 0x0003e80000100a00 */
[----:B-1----:R-:W3:Y:S04]  /*3e420*/  LDL.LU R24, [R1+0xc8] ;  /* 0x0000c80001187983 */ /* 0x002ee80000300800 */
[----:B---3--:R1:W-:Y:S04]  /*3e430*/  STL.64 [R1+0x2218], R24 ;  /* 0x0022181801007387 */ /* 0x0083e80000100a00 */
[----:B-1----:R-:W3:Y:S04]  /*3e440*/  LDL.64 R24, [R1+0xe50] ;  /* 0x000e500001187983 */ /* 0x002ee80000100a00 */
[----:B---3--:R1:W-:Y:S01]  /*3e450*/  STL [R1+0x2220], R24 ;  /* 0x0022201801007387 */ /* 0x0083e20000100800 */
[----:B--2---:R-:W-:-:S02]  /*3e460*/  IMAD.MOV.U32 R25, RZ, RZ, R19 ;  /* 0x000000ffff197224 */ /* 0x004fc400078e0013 */
[----:B------:R-:W-:Y:S02]  /*3e470*/  IMAD.X R25, R5, 0x1, R8, P4 ;  /* 0x0000000105197824 */ /* 0x000fe400020e0608 */
[----:B-1----:R-:W-:-:S03]  /*3e480*/  IMAD.MOV.U32 R24, RZ, RZ, R18 ;  /* 0x000000ffff187224 */ /* 0x002fc600078e0012 */
[----:B------:R1:W-:Y:S04]  /*3e490*/  STL [R1+0xe5c], R25 ;  /* 0x000e5c1901007387 */ /* 0x0003e80000100800 */
[----:B------:R0:W2:Y:S01]  /*3e4a0*/  LDL.LU R24, [R1+0x2220] ;  /* 0x0022200001187983 */ /* 0x0000a20000300800 */
[----:B----4-:R-:W-:Y:S02]  /*3e4b0*/  SHF.R.S32.HI R4, RZ, 0x1f, R23 ;  /* 0x0000001fff047819 */ /* 0x010fe40000011417 */
[----:B------:R-:W-:Y:S01]  /*3e4c0*/  IADD3 R18, P5, R23, R6, RZ ;  /* 0x0000000617127210 */ /* 0x000fe20007fbe0ff */
[----:B-1----:R-:W-:-:S04]  /*3e4d0*/  IMAD.X R25, R5, 0x1, R9, P3 ;  /* 0x0000000105197824 */ /* 0x002fc800018e0609 */
[----:B------:R-:W-:Y:S01]  /*3e4e0*/  IMAD.X R19, R4, 0x1, R8, P5 ;  /* 0x0000000104137824 */ /* 0x000fe200028e0608 */
[----:B------:R2:W-:Y:S04]  /*3e4f0*/  STL [R1+0xe54], R25 ;  /* 0x000e541901007387 */ /* 0x0005e80000100800 */
[----:B--2---:R-:W2:Y:S04]  /*3e500*/  LDL.LU.64 R24, [R1+0x2218] ;  /* 0x0022180001187983 */ /* 0x004ea80000300a00 */
[----:B------:R1:W-:Y:S04]  /*3e510*/  STL.64 [R1+0xe48], R18 ;  /* 0x000e481201007387 */ /* 0x0003e80000100a00 */
[----:B-1----:R0:W3:Y:S01]  /*3e520*/  LDL.LU R19, [R1+0x2210] ;  /* 0x0022100001137983 */ /* 0x0020e20000300800 */
[----:B------:R-:W-:-:S05]  /*3e530*/  IADD3 R22, P3, R23, R7, RZ ;  /* 0x0000000717167210 */ /* 0x000fca0007f7e0ff */
[----:B------:R-:W-:Y:S01]  /*3e540*/  IMAD.X R23, R4, 0x1, R9, P3 ;  /* 0x0000000104177824 */ /* 0x000fe200018e0609 */
[C---:B--2---:R-:W-:Y:S02]  /*3e550*/  IADD3 R18, P4, R24.reuse, R6, RZ ;  /* 0x0000000618127210 */ /* 0x044fe40007f9e0ff */
[----:B------:R-:W-:Y:S02]  /*3e560*/  SHF.R.S32.HI R5, RZ, 0x1f, R24 ;  /* 0x0000001fff057819 */ /* 0x000fe40000011418 */
[----:B------:R-:W-:Y:S01]  /*3e570*/  IADD3 R24, P3, R24, R7, RZ ;  /* 0x0000000718187210 */ /* 0x000fe20007f7e0ff */
[----:B------:R3:W-:Y:S04]  /*3e580*/  STL [R1+0xe38], R18 ;  /* 0x000e381201007387 */ /* 0x0007e80000100800 */
[----:B---3--:R-:W2:Y:S04]  /*3e590*/  LDL.LU.64 R18, [R1+0x2208] ;  /* 0x0022080001127983 */ /* 0x008ea80000300a00 */
[----:B------:R1:W-:Y:S04]  /*3e5a0*/  STL.64 [R1+0xe40], R22 ;  /* 0x000e401601007387 */ /* 0x0003e80000100a00 */
[----:B-1----:R-:W3:Y:S04]  /*3e5b0*/  LDL.LU.64 R22, [R1+0x2200] ;  /* 0x0022000001167983 */ /* 0x002ee80000300a00 */
[----:B------:R1:W-:Y:S04]  /*3e5c0*/  STL [R1+0xe30], R24 ;  /* 0x000e301801007387 */ /* 0x0003e80000100800 */
[----:B-1----:R-:W4:Y:S04]  /*3e5d0*/  LDL.LU.64 R24, [R1+0x21f8] ;  /* 0x0021f80001187983 */ /* 0x002f280000300a00 */
[----:B------:R1:W-:Y:S04]  /*3e5e0*/  STL.64 [R1+0x21f0], R28 ;  /* 0x0021f01c01007387 */ /* 0x0003e80000100a00 */
[----:B-1----:R0:W2:Y:S04]  /*3e5f0*/  LDL.64 R28, [R1+0xe38] ;  /* 0x000e3800011c7983 */ /* 0x0020a80000100a00 */
[----:B------:R-:W-:Y:S04]  /*3e600*/  STL.64 [R1+0x21e0], R26 ;  /* 0x0021e01a01007387 */ /* 0x000fe80000100a00 */
[----:B----4-:R1:W-:Y:S04]  /*3e610*/  STL.64 [R1+0x21c8], R24 ;  /* 0x0021c81801007387 */ /* 0x0103e80000100a00 */
[----:B-1----:R-:W4:Y:S01]  /*3e620*/  LDL.LU R24, [R1+0xd0] ;  /* 0x0000d00001187983 */ /* 0x002f220000300800 */
[----:B--2---:R-:W-:-:S03]  /*3e630*/  IMAD.X R29, R5, 0x1, R8, P4 ;  /* 0x00000001051d7824 */ /* 0x004fc600020e0608 */
[----:B----4-:R1:W-:Y:S04]  /*3e640*/  STL.64 [R1+0x21e8], R24 ;  /* 0x0021e81801007387 */ /* 0x0103e80000100a00 */
[----:B-1----:R0:W2:Y:S04]  /*3e650*/  LDL.64 R24, [R1+0xe30] ;  /* 0x000e300001187983 */ /* 0x0020a80000100a00 */
[----:B---3--:R1:W-:Y:S04]  /*3e660*/  STL.64 [R1+0x21d0], R22 ;  /* 0x0021d01601007387 */ /* 0x0083e80000100a00 */
[----:B-1----:R-:W3:Y:S04]  /*3e670*/  LDL.LU R23, [R1+0xcc] ;  /* 0x0000cc0001177983 */ /* 0x002ee80000300800 */
[----:B------:R-:W-:Y:S04]  /*3e680*/  STL.64 [R1+0x21d8], R18 ;  /* 0x0021d81201007387 */ /* 0x000fe80000100a00 */
[----:B------:R1:W-:Y:S04]  /*3e690*/  STL [R1+0xe3c], R29 ;  /* 0x000e3c1d01007387 */ /* 0x0003e80000100800 */
[----:B-1----:R-:W4:Y:S01]  /*3e6a0*/  LDL.LU.64 R28, [R1+0x21f0] ;  /* 0x0021f000011c7983 */ /* 0x002f220000300a00 */
[----:B--2---:R-:W-:-:S05]  /*3e6b0*/  IMAD.X R25, R5, 0x1, R9, P3 ;  /* 0x0000000105197824 */ /* 0x004fca00018e0609 */
[----:B------:R1:W-:Y:S04]  /*3e6c0*/  STL [R1+0xe34], R25 ;  /* 0x000e341901007387 */ /* 0x0003e80000100800 */
[----:B-1----:R-:W2:Y:S01]  /*3e6d0*/  LDL.LU.64 R24, [R1+0x21e8] ;  /* 0x0021e80001187983 */ /* 0x002ea20000300a00 */
        /* <DEDUP_REMOVED lines=13> */
[----:B-1----:R-:W2:Y:S04]  /*3e7b0*/  LDL.LU.64 R22, [R1+0x21d0] ;  /* 0x0021d00001167983 */ /* 0x002ea80000300a00 */
[----:B------:R1:W-:Y:S04]  /*3e7c0*/  STL [R1+0xe10], R24 ;  /* 0x000e101801007387 */ /* 0x0003e80000100800 */
[----:B-1----:R-:W4:Y:S04]  /*3e7d0*/  LDL.LU.64 R24, [R1+0x21c8] ;  /* 0x0021c80001187983 */ /* 0x002f280000300a00 */
[----:B----4-:R-:W-:Y:S04]  /*3e7e0*/  STL.64 [R1+0x21b0], R24 ;  /* 0x0021b01801007387 */ /* 0x010fe80000100a00 */
[----:B------:R1:W-:Y:S04]  /*3e7f0*/  STL.64 [R1+0x21b8], R28 ;  /* 0x0021b81c01007387 */ /* 0x0003e80000100a00 */
[----:B-1----:R-:W4:Y:S04]  /*3e800*/  LDL.64 R28, [R1+0xe10] ;  /* 0x000e1000011c7983 */ /* 0x002f280000100a00 */
[----:B----4-:R1:W-:Y:S04]  /*3e810*/  STL [R1+0x21c0], R28 ;  /* 0x0021c01c01007387 */ /* 0x0103e80000100800 */
[----:B-1----:R0:W4:Y:S04]  /*3e820*/  LDL.64 R28, [R1+0xe18] ;  /* 0x000e1800011c7983 */ /* 0x0021280000100a00 */
[----:B---3--:R1:W-:Y:S04]  /*3e830*/  STL.64 [R1+0x21a0], R26 ;  /* 0x0021a01a01007387 */ /* 0x0083e80000100a00 */
[----:B-1----:R-:W3:Y:S04]  /*3e840*/  LDL.LU R27, [R1+0xd4] ;  /* 0x0000d400011b7983 */ /* 0x002ee80000300800 */
[----:B--2---:R1:W-:Y:S04]  /*3e850*/  STL.64 [R1+0x2198], R18 ;  /* 0x0021981201007387 */ /* 0x0043e80000100a00 */
[----:B-1----:R-:W2:Y:S04]  /*3e860*/  LDL.LU R18, [R1+0xd8] ;  /* 0x0000d80001127983 */ /* 0x002ea80000300800 */
[----:B------:R-:W-:Y:S01]  /*3e870*/  STL.64 [R1+0x21a8], R22 ;  /* 0x0021a81601007387 */ /* 0x000fe20000100a00 */
[----:B----4-:R-:W-:-:S05]  /*3e880*/  IMAD.X R29, R5, 0x1, R8, P4 ;  /* 0x00000001051d7824 */ /* 0x010fca00020e0608 */
[----:B------:R1:W-:Y:S04]  /*3e890*/  STL [R1+0xe1c], R29 ;  /* 0x000e1c1d01007387 */ /* 0x0003e80000100800 */
[----:B------:R0:W4:Y:S01]  /*3e8a0*/  LDL.LU R28, [R1+0x21c0] ;  /* 0x0021c000011c7983 */ /* 0x0001220000300800 */
[----:B---3--:R-:W-:Y:S02]  /*3e8b0*/  SHF.R.S32.HI R4, RZ, 0x1f, R27 ;  /* 0x0000001fff047819 */ /* 0x008fe4000001141b */
[----:B------:R-:W-:Y:S01]  /*3e8c0*/  IADD3 R24, P5, R27, R6, RZ ;  /* 0x000000061b187210 */ /* 0x000fe20007fbe0ff */
[----:B-1----:R-:W-:Y:S01]  /*3e8d0*/  IMAD.X R29, R5, 0x1, R9, P3 ;  /* 0x00000001051d7824 */ /* 0x002fe200018e0609 */
[----:B------:R-:W-:-:S03]  /*3e8e0*/  IADD3 R26, P3, R27, R7, RZ ;  /* 0x000000071b1a7210 */ /* 0x000fc60007f7e0ff */
[C---:B------:R-:W-:Y:S01]  /*3e8f0*/  IMAD.X R25, R4.reuse, 0x1, R8, P5 ;  /* 0x0000000104197824 */ /* 0x040fe200028e0608 */
[----:B------:R4:W-:Y:S01]  /*3e900*/  STL [R1+0xe14], R29 ;  /* 0x000e141d01007387 */ /* 0x0009e20000100800 */
[----:B------:R-:W-:Y:S01]  /*3e910*/  IMAD.X R27, R4, 0x1, R9, P3 ;  /* 0x00000001041b7824 */ /* 0x000fe200018e0609 */
[C---:B--2---:R-:W-:Y:S02]  /*3e920*/  IADD3 R22, P4, R18.reuse, R6, RZ ;  /* 0x0000000612167210 */ /* 0x044fe40007f9e0ff */
[----:B------:R-:W-:Y:S02]  /*3e930*/  SHF.R.S32.HI R5, RZ, 0x1f, R18 ;  /* 0x0000001fff057819 */ /* 0x000fe40000011412 */
        /* <DEDUP_REMOVED lines=14> */
[----:B---3--:R-:W-:Y:S04]  /*3ea20*/  STL.64 [R1+0x2180], R24 ;  /* 0x0021801801007387 */ /* 0x008fe80000100a00 */
[----:B------:R1:W-:Y:S04]  /*3ea30*/  STL.64 [R1+0x2168], R28 ;  /* 0x0021681c01007387 */ /* 0x0003e80000100a00 */
[----:B-1----:R-:W3:Y:S04]  /*3ea40*/  LDL.LU R28, [R1+0xe0] ;  /* 0x0000e000011c7983 */ /* 0x002ee80000300800 */
[----:B----4-:R1:W-:Y:S04]  /*3ea50*/  STL.64 [R1+0x2170], R26 ;  /* 0x0021701a01007387 */ /* 0x0103e80000100a00 */
[----:B-1----:R-:W4:Y:S04]  /*3ea60*/  LDL.LU R27, [R1+0xdc] ;  /* 0x0000dc00011b7983 */ /* 0x002f280000300800 */
[----:B------:R-:W-:Y:S01]  /*3ea70*/  STL.64 [R1+0x2178], R22 ;  /* 0x0021781601007387 */ /* 0x000fe20000100a00 */
[----:B--2---:R-:W-:-:S05]  /*3ea80*/  IMAD.X R19, R5, 0x1, R8, P4 ;  /* 0x0000000105137824 */ /* 0x004fca00020e0608 */
[----:B------:R1:W-:Y:S04]  /*3ea90*/  STL [R1+0xdfc], R19 ;  /* 0x000dfc1301007387 */ /* 0x0003e80000100800 */
[----:B------:R0:W2:Y:S01]  /*3eaa0*/  LDL.LU R18, [R1+0x2190] ;  /* 0x0021900001127983 */ /* 0x0000a20000300800 */
[----:B-1----:R-:W-:Y:S01]  /*3eab0*/  IMAD.X R19, R5, 0x1, R9, P3 ;  /* 0x0000000105137824 */ /* 0x002fe200018e0609 */
[-C--:B---3--:R-:W-:Y:S02]  /*3eac0*/  IADD3 R22, P4, R28, R6.reuse, RZ ;  /* 0x000000061c167210 */ /* 0x088fe40007f9e0ff */
[----:B----4-:R-:W-:Y:S02]  /*3ead0*/  SHF.R.S32.HI R4, RZ, 0x1f, R27 ;  /* 0x0000001fff047819 */ /* 0x010fe4000001141b */
[C---:B------:R-:W-:Y:S01]  /*3eae0*/  IADD3 R24, P5, R27.reuse, R6, RZ ;  /* 0x000000061b187210 */ /* 0x040fe20007fbe0ff */
[----:B------:R2:W-:Y:S04]  /*3eaf0*/  STL [R1+0xdf4], R19 ;  /* 0x000df41301007387 */ /* 0x0005e80000100800 */
[----:B------:R-:W-:Y:S01]  /*3eb00*/  IMAD.X R25, R4, 0x1, R8, P5 ;  /* 0x0000000104197824 */ /* 0x000fe200028e0608 */
        /* <DEDUP_REMOVED lines=10> */
[----:B-1----:R-:W3:Y:S04]  /*3ebb0*/  LDL.LU.64 R26, [R1+0x2170] ;  /* 0x00217000011a7983 */ /* 0x002ee80000300a00 */
[----:B------:R1:W-:Y:S04]  /*3ebc0*/  STL [R1+0xdd0], R28 ;  /* 0x000dd01c01007387 */ /* 0x0003e80000100800 */
[----:B-1----:R-:W3:Y:S04]  /*3ebd0*/  LDL.LU.64 R28, [R1+0x2168] ;  /* 0x00216800011c7983 */ /* 0x002ee80000300a00 */
[----:B----4-:R1:W-:Y:S04]  /*3ebe0*/  STL.64 [R1+0x2160], R22 ;  /* 0x0021601601007387 */ /* 0x0103e80000100a00 */
[----:B-1----:R0:W4:Y:S04]  /*3ebf0*/  LDL.64 R22, [R1+0xdd8] ;  /* 0x000dd80001167983 */ /* 0x0021280000100a00 */
[----:B------:R-:W-:Y:S04]  /*3ec00*/  STL.64 [R1+0x2150], R14 ;  /* 0x0021500e01007387 */ /* 0x000fe80000100a00 */
[----:B--2---:R1:W-:Y:S04]  /*3ec10*/  STL.64 [R1+0x2140], R18 ;  /* 0x0021401201007387 */ /* 0x0043e80000100a00 */
[----:B-1----:R-:W2:Y:S04]  /*3ec20*/  LDL.LU R19, [R1+0xe4] ;  /* 0x0000e40001137983 */ /* 0x002ea80000300800 */
[----:B---3--:R1:W-:Y:S04]  /*3ec30*/  STL.64 [R1+0x2138], R24 ;  /* 0x0021381801007387 */ /* 0x0083e80000100a00 */
[----:B-1----:R-:W3:Y:S04]  /*3ec40*/  LDL.LU R24, [R1+0xe8] ;  /* 0x0000e80001187983 */ /* 0x002ee80000300800 */
[----:B---3--:R1:W-:Y:S04]  /*3ec50*/  STL.64 [R1+0x2158], R24 ;  /* 0x0021581801007387 */ /* 0x0083e80000100a00 */
[----:B-1----:R0:W3:Y:S01]  /*3ec60*/  LDL.64 R24, [R1+0xdd0] ;  /* 0x000dd00001187983 */ /* 0x0020e20000100a00 */
[----:B----4-:R-:W-:-:S03]  /*3ec70*/  IMAD.X R23, R5, 0x1, R8, P4 ;  /* 0x0000000105177824 */ /* 0x010fc600020e0608 */
[----:B------:R-:W-:Y:S04]  /*3ec80*/  STL.64 [R1+0x2148], R28 ;  /* 0x0021481c01007387 */ /* 0x000fe80000100a00 */
[----:B------:R1:W-:Y:S04]  /*3ec90*/  STL [R1+0xddc], R23 ;  /* 0x000ddc1701007387 */ /* 0x0003e80000100800 */
[----:B-1----:R-:W4:Y:S01]  /*3eca0*/  LDL.LU.64 R22, [R1+0x2160] ;  /* 0x0021600001167983 */ /* 0x002f220000300a00 */
[----:B---3--:R-:W-:-:S05]  /*3ecb0*/  IMAD.X R25, R5, 0x1, R9, P3 ;  /* 0x0000000105197824 */ /* 0x008fca00018e0609 */
[----:B------:R1:W-:Y:S04]  /*3ecc0*/  STL [R1+0xdd4], R25 ;  /* 0x000dd41901007387 */ /* 0x0003e80000100800 */
[----:B-1----:R-:W3:Y:S01]  /*3ecd0*/  LDL.LU.64 R24, [R1+0x2158] ;  /* 0x0021580001187983 */ /* 0x002ee20000300a00 */
[----:B--2---:R-:W-:Y:S02]  /*3ece0*/  SHF.R.S32.HI R4, RZ, 0x1f, R19 ;  /* 0x0000001fff047819 */ /* 0x004fe40000011413 */
[----:B------:R-:W-:-:S05]  /*3ecf0*/  IADD3 R14, P5, R19, R6, RZ ;  /* 0x00000006130e7210 */ /* 0x000fca0007fbe0ff */
[----:B------:R-:W-:-:S05]  /*3ed00*/  IMAD.X R15, R4, 0x1, R8, P5 ;  /* 0x00000001040f7824 */ /* 0x000fca00028e0608 */
[----:B------:R1:W-:Y:S04]  /*3ed10*/  STL.64 [R1+0xdc8], R14 ;  /* 0x000dc80e01007387 */ /* 0x0003e80000100a00 */
[----:B-1----:R-:W2:Y:S01]  /*3ed20*/  LDL.LU.64 R14, [R1+0x2150] ;  /* 0x00215000010e7983 */ /* 0x002ea20000300a00 */
[----:B---3--:R-:W-:-:S05]  /*3ed30*/  IADD3 R28, P4, R24, R6, RZ ;  /* 0x00000006181c7210 */ /* 0x008fca0007f9e0ff */
[----:B------:R1:W-:Y:S04]  /*3ed40*/  STL [R1+0xdb8], R28 ;  /* 0x000db81c01007387 */ /* 0x0003e80000100800 */
[----:B-1----:R-:W3:Y:S01]  /*3ed50*/  LDL.LU.64 R28, [R1+0x2148] ;  /* 0x00214800011c7983 */ /* 0x002ee20000300a00 */
[----:B------:R-:W-:Y:S02]  /*3ed60*/  IADD3 R18, P3, R19, R7, RZ ;  /* 0x0000000713127210 */ /* 0x000fe40007f7e0ff */
[----:B------:R-:W-:-:S03]  /*3ed70*/  SHF.R.S32.HI R5, RZ, 0x1f, R24 ;  /* 0x0000001fff057819 */ /* 0x000fc60000011418 */
[----:B------:R-:W-:Y:S01]  /*3ed80*/  IMAD.X R19, R4, 0x1, R9, P3 ;  /* 0x0000000104137824 */ /* 0x000fe200018e0609 */
[----:B------:R-:W-:-:S04]  /*3ed90*/  IADD3 R24, P3, R24, R7, RZ ;  /* 0x0000000718187210 */ /* 0x000fc80007f7e0ff */
[----:B------:R1:W-:Y:S04]  /*3eda0*/  STL.64 [R1+0xdc0], R18 ;  /* 0x000dc01201007387 */ /* 0x0003e80000100a00 */
[----:B-1----:R-:W2:Y:S04]  /*3edb0*/  LDL.LU.64 R18, [R1+0x2140] ;  /* 0x0021400001127983 */ /* 0x002ea80000300a00 */
[----:B------:R1:W-:Y:S04]  /*3edc0*/  STL [R1+0xdb0], R24 ;  /* 0x000db01801007387 */ /* 0x0003e80000100800 */
[----:B-1----:R-:W2:Y:S04]  /*3edd0*/  LDL.LU.64 R24, [R1+0x2138] ;  /* 0x0021380001187983 */ /* 0x002ea80000300a00 */
[----:B---3--:R-:W-:Y:S04]  /*3ede0*/  STL.64 [R1+0x2120], R28 ;  /* 0x0021201c01007387 */ /* 0x008fe80000100a00 */
[----:B----4-:R1:W-:Y:S04]  /*3edf0*/  STL.64 [R1+0x2128], R22 ;  /* 0x0021281601007387 */ /* 0x0103e80000100a00 */
[----:B-1----:R-:W3:Y:S04]  /*3ee00*/  LDL.64 R22, [R1+0xdb0] ;  /* 0x000db00001167983 */ /* 0x002ee80000100a00 */
[----:B---3--:R1:W-:Y:S04]  /*3ee10*/  STL [R1+0x2130], R22 ;  /* 0x0021301601007387 */ /* 0x0083e80000100800 */
[----:B-1----:R0:W3:Y:S04]  /*3ee20*/  LDL.64 R22, [R1+0xdb8] ;  /* 0x000db80001167983 */ /* 0x0020e80000100a00 */
[----:B--2---:R1:W-:Y:S04]  /*3ee30*/  STL.64 [R1+0x2110], R14 ;  /* 0x0021100e01007387 */ /* 0x0043e80000100a00 */
[----:B-1----:R-:W2:Y:S04]  /*3ee40*/  LDL.LU R15, [R1+0xec] ;  /* 0x0000ec00010f7983 */ /* 0x002ea80000300800 */
[----:B------:R1:W-:Y:S04]  /*3ee50*/  STL.64 [R1+0x2108], R18 ;  /* 0x0021081201007387 */ /* 0x0003e80000100a00 */
[----:B-1----:R-:W4:Y:S04]  /*3ee60*/  LDL.LU R18, [R1+0xf0] ;  /* 0x0000f00001127983 */ /* 0x002f280000300800 */
[----:B------:R-:W-:Y:S01]  /*3ee70*/  STL.64 [R1+0x2118], R24 ;  /* 0x0021181801007387 */ /* 0x000fe20000100a00 */
[----:B---3--:R-:W-:-:S05]  /*3ee80*/  IMAD.X R23, R5, 0x1, R8, P4 ;  /* 0x0000000105177824 */ /* 0x008fca00020e0608 */
[----:B------:R1:W-:Y:S04]  /*3ee90*/  STL [R1+0xdbc], R23 ;  /* 0x000dbc1701007387 */ /* 0x0003e80000100800 */
[----:B------:R0:W3:Y:S01]  /*3eea0*/  LDL.LU R22, [R1+0x2130] ;  /* 0x0021300001167983 */ /* 0x0000e20000300800 */
[----:B--2---:R-:W-:Y:S02]  /*3eeb0*/  SHF.R.S32.HI R4, RZ, 0x1f, R15 ;  /* 0x0000001fff047819 */ /* 0x004fe4000001140f */
        /* <DEDUP_REMOVED lines=9> */
[----:B---3--:R-:W2:Y:S04]  /*3ef50*/  LDL.LU.64 R22, [R1+0x2128] ;  /* 0x0021280001167983 */ /* 0x008ea80000300a00 */
[----:B------:R1:W-:Y:S04]  /*3ef60*/  STL.64 [R1+0xda8], R28 ;  /* 0x000da81c01007387 */ /* 0x0003e80000100a00 */
[----:B-1----:R-:W3:Y:S04]  /*3ef70*/  LDL.LU.64 R28, [R1+0x2120] ;  /* 0x00212000011c7983 */ /* 0x002ee80000300a00 */
[----:B------:R1:W-:Y:S04]  /*3ef80*/  STL [R1+0xd98], R24 ;  /* 0x000d981801007387 */ /* 0x0003e80000100800 */
[----:B-1----:R-:W4:Y:S04]  /*3ef90*/  LDL.LU.64 R24, [R1+0x2118] ;  /* 0x0021180001187983 */ /* 0x002f280000300a00 */
[----:B------:R1:W-:Y:S04]  /*3efa0*/  STL.64 [R1+0xda0], R14 ;  /* 0x000da00e01007387 */ /* 0x0003e80000100a00 */
[----:B-1----:R-:W3:Y:S04]  /*3efb0*/  LDL.LU.64 R14, [R1+0x2110] ;  /* 0x00211000010e7983 */ /* 0x002ee80000300a00 */
[----:B------:R1:W-:Y:S04]  /*3efc0*/  STL [R1+0xd90], R18 ;  /* 0x000d901201007387 */ /* 0x0003e80000100800 */
[----:B-1----:R-:W4:Y:S04]  /*3efd0*/  LDL.LU.64 R18, [R1+0x2108] ;  /* 0x0021080001127983 */ /* 0x002f280000300a00 */
[----:B------:R1:W-:Y:S04]  /*3efe0*/  STL.64 [R1+0x20f8], R10 ;  /* 0x0020f80a01007387 */ /* 0x0003e80000100a00 */
[----:B-1----:R-:W2:Y:S04]  /*3eff0*/  LDL.64 R10, [R1+0xd90] ;  /* 0x000d9000010a7983 */ /* 0x002ea80000100a00 */
[----:B--2---:R1:W-:Y:S04]  /*3f000*/  STL [R1+0x2100], R10 ;  /* 0x0021000a01007387 */ /* 0x0043e80000100800 */
[----:B-1----:R0:W2:Y:S04]  /*3f010*/  LDL.64 R10, [R1+0xd98] ;  /* 0x000d9800010a7983 */ /* 0x0020a80000100a00 */
[----:B------:R1:W-:Y:S04]  /*3f020*/  STL.64 [R1+0x20d8], R22 ;  /* 0x0020d81601007387 */ /* 0x0003e80000100a00 */
[----:B-1----:R-:W3:Y:S01]  /*3f030*/  LDL.LU R22, [R1+0xf8] ;  /* 0x0000f80001167983 */ /* 0x002ee20000300800 */
[----:B--2---:R-:W-:-:S03]  /*3f040*/  IMAD.X R11, R5, 0x1, R8, P4 ;  /* 0x00000001050b7824 */ /* 0x004fc600020e0608 */
[----:B---3--:R-:W-:Y:S04]  /*3f050*/  STL.64 [R1+0x20f0], R22 ;  /* 0x0020f01601007387 */ /* 0x008fe80000100a00 */
[----:B------:R1:W-:Y:S04]  /*3f060*/  STL.64 [R1+0x20e0], R14 ;  /* 0x0020e00e01007387 */ /* 0x0003e80000100a00 */
[----:B-1----:R-:W2:Y:S04]  /*3f070*/  LDL.LU R15, [R1+0xf4] ;  /* 0x0000f400010f7983 */ /* 0x002ea80000300800 */
[----:B----4-:R-:W-:Y:S04]  /*3f080*/  STL.64 [R1+0x20e8], R18 ;  /* 0x0020e81201007387 */ /* 0x010fe80000100a00 */
        /* <DEDUP_REMOVED lines=22> */
[----:B-1----:R0:W4:Y:S04]  /*3f1f0*/  LDL.64 R14, [R1+0xd78] ;  /* 0x000d7800010e7983 */ /* 0x0021280000100a00 */
[----:B--2---:R-:W-:Y:S04]  /*3f200*/  STL.64 [R1+0x20c0], R10 ;  /* 0x0020c00a01007387 */ /* 0x004fe80000100a00 */
[----:B------:R1:W-:Y:S04]  /*3f210*/  STL.64 [R1+0x20a8], R26 ;  /* 0x0020a81a01007387 */ /* 0x0003e80000100a00 */
[----:B-1----:R-:W2:Y:S04]  /*3f220*/  LDL.LU R26, [R1+0x100] ;  /* 0x00010000011a7983 */ /* 0x002ea80000300800 */
[----:B--2---:R1:W-:Y:S04]  /*3f230*/  STL.64 [R1+0x20c8], R26 ;  /* 0x0020c81a01007387 */ /* 0x0043e80000100a00 */
[----:B-1----:R0:W2:Y:S04]  /*3f240*/  LDL.64 R26, [R1+0xd70] ;  /* 0x000d7000011a7983 */ /* 0x0020a80000100a00 */
[----:B------:R1:W-:Y:S01]  /*3f250*/  STL.64 [R1+0x20b0], R28 ;  /* 0x0020b01c01007387 */ /* 0x0003e20000100a00 */
[----:B----4-:R-:W-:-:S03]  /*3f260*/  IMAD.X R15, R5, 0x1, R8, P4 ;  /* 0x00000001050f7824 */ /* 0x010fc600020e0608 */
[----:B-1----:R-:W4:Y:S04]  /*3f270*/  LDL.LU R29, [R1+0xfc] ;  /* 0x0000fc00011d7983 */ /* 0x002f280000300800 */
[----:B---3--:R-:W-:Y:S04]  /*3f280*/  STL.64 [R1+0x20b8], R22 ;  /* 0x0020b81601007387 */ /* 0x008fe80000100a00 */
[----:B------:R1:W-:Y:S04]  /*3f290*/  STL [R1+0xd7c], R15 ;  /* 0x000d7c0f01007387 */ /* 0x0003e80000100800 */
[----:B-1----:R-:W3:Y:S01]  /*3f2a0*/  LDL.LU.64 R14, [R1+0x20d0] ;  /* 0x0020d000010e7983 */ /* 0x002ee20000300a00 */
[----:B--2---:R-:W-:-:S05]  /*3f2b0*/  IMAD.X R27, R5, 0x1, R9, P3 ;  /* 0x00000001051b7824 */ /* 0x004fca00018e0609 */
[----:B------:R1:W-:Y:S04]  /*3f2c0*/  STL [R1+0xd74], R27 ;  /* 0x000d741b01007387 */ /* 0x0003e80000100800 */
[----:B-1----:R-:W2:Y:S01]  /*3f2d0*/  LDL.LU.64 R26, [R1+0x20c8] ;  /* 0x0020c800011a7983 */ /* 0x002ea20000300a00 */
[----:B----4-:R-:W-:Y:S02]  /*3f2e0*/  SHF.R.S32.HI R4, RZ, 0x1f, R29 ;  /* 0x0000001fff047819 */ /* 0x010fe4000001141d */
[C---:B------:R-:W-:Y:S02]  /*3f2f0*/  IADD3 R10, P5, R29.reuse, R6, RZ ;  /* 0x000000061d0a7210 */ /* 0x040fe40007fbe0ff */
[----:B------:R-:W-:-:S03]  /*3f300*/  IADD3 R28, P3, R29, R7, RZ ;  /* 0x000000071d1c7210 */ /* 0x000fc60007f7e0ff */
[C---:B------:R-:W-:Y:S02]  /*3f310*/  IMAD.X R11, R4.reuse, 0x1, R8, P5 ;  /* 0x00000001040b7824 */ /* 0x040fe400028e0608 */
[----:B------:R-:W-:-:S03]  /*3f320*/  IMAD.X R29, R4, 0x1, R9, P3 ;  /* 0x00000001041d7824 */ /* 0x000fc600018e0609 */
[----:B------:R1:W-:Y:S04]  /*3f330*/  STL.64 [R1+0xd68], R10 ;  /* 0x000d680a01007387 */ /* 0x0003e80000100a00 */
[----:B-1----:R-:W4:Y:S01]  /*3f340*/  LDL.LU.64 R10, [R1+0x20c0] ;  /* 0x0020c000010a7983 */ /* 0x002f220000300a00 */
        /* <DEDUP_REMOVED lines=8> */
[----:B-1----:R-:W3:Y:S04]  /*3f3d0*/  LDL.LU.64 R26, [R1+0x20a8] ;  /* 0x0020a800011a7983 */ /* 0x002ee80000300a00 */
[----:B---3--:R-:W-:Y:S04]  /*3f3e0*/  STL.64 [R1+0x2090], R26 ;  /* 0x0020901a01007387 */ /* 0x008fe80000100a00 */
[----:B------:R1:W-:Y:S04]  /*3f3f0*/  STL.64 [R1+0x2098], R14 ;  /* 0x0020980e01007387 */ /* 0x0003e80000100a00 */
[----:B-1----:R-:W3:Y:S04]  /*3f400*/  LDL.64 R14, [R1+0xd50] ;  /* 0x000d5000010e7983 */ /* 0x002ee80000100a00 */
[----:B---3--:R1:W-:Y:S04]  /*3f410*/  STL [R1+0x20a0], R14 ;  /* 0x0020a00e01007387 */ /* 0x0083e80000100800 */
[----:B-1----:R0:W3:Y:S04]  /*3f420*/  LDL.64 R14, [R1+0xd58] ;  /* 0x000d5800010e7983 */ /* 0x0020e80000100a00 */
[----:B------:R1:W-:Y:S04]  /*3f430*/  STL.64 [R1+0x2078], R20 ;  /* 0x0020781401007387 */ /* 0x0003e80000100a00 */
[----:B-1----:R-:W3:Y:S04]  /*3f440*/  LDL.LU R20, [R1+0x108] ;  /* 0x0001080001147983 */ /* 0x002ee80000300800 */
[----:B----4-:R1:W-:Y:S04]  /*3f450*/  STL.64 [R1+0x2080], R10 ;  /* 0x0020800a01007387 */ /* 0x0103e80000100a00 */
[----:B-1----:R-:W4:Y:S04]  /*3f460*/  LDL.LU R11, [R1+0x104] ;  /* 0x00010400010b7983 */ /* 0x002f280000300800 */
[----:B--2---:R-:W-:Y:S01]  /*3f470*/  STL.64 [R1+0x2088], R28 ;  /* 0x0020881c01007387 */ /* 0x004fe20000100a00 */
[----:B---3--:R-:W-:-:S05]  /*3f480*/  IMAD.X R15, R5, 0x1, R8, P4 ;  /* 0x00000001050f7824 */ /* 0x008fca00020e0608 */
[----:B------:R1:W-:Y:S04]  /*3f490*/  STL [R1+0xd5c], R15 ;  /* 0x000d5c0f01007387 */ /* 0x0003e80000100800 */
[----:B------:R0:W2:Y:S01]  /*3f4a0*/  LDL.LU R14, [R1+0x20a0] ;  /* 0x0020a000010e7983 */ /* 0x0000a20000300800 */
[----:B-1----:R-:W-:Y:S01]  /*3f4b0*/  IMAD.X R15, R5, 0x1, R9, P3 ;  /* 0x00000001050f7824 */ /* 0x002fe200018e0609 */
[-C--:B------:R-:W-:Y:S02]  /*3f4c0*/  IADD3 R28, P4, R20, R6.reuse, RZ ;  /* 0x00000006141c7210 */ /* 0x080fe40007f9e0ff */
[----:B----4-:R-:W-:Y:S02]  /*3f4d0*/  SHF.R.S32.HI R4, RZ, 0x1f, R11 ;  /* 0x0000001fff047819 */ /* 0x010fe4000001140b */
[----:B------:R-:W-:-:S02]  /*3f4e0*/  IADD3 R26, P5, R11, R6, RZ ;  /* 0x000000060b1a7210 */ /* 0x000fc40007fbe0ff */
[-C--:B------:R-:W-:Y:S01]  /*3f4f0*/  IADD3 R10, P3, R11, R7.reuse, RZ ;  /* 0x000000070b0a7210 */ /* 0x080fe20007f7e0ff */
[----:B------:R2:W-:Y:S02]  /*3f500*/  STL [R1+0xd54], R15 ;  /* 0x000d540f01007387 */ /* 0x0005e40000100800 */
[C---:B------:R-:W-:Y:S02]  /*3f510*/  IMAD.X R27, R4.reuse, 0x1, R8, P5 ;  /* 0x00000001041b7824 */ /* 0x040fe400028e0608 */
[----:B------:R-:W-:Y:S01]  /*3f520*/  IMAD.X R11, R4, 0x1, R9, P3 ;  /* 0x00000001040b7824 */ /* 0x000fe200018e0609 */
        /* <DEDUP_REMOVED lines=8> */
[----:B-1----:R-:W4:Y:S04]  /*3f5b0*/  LDL.LU.64 R10, [R1+0x2080] ;  /* 0x00208000010a7983 */ /* 0x002f280000300a00 */
[----:B------:R1:W-:Y:S04]  /*3f5c0*/  STL [R1+0xd30], R20 ;  /* 0x000d301401007387 */ /* 0x0003e80000100800 */
[----:B-1----:R-:W4:Y:S04]  /*3f5d0*/  LDL.LU.64 R20, [R1+0x2078] ;  /* 0x0020780001147983 */ /* 0x002f280000300a00 */
[----:B------:R1:W-:Y:S04]  /*3f5e0*/  STL.64 [R1+0x2050], R18 ;  /* 0x0020501201007387 */ /* 0x0003e80000100a00 */
[----:B-1----:R-:W2:Y:S04]  /*3f5f0*/  LDL.LU R18, [R1+0x110] ;  /* 0x0001100001127983 */ /* 0x002ea80000300800 */
[----:B--2---:R1:W-:Y:S04]  /*3f600*/  STL.64 [R1+0x2068], R18 ;  /* 0x0020681201007387 */ /* 0x0043e80000100a00 */
[----:B-1----:R-:W2:Y:S04]  /*3f610*/  LDL.64 R18, [R1+0xd38] ;  /* 0x000d380001127983 */ /* 0x002ea80000100a00 */
[----:B------:R1:W-:Y:S04]  /*3f620*/  STL.64 [R1+0x2058], R14 ;  /* 0x0020580e01007387 */ /* 0x0003e80000100a00 */
[----:B-1----:R-:W4:Y:S04]  /*3f630*/  LDL.LU R15, [R1+0x10c] ;  /* 0x00010c00010f7983 */ /* 0x002f280000300800 */
[----:B---3--:R-:W-:Y:S04]  /*3f640*/  STL.64 [R1+0x2060], R26 ;  /* 0x0020601a01007387 */ /* 0x008fe80000100a00 */
[----:B------:R1:W-:Y:S04]  /*3f650*/  STL [R1+0x2070], R27 ;  /* 0x0020701b01007387 */ /* 0x0003e80000100800 */
[----:B-1----:R-:W2:Y:S01]  /*3f660*/  LDL.64 R26, [R1+0xd30] ;  /* 0x000d3000011a7983 */ /* 0x002ea20000100a00 */
[----:B----4-:R-:W-:Y:S01]  /*3f670*/  SHF.R.S32.HI R4, RZ, 0x1f, R15 ;  /* 0x0000001fff047819 */ /* 0x010fe2000001140f */
[----:B--2---:R-:W-:-:S02]  /*3f680*/  IMAD.MOV.U32 R27, RZ, RZ, R19 ;  /* 0x000000ffff1b7224 */ /* 0x004fc400078e0013 */
[----:B------:R-:W-:Y:S01]  /*3f690*/  IMAD.X R27, R5, 0x1, R8, P4 ;  /* 0x00000001051b7824 */ /* 0x000fe200020e0608 */
[----:B------:R1:W-:Y:S04]  /*3f6a0*/  STL [R1+0x2074], R26 ;  /* 0x0020741a01007387 */ /* 0x0003e80000100800 */
[----:B------:R2:W-:Y:S01]  /*3f6b0*/  STL [R1+0xd3c], R27 ;  /* 0x000d3c1b01007387 */ /* 0x0005e20000100800 */
[----:B-1----:R-:W-:Y:S01]  /*3f6c0*/  IMAD.MOV.U32 R26, RZ, RZ, R18 ;  /* 0x000000ffff1a7224 */ /* 0x002fe200078e0012 */
[----:B------:R-:W-:Y:S01]  /*3f6d0*/  IADD3 R18, P5, R15, R6, RZ ;  /* 0x000000060f127210 */ /* 0x000fe20007fbe0ff */
[----:B--2---:R-:W-:-:S04]  /*3f6e0*/  IMAD.X R27, R5, 0x1, R9, P3 ;  /* 0x00000001051b7824 */ /* 0x004fc800018e0609 */
[----:B------:R-:W-:Y:S01]  /*3f6f0*/  IMAD.X R19, R4, 0x1, R8, P5 ;  /* 0x0000000104137824 */ /* 0x000fe200028e0608 */
[----:B------:R0:W2:Y:S04]  /*3f700*/  LDL.LU R26, [R1+0x2074] ;  /* 0x00207400011a7983 */ /* 0x0000a80000300800 */
[----:B------:R1:W-:Y:S04]  /*3f710*/  STL [R1+0xd34], R27 ;  /* 0x000d341b01007387 */ /* 0x0003e80000100800 */
[----:B-1----:R0:W3:Y:S04]  /*3f720*/  LDL.LU R27, [R1+0x2070] ;  /* 0x00207000011b7983 */ /* 0x0020e80000300800 */
[----:B------:R1:W-:Y:S04]  /*3f730*/  STL.64 [R1+0xd28], R18 ;  /* 0x000d281201007387 */ /* 0x0003e80000100a00 */
[----:B-1----:R-:W2:Y:S01]  /*3f740*/  LDL.LU.64 R18, [R1+0x2068] ;  /* 0x0020680001127983 */ /* 0x002ea20000300a00 */
        /* <DEDUP_REMOVED lines=11> */
[----:B----4-:R1:W-:Y:S04]  /*3f800*/  STL.64 [R1+0x2020], R18 ;  /* 0x0020201201007387 */ /* 0x0103e80000100a00 */
[----:B-1----:R-:W4:Y:S04]  /*3f810*/  LDL.LU R18, [R1+0x118] ;  /* 0x0001180001127983 */ /* 0x002f280000300800 */
[----:B----4-:R-:W-:Y:S04]  /*3f820*/  STL.64 [R1+0x2038], R18 ;  /* 0x0020381201007387 */ /* 0x010fe80000100a00 */
[----:B------:R1:W-:Y:S04]  /*3f830*/  STL.64 [R1+0x2040], R22 ;  /* 0x0020401601007387 */ /* 0x0003e80000100a00 */
[----:B-1----:R-:W4:Y:S04]  /*3f840*/  LDL.64 R22, [R1+0xd10] ;  /* 0x000d100001167983 */ /* 0x002f280000100a00 */
[----:B----4-:R1:W-:Y:S04]  /*3f850*/  STL [R1+0x2048], R22 ;  /* 0x0020481601007387 */ /* 0x0103e80000100800 */
[----:B-1----:R0:W4:Y:S04]  /*3f860*/  LDL.64 R22, [R1+0xd18] ;  /* 0x000d180001167983 */ /* 0x0021280000100a00 */
[----:B--2---:R1:W-:Y:S04]  /*3f870*/  STL.64 [R1+0x2028], R26 ;  /* 0x0020281a01007387 */ /* 0x0043e80000100a00 */
[----:B-1----:R-:W2:Y:S04]  /*3f880*/  LDL.LU R27, [R1+0x114] ;  /* 0x00011400011b7983 */ /* 0x002ea80000300800 */
[----:B---3--:R-:W-:Y:S01]  /*3f890*/  STL.64 [R1+0x2030], R14 ;  /* 0x0020300e01007387 */ /* 0x008fe20000100a00 */
[----:B----4-:R-:W-:-:S05]  /*3f8a0*/  IMAD.X R23, R5, 0x1, R8, P4 ;  /* 0x0000000105177824 */ /* 0x010fca00020e0608 */
[----:B------:R1:W-:Y:S04]  /*3f8b0*/  STL [R1+0xd1c], R23 ;  /* 0x000d1c1701007387 */ /* 0x0003e80000100800 */
[----:B------:R0:W3:Y:S01]  /*3f8c0*/  LDL.LU R22, [R1+0x2048] ;  /* 0x0020480001167983 */ /* 0x0000e20000300800 */
[----:B--2---:R-:W-:Y:S02]  /*3f8d0*/  SHF.R.S32.HI R4, RZ, 0x1f, R27 ;  /* 0x0000001fff047819 */ /* 0x004fe4000001141b */
[----:B------:R-:W-:Y:S01]  /*3f8e0*/  IADD3 R18, P5, R27, R6, RZ ;  /* 0x000000061b127210 */ /* 0x000fe20007fbe0ff */
[----:B-1----:R-:W-:-:S04]  /*3f8f0*/  IMAD.X R23, R5, 0x1, R9, P3 ;  /* 0x0000000105177824 */ /* 0x002fc800018e0609 */
[----:B------:R-:W-:Y:S01]  /*3f900*/  IMAD.X R19, R4, 0x1, R8, P5 ;  /* 0x0000000104137824 */ /* 0x000fe200028e0608 */
[----:B------:R3:W-:Y:S04]  /*3f910*/  STL [R1+0xd14], R23 ;  /* 0x000d141701007387 */ /* 0x0007e80000100800 */
[----:B---3--:R-:W2:Y:S04]  /*3f920*/  LDL.LU.64 R22, [R1+0x2040] ;  /* 0x0020400001167983 */ /* 0x008ea80000300a00 */
        /* <DEDUP_REMOVED lines=15> */
[----:B------:R1:W-:Y:S04]  /*3fa20*/  STL.64 [R1+0x1ff8], R10 ;  /* 0x001ff80a01007387 */ /* 0x0003e80000100a00 */
[----:B-1----:R-:W3:Y:S04]  /*3fa30*/  LDL.LU R10, [R1+0x120] ;  /* 0x00012000010a7983 */ /* 0x002ee80000300800 */
[----:B---3--:R1:W-:Y:S04]  /*3fa40*/  STL.64 [R1+0x2010], R10 ;  /* 0x0020100a01007387 */ /* 0x0083e80000100a00 */
[----:B-1----:R-:W3:Y:S04]  /*3fa50*/  LDL.64 R10, [R1+0xcf8] ;  /* 0x000cf800010a7983 */ /* 0x002ee80000100a00 */
[----:B------:R-:W-:Y:S04]  /*3fa60*/  STL.64 [R1+0x2008], R28 ;  /* 0x0020081c01007387 */ /* 0x000fe80000100a00 */
[----:B------:R1:W-:Y:S04]  /*3fa70*/  STL [R1+0x2018], R29 ;  /* 0x0020181d01007387 */ /* 0x0003e80000100800 */
[----:B-1----:R-:W3:Y:S01]  /*3fa80*/  LDL.64 R28, [R1+0xcf0] ;  /* 0x000cf000011c7983 */ /* 0x002ee20000100a00 */
[----:B--2---:R-:W-:Y:S01]  /*3fa90*/  SHF.R.S32.HI R4, RZ, 0x1f, R19 ;  /* 0x0000001fff047819 */ /* 0x004fe20000011413 */
[----:B---3--:R-:W-:-:S02]  /*3faa0*/  IMAD.MOV.U32 R29, RZ, RZ, R11 ;  /* 0x000000ffff1d7224 */ /* 0x008fc400078e000b */
        /* <DEDUP_REMOVED lines=24> */
[----:B-1----:R-:W2:Y:S04]  /*3fc30*/  LDL.LU R15, [R1+0x124] ;  /* 0x00012400010f7983 */ /* 0x002ea80000300800 */
[----:B------:R1:W-:Y:S04]  /*3fc40*/  STL.64 [R1+0x1fe8], R24 ;  /* 0x001fe81801007387 */ /* 0x0003e80000100a00 */
[----:B-1----:R-:W3:Y:S04]  /*3fc50*/  LDL.64 R24, [R1+0xcd0] ;  /* 0x000cd00001187983 */ /* 0x002ee80000100a00 */
[----:B---3--:R1:W-:Y:S04]  /*3fc60*/  STL [R1+0x1ff0], R24 ;  /* 0x001ff01801007387 */ /* 0x0083e80000100800 */
[----:B-1----:R0:W3:Y:S04]  /*3fc70*/  LDL.64 R24, [R1+0xcd8] ;  /* 0x000cd80001187983 */ /* 0x0020e80000100a00 */
[----:B------:R-:W-:Y:S04]  /*3fc80*/  STL.64 [R1+0x1fe0], R20 ;  /* 0x001fe01401007387 */ /* 0x000fe80000100a00 */
[----:B------:R-:W-:Y:S04]  /*3fc90*/  STL.64 [R1+0x1fd8], R18 ;  /* 0x001fd81201007387 */ /* 0x000fe80000100a00 */
[----:B----4-:R1:W-:Y:S04]  /*3fca0*/  STL.64 [R1+0x1fc8], R10 ;  /* 0x001fc80a01007387 */ /* 0x0103e80000100a00 */
[----:B-1----:R-:W4:Y:S01]  /*3fcb0*/  LDL.LU R10, [R1+0x128] ;  /* 0x00012800010a7983 */ /* 0x002f220000300800 */
[----:B---3--:R-:W-:-:S05]  /*3fcc0*/  IMAD.X R25, R5, 0x1, R8, P4 ;  /* 0x0000000105197824 */ /* 0x008fca00020e0608 */
[----:B------:R1:W-:Y:S04]  /*3fcd0*/  STL [R1+0xcdc], R25 ;  /* 0x000cdc1901007387 */ /* 0x0003e80000100800 */
[----:B------:R0:W3:Y:S01]  /*3fce0*/  LDL.LU R24, [R1+0x1ff0] ;  /* 0x001ff00001187983 */ /* 0x0000e20000300800 */
[----:B--2---:R-:W-:Y:S02]  /*3fcf0*/  SHF.R.S32.HI R4, RZ, 0x1f, R15 ;  /* 0x0000001fff047819 */ /* 0x004fe4000001140f */
[----:B------:R-:W-:-:S05]  /*3fd00*/  IADD3 R20, P5, R15, R6, RZ ;  /* 0x000000060f147210 */ /* 0x000fca0007fbe0ff */
[----:B------:R-:W-:Y:S02]  /*3fd10*/  IMAD.X R21, R4, 0x1, R8, P5 ;  /* 0x0000000104157824 */ /* 0x000fe400028e0608 */
[--C-:B-1----:R-:W-:Y:S01]  /*3fd20*/  IMAD.X R25, R5, 0x1, R9.reuse, P3 ;  /* 0x0000000105197824 */ /* 0x102fe200018e0609 */
[-C--:B------:R-:W-:Y:S02]  /*3fd30*/  IADD3 R14, P3, R15, R7.reuse, RZ ;  /* 0x000000070f0e7210 */ /* 0x080fe40007f7e0ff */
[----:B----4-:R-:W-:Y:S02]  /*3fd40*/  IADD3 R18, P4, R10, R6, RZ ;  /* 0x000000060a127210 */ /* 0x010fe40007f9e0ff */
        /* <DEDUP_REMOVED lines=16> */
[----:B-1----:R-:W3:Y:S04]  /*3fe50*/  LDL.LU R24, [R1+0x130] ;  /* 0x0001300001187983 */ /* 0x002ee80000300800 */
[----:B---3--:R-:W-:Y:S04]  /*3fe60*/  STL.64 [R1+0x1fb0], R24 ;  /* 0x001fb01801007387 */ /* 0x008fe80000100a00 */
[----:B------:R1:W-:Y:S04]  /*3fe70*/  STL.64 [R1+0x1fa0], R20 ;  /* 0x001fa01401007387 */ /* 0x0003e80000100a00 */
[----:B-1----:R-:W3:Y:S04]  /*3fe80*/  LDL.LU R21, [R1+0x12c] ;  /* 0x00012c0001157983 */ /* 0x002ee80000300800 */
[----:B----4-:R-:W-:Y:S04]  /*3fe90*/  STL.64 [R1+0x1fa8], R14 ;  /* 0x001fa80e01007387 */ /* 0x010fe80000100a00 */
        /* <DEDUP_REMOVED lines=13> */
[----:B------:R-:W-:-:S02]  /*3ff70*/  IADD3 R20, P3, R21, R7, RZ ;  /* 0x0000000715147210 */ /* 0x000fc40007f7e0ff */
[----:B----4-:R-:W-:-:S05]  /*3ff80*/  IADD3 R14, P4, R24, R6, RZ ;  /* 0x00000006180e7210 */ /* 0x010fca0007f9e0ff */
[----:B------:R3:W-:Y:S04]  /*3ff90*/  STL [R1+0xc98], R14 ;  /* 0x000c980e01007387 */ /* 0x0007e80000100800 */
[----:B---3--:R-:W3:Y:S01]  /*3ffa0*/  LDL.LU.64 R14, [R1+0x1fa8] ;  /* 0x001fa800010e7983 */ /* 0x008ee20000300a00 */
[----:B------:R-:W-:Y:S01]  /*3ffb0*/  IMAD.X R21, R4, 0x1, R9, P3 ;  /* 0x0000000104157824 */ /* 0x000fe200018e0609 */
[----:B------:R-:W-:Y:S02]  /*3ffc0*/  SHF.R.S32.HI R5, RZ, 0x1f, R24 ;  /* 0x0000001fff057819 */ /* 0x000fe40000011418 */
[----:B------:R-:W-:Y:S02]  /*3ffd0*/  IADD3 R24, P3, R24, R7, RZ ;  /* 0x0000000718187210 */ /* 0x000fe40007f7e0ff */
[----:B------:R1:W-:Y:S04]  /*3ffe0*/  STL.64 [R1+0xca0], R20 ;  /* 0x000ca01401007387 */ /* 0x0003e80000100a00 */
[----:B-1----:R-:W4:Y:S04]  /*3fff0*/  LDL.LU.64 R20, [R1+0x1fa0] ;  /* 0x001fa00001147983 */ /* 0x002f280000300a00 */
[----:B------:R1:W-:Y:S04]  /*40000*/  STL [R1+0xc90], R24 ;  /* 0x000c901801007387 */ /* 0x0003e80000100800 */
[----:B-1----:R-:W4:Y:S04]  /*40010*/  LDL.LU.64 R24, [R1+0x1f98] ;  /* 0x001f980001187983 */ /* 0x002f280000300a00 */
[----:B---3--:R-:W-:Y:S04]  /*40020*/  STL.64 [R1+0x1f80], R14 ;  /* 0x001f800e01007387 */ /* 0x008fe80000100a00 */
[----:B------:R1:W-:Y:S04]  /*40030*/  STL.64 [R1+0x1f68], R22 ;  /* 0x001f681601007387 */ /* 0x0003e80000100a00 */
[----:B-1----:R-:W3:Y:S04]  /*40040*/  LDL.LU R22, [R1+0x138] ;  /* 0x0001380001167983 */ /* 0x002ee80000300800 */
[----:B---3--:R1:W-:Y:S04]  /*40050*/  STL.64 [R1+0x1f88], R22 ;  /* 0x001f881601007387 */ /* 0x0083e80000100a00 */
[----:B-1----:R-:W3:Y:S04]  /*40060*/  LDL.64 R22, [R1+0xc90] ;  /* 0x000c900001167983 */ /* 0x002ee80000100a00 */
[----:B---3--:R1:W-:Y:S04]  /*40070*/  STL [R1+0x1f90], R22 ;  /* 0x001f901601007387 */ /* 0x0083e80000100800 */
[----:B-1----:R0:W3:Y:S04]  /*40080*/  LDL.64 R22, [R1+0xc98] ;  /* 0x000c980001167983 */ /* 0x0020e80000100a00 */
[----:B--2---:R1:W-:Y:S04]  /*40090*/  STL.64 [R1+0x1f70], R10 ;  /* 0x001f700a01007387 */ /* 0x0043e80000100a00 */
[----:B-1----:R-:W2:Y:S04]  /*400a0*/  LDL.LU R11, [R1+0x134] ;  /* 0x00013400010b7983 */ /* 0x002ea80000300800 */
[----:B------:R-:W-:Y:S01]  /*400b0*/  STL.64 [R1+0x1f78], R28 ;  /* 0x001f781c01007387 */ /* 0x000fe20000100a00 */
[----:B---3--:R-:W-:-:S05]  /*400c0*/  IMAD.X R23, R5, 0x1, R8, P4 ;  /* 0x0000000105177824 */ /* 0x008fca00020e0608 */
[----:B------:R1:W-:Y:S04]  /*400d0*/  STL [R1+0xc9c], R23 ;  /* 0x000c9c1701007387 */ /* 0x0003e80000100800 */
[----:B------:R0:W3:Y:S01]  /*400e0*/  LDL.LU R22, [R1+0x1f90] ;  /* 0x001f900001167983 */ /* 0x0000e20000300800 */
[----:B-1----:R-:W-:-:S05]  /*400f0*/  IMAD.X R23, R5, 0x1, R9, P3 ;  /* 0x0000000105177824 */ /* 0x002fca00018e0609 */
[----:B------:R3:W-:Y:S04]  /*40100*/  STL [R1+0xc94], R23 ;  /* 0x000c941701007387 */ /* 0x0007e80000100800 */
[----:B---3--:R-:W3:Y:S01]  /*40110*/  LDL.LU.64 R22, [R1+0x1f88] ;  /* 0x001f880001167983 */ /* 0x008ee20000300a00 */
        /* <DEDUP_REMOVED lines=17> */
[----:B-1----:R0:W4:Y:S04]  /*40230*/  LDL.64 R20, [R1+0xc78] ;  /* 0x000c780001147983 */ /* 0x0021280000100a00 */
[----:B---3--:R1:W-:Y:S04]  /*40240*/  STL.64 [R1+0x1f38], R28 ;  /* 0x001f381c01007387 */ /* 0x0083e80000100a00 */
[----:B-1----:R-:W3:Y:S04]  /*40250*/  LDL.LU R28, [R1+0x140] ;  /* 0x00014000011c7983 */ /* 0x002ee80000300800 */
[----:B---3--:R-:W-:Y:S04]  /*40260*/  STL.64 [R1+0x1f50], R28 ;  /* 0x001f501c01007387 */ /* 0x008fe80000100a00 */
[----:B--2---:R1:W-:Y:S04]  /*40270*/  STL.64 [R1+0x1f40], R14 ;  /* 0x001f400e01007387 */ /* 0x0043e80000100a00 */
[----:B-1----:R-:W2:Y:S04]  /*40280*/  LDL.LU R15, [R1+0x13c] ;  /* 0x00013c00010f7983 */ /* 0x002ea80000300800 */
[----:B------:R1:W-:Y:S04]  /*40290*/  STL.64 [R1+0x1f58], R26 ;  /* 0x001f581a01007387 */ /* 0x0003e80000100a00 */
[----:B-1----:R0:W3:Y:S01]  /*402a0*/  LDL.64 R26, [R1+0xc70] ;  /* 0x000c7000011a7983 */ /* 0x0020e20000100a00 */
[----:B----4-:R-:W-:-:S03]  /*402b0*/  IMAD.X R21, R5, 0x1, R8, P4 ;  /* 0x0000000105157824 */ /* 0x010fc600020e0608 */
[----:B------:R-:W-:Y:S04]  /*402c0*/  STL.64 [R1+0x1f48], R10 ;  /* 0x001f480a01007387 */ /* 0x000fe80000100a00 */
[----:B------:R1:W-:Y:S04]  /*402d0*/  STL [R1+0xc7c], R21 ;  /* 0x000c7c1501007387 */ /* 0x0003e80000100800 */
[----:B-1----:R-:W4:Y:S01]  /*402e0*/  LDL.LU.64 R20, [R1+0x1f60] ;  /* 0x001f600001147983 */ /* 0x002f220000300a00 */
[----:B--2---:R-:W-:Y:S02]  /*402f0*/  SHF.R.S32.HI R4, RZ, 0x1f, R15 ;  /* 0x0000001fff047819 */ /* 0x004fe4000001140f */
[----:B------:R-:W-:-:S05]  /*40300*/  IADD3 R28, P5, R15, R6, RZ ;  /* 0x000000060f1c7210 */ /* 0x000fca0007fbe0ff */
[----:B------:R-:W-:Y:S02]  /*40310*/  IMAD.X R29, R4, 0x1, R8, P5 ;  /* 0x00000001041d7824 */ /* 0x000fe400028e0608 */
[----:B---3--:R-:W-:-:S05]  /*40320*/  IMAD.X R27, R5, 0x1, R9, P3 ;  /* 0x00000001051b7824 */ /* 0x008fca00018e0609 */
[----:B------:R1:W-:Y:S04]  /*40330*/  STL [R1+0xc74], R27 ;  /* 0x000c741b01007387 */ /* 0x0003e80000100800 */
[----:B-1----:R-:W2:Y:S04]  /*40340*/  LDL.LU.64 R26, [R1+0x1f58] ;  /* 0x001f5800011a7983 */ /* 0x002ea80000300a00 */
        /* <DEDUP_REMOVED lines=10> */
[----:B-1----:R-:W3:Y:S04]  /*403f0*/  LDL.LU.64 R14, [R1+0x1f40] ;  /* 0x001f4000010e7983 */ /* 0x002ee80000300a00 */
[----:B------:R1:W-:Y:S04]  /*40400*/  STL [R1+0xc50], R28 ;  /* 0x000c501c01007387 */ /* 0x0003e80000100800 */
[----:B-1----:R-:W4:Y:S04]  /*40410*/  LDL.LU.64 R28, [R1+0x1f38] ;  /* 0x001f3800011c7983 */ /* 0x002f280000300a00 */
[----:B----4-:R-:W-:Y:S04]  /*40420*/  STL.64 [R1+0x1f20], R28 ;  /* 0x001f201c01007387 */ /* 0x010fe80000100a00 */
[----:B------:R1:W-:Y:S04]  /*40430*/  STL.64 [R1+0x1f28], R22 ;  /* 0x001f281601007387 */ /* 0x0003e80000100a00 */
[----:B-1----:R-:W4:Y:S04]  /*40440*/  LDL.64 R22, [R1+0xc50] ;  /* 0x000c500001167983 */ /* 0x002f280000100a00 */
[----:B----4-:R1:W-:Y:S04]  /*40450*/  STL [R1+0x1f30], R22 ;  /* 0x001f301601007387 */ /* 0x0103e80000100800 */
[----:B-1----:R0:W4:Y:S04]  /*40460*/  LDL.64 R22, [R1+0xc58] ;  /* 0x000c580001167983 */ /* 0x0021280000100a00 */
[----:B--2---:R1:W-:Y:S04]  /*40470*/  STL.64 [R1+0x1f10], R26 ;  /* 0x001f101a01007387 */ /* 0x0043e80000100a00 */
[----:B-1----:R-:W2:Y:S04]  /*40480*/  LDL.LU R27, [R1+0x144] ;  /* 0x00014400011b7983 */ /* 0x002ea80000300800 */
[----:B------:R-:W-:Y:S04]  /*40490*/  STL.64 [R1+0x1f18], R20 ;  /* 0x001f181401007387 */ /* 0x000fe80000100a00 */
[----:B---3--:R1:W-:Y:S04]  /*404a0*/  STL.64 [R1+0x1f08], R14 ;  /* 0x001f080e01007387 */ /* 0x0083e80000100a00 */
[----:B-1----:R-:W3:Y:S01]  /*404b0*/  LDL.LU R14, [R1+0x14c] ;  /* 0x00014c00010e7983 */ /* 0x002ee20000300800 */
[----:B----4-:R-:W-:-:S05]  /*404c0*/  IMAD.X R23, R5, 0x1, R8, P4 ;  /* 0x0000000105177824 */ /* 0x010fca00020e0608 */
[----:B------:R1:W-:Y:S04]  /*404d0*/  STL [R1+0xc5c], R23 ;  /* 0x000c5c1701007387 */ /* 0x0003e80000100800 */
[----:B------:R0:W4:Y:S01]  /*404e0*/  LDL.LU R22, [R1+0x1f30] ;  /* 0x001f300001167983 */ /* 0x0001220000300800 */
[----:B--2---:R-:W-:Y:S02]  /*404f0*/  SHF.R.S32.HI R4, RZ, 0x1f, R27 ;  /* 0x0000001fff047819 */ /* 0x004fe4000001141b */
[----:B------:R-:W-:Y:S01]  /*40500*/  IADD3 R28, P5, R27, R6, RZ ;  /* 0x000000061b1c7210 */ /* 0x000fe20007fbe0ff */
[----:B-1----:R-:W-:Y:S01]  /*40510*/  IMAD.X R23, R5, 0x1, R9, P3 ;  /* 0x0000000105177824 */ /* 0x002fe200018e0609 */
[----:B------:R-:W-:-:S03]  /*40520*/  IADD3 R26, P3, R27, R7, RZ ;  /* 0x000000071b1a7210 */ /* 0x000fc60007f7e0ff */
[C---:B------:R-:W-:Y:S01]  /*40530*/  IMAD.X R29, R4.reuse, 0x1, R8, P5 ;  /* 0x00000001041d7824 */ /* 0x040fe200028e0608 */
[----:B------:R4:W-:Y:S01]  /*40540*/  STL [R1+0xc54], R23 ;  /* 0x000c541701007387 */ /* 0x0009e20000100800 */
[----:B------:R-:W-:Y:S01]  /*40550*/  IMAD.X R27, R4, 0x1, R9, P3 ;  /* 0x00000001041b7824 */ /* 0x000fe200018e0609 */
[C---:B---3--:R-:W-:Y:S02]  /*40560*/  IADD3 R20, P4, R14.reuse, R6, RZ ;  /* 0x000000060e147210 */ /* 0x048fe40007f9e0ff */
        /* <DEDUP_REMOVED lines=12> */
[----:B-1----:R0:W3:Y:S04]  /*40630*/  LDL.64 R14, [R1+0xc38] ;  /* 0x000c3800010e7983 */ /* 0x0020e80000100a00 */
[----:B------:R-:W-:Y:S04]  /*40640*/  STL.64 [R1+0x1ef0], R10 ;  /* 0x001ef00a01007387 */ /* 0x000fe80000100a00 */
[----:B------:R1:W-:Y:S04]  /*40650*/  STL.64 [R1+0x1ef8], R24 ;  /* 0x001ef81801007387 */ /* 0x0003e80000100a00 */
[----:B-1----:R0:W2:Y:S04]  /*40660*/  LDL.64 R24, [R1+0xc30] ;  /* 0x000c300001187983 */ /* 0x0020a80000100a00 */
[----:B------:R1:W-:Y:S04]  /*40670*/  STL.64 [R1+0x1ee0], R28 ;  /* 0x001ee01c01007387 */ /* 0x0003e80000100a00 */
[----:B-1----:R-:W2:Y:S04]  /*40680*/  LDL.LU R29, [R1+0x150] ;  /* 0x00015000011d7983 */ /* 0x002ea80000300800 */
[----:B----4-:R1:W-:Y:S04]  /*40690*/  STL.64 [R1+0x1ed8], R20 ;  /* 0x001ed81401007387 */ /* 0x0103e80000100a00 */
[----:B-1----:R-:W4:Y:S01]  /*406a0*/  LDL.LU R20, [R1+0x154] ;  /* 0x0001540001147983 */ /* 0x002f220000300800 */
[----:B---3--:R-:W-:-:S05]  /*406b0*/  IMAD.X R15, R5, 0x1, R8, P4 ;  /* 0x00000001050f7824 */ /* 0x008fca00020e0608 */
[----:B------:R1:W-:Y:S01]  /*406c0*/  STL [R1+0xc3c], R15 ;  /* 0x000c3c0f01007387 */ /* 0x0003e20000100800 */
[----:B--2---:R-:W-:-:S03]  /*406d0*/  IMAD.X R25, R5, 0x1, R9, P3 ;  /* 0x0000000105197824 */ /* 0x004fc600018e0609 */
[----:B-1----:R-:W2:Y:S04]  /*406e0*/  LDL.LU.64 R14, [R1+0x1f00] ;  /* 0x001f0000010e7983 */ /* 0x002ea80000300a00 */
[----:B------:R-:W-:Y:S04]  /*406f0*/  STL.64 [R1+0x1ee8], R18 ;  /* 0x001ee81201007387 */ /* 0x000fe80000100a00 */
[----:B------:R1:W-:Y:S01]  /*40700*/  STL [R1+0xc34], R25 ;  /* 0x000c341901007387 */ /* 0x0003e20000100800 */
[----:B------:R-:W-:Y:S02]  /*40710*/  SHF.R.S32.HI R4, RZ, 0x1f, R29 ;  /* 0x0000001fff047819 */ /* 0x000fe4000001141d */
[----:B------:R-:W-:-:S02]  /*40720*/  IADD3 R10, P5, R29, R6, RZ ;  /* 0x000000061d0a7210 */ /* 0x000fc40007fbe0ff */
[-C--:B------:R-:W-:Y:S01]  /*40730*/  IADD3 R28, P3, R29, R7.reuse, RZ ;  /* 0x000000071d1c7210 */ /* 0x080fe20007f7e0ff */
[----:B-1----:R-:W3:Y:S02]  /*40740*/  LDL.LU.64 R24, [R1+0x1ef8] ;  /* 0x001ef80001187983 */ /* 0x002ee40000300a00 */
[C---:B------:R-:W-:Y:S02]  /*40750*/  IMAD.X R11, R4.reuse, 0x1, R8, P5 ;  /* 0x00000001040b7824 */ /* 0x040fe400028e0608 */
[----:B------:R-:W-:Y:S01]  /*40760*/  IMAD.X R29, R4, 0x1, R9, P3 ;  /* 0x00000001041d7824 */ /* 0x000fe200018e0609 */
[C---:B----4-:R-:W-:Y:S02]  /*40770*/  IADD3 R18, P4, R20.reuse, R6, RZ ;  /* 0x0000000614127210 */ /* 0x050fe40007f9e0ff */
[----:B------:R1:W-:Y:S01]  /*40780*/  STL.64 [R1+0xc28], R10 ;  /* 0x000c280a01007387 */ /* 0x0003e20000100a00 */
[----:B------:R-:W-:Y:S02]  /*40790*/  SHF.R.S32.HI R5, RZ, 0x1f, R20 ;  /* 0x0000001fff057819 */ /* 0x000fe40000011414 */
[----:B------:R-:W-:Y:S01]  /*407a0*/  IADD3 R20, P3, R20, R7, RZ ;  /* 0x0000000714147210 */ /* 0x000fe20007f7e0ff */
[----:B-1----:R-:W4:Y:S04]  /*407b0*/  LDL.LU.64 R10, [R1+0x1ef0] ;  /* 0x001ef000010a7983 */ /* 0x002f280000300a00 */
[----:B------:R1:W-:Y:S04]  /*407c0*/  STL [R1+0xc18], R18 ;  /* 0x000c181201007387 */ /* 0x0003e80000100800 */
[----:B-1----:R-:W3:Y:S04]  /*407d0*/  LDL.LU.64 R18, [R1+0x1ee8] ;  /* 0x001ee80001127983 */ /* 0x002ee80000300a00 */
        /* <DEDUP_REMOVED lines=9> */
[----:B------:R1:W-:Y:S04]  /*40870*/  STL.64 [R1+0x1ea8], R10 ;  /* 0x001ea80a01007387 */ /* 0x0003e80000100a00 */
[----:B-1----:R-:W3:Y:S04]  /*40880*/  LDL.LU R10, [R1+0x15c] ;  /* 0x00015c00010a7983 */ /* 0x002ee80000300800 */
[----:B--2---:R1:W-:Y:S04]  /*40890*/  STL.64 [R1+0x1eb0], R28 ;  /* 0x001eb01c01007387 */ /* 0x0043e80000100a00 */
[----:B-1----:R-:W2:Y:S01]  /*408a0*/  LDL.LU R28, [R1+0x158] ;  /* 0x00015800011c7983 */ /* 0x002ea20000300800 */
[----:B----4-:R-:W-:-:S05]  /*408b0*/  IMAD.X R27, R5, 0x1, R8, P4 ;  /* 0x00000001051b7824 */ /* 0x010fca00020e0608 */
[----:B------:R1:W-:Y:S04]  /*408c0*/  STL [R1+0xc1c], R27 ;  /* 0x000c1c1b01007387 */ /* 0x0003e80000100800 */
[----:B------:R0:W4:Y:S01]  /*408d0*/  LDL.LU R26, [R1+0x1ed0] ;  /* 0x001ed000011a7983 */ /* 0x0001220000300800 */
[----:B-1----:R-:W-:-:S05]  /*408e0*/  IMAD.X R27, R5, 0x1, R9, P3 ;  /* 0x00000001051b7824 */ /* 0x002fca00018e0609 */
[----:B------:R4:W-:Y:S01]  /*408f0*/  STL [R1+0xc14], R27 ;  /* 0x000c141b01007387 */ /* 0x0009e20000100800 */
[----:B--2---:R-:W-:Y:S02]  /*40900*/  SHF.R.S32.HI R4, RZ, 0x1f, R28 ;  /* 0x0000001fff047819 */ /* 0x004fe4000001141c */
[C---:B------:R-:W-:Y:S02]  /*40910*/  IADD3 R20, P5, R28.reuse, R6, RZ ;  /* 0x000000061c147210 */ /* 0x040fe40007fbe0ff */
[----:B------:R-:W-:-:S03]  /*40920*/  IADD3 R28, P3, R28, R7, RZ ;  /* 0x000000071c1c7210 */ /* 0x000fc60007f7e0ff */
[----:B------:R-:W-:Y:S01]  /*40930*/  IMAD.X R21, R4, 0x1, R8, P5 ;  /* 0x0000000104157824 */ /* 0x000fe200028e0608 */
[----:B----4-:R-:W2:Y:S04]  /*40940*/  LDL.LU.64 R26, [R1+0x1ec8] ;  /* 0x001ec800011a7983 */ /* 0x010ea80000300a00 */
[----:B------:R3:W-:Y:S04]  /*40950*/  STL [R1+0x1eb8], R28 ;  /* 0x001eb81c01007387 */ /* 0x0007e80000100800 */
[----:B------:R1:W-:Y:S01]  /*40960*/  STL.64 [R1+0xc08], R20 ;  /* 0x000c081401007387 */ /* 0x0003e20000100a00 */
[----:B---3--:R-:W-:-:S03]  /*40970*/  IADD3 R28, P4, R10, R6, RZ ;  /* 0x000000060a1c7210 */ /* 0x008fc60007f9e0ff */
[----:B-1----:R-:W3:Y:S04]  /*40980*/  LDL.LU.64 R20, [R1+0x1ec0] ;  /* 0x001ec00001147983 */ /* 0x002ee80000300a00 */
[----:B------:R1:W-:Y:S04]  /*40990*/  STL [R1+0xbf8], R28 ;  /* 0x000bf81c01007387 */ /* 0x0003e80000100800 */
[----:B-1----:R-:W4:Y:S01]  /*409a0*/  LDL.LU R28, [R1+0x1eb8] ;  /* 0x001eb800011c7983 */ /* 0x002f220000300800 */
[----:B------:R-:W-:Y:S01]  /*409b0*/  IMAD.X R29, R4, 0x1, R9, P3 ;  /* 0x00000001041d7824 */ /* 0x000fe200018e0609 */
[----:B------:R-:W-:-:S02]  /*409c0*/  SHF.R.S32.HI R5, RZ, 0x1f, R10 ;  /* 0x0000001fff057819 */ /* 0x000fc4000001140a */
[----:B------:R-:W-:Y:S02]  /*409d0*/  IADD3 R10, P3, R10, R7, RZ ;  /* 0x000000070a0a7210 */ /* 0x000fe40007f7e0ff */
[----:B----4-:R1:W-:Y:S04]  /*409e0*/  STL.64 [R1+0xc00], R28 ;  /* 0x000c001c01007387 */ /* 0x0103e80000100a00 */
[----:B-1----:R-:W4:Y:S04]  /*409f0*/  LDL.LU.64 R28, [R1+0x1eb0] ;  /* 0x001eb000011c7983 */ /* 0x002f280000300a00 */
[----:B------:R1:W-:Y:S04]  /*40a00*/  STL [R1+0xbf0], R10 ;  /* 0x000bf00a01007387 */ /* 0x0003e80000100800 */
[----:B-1----:R-:W2:Y:S04]  /*40a10*/  LDL.LU.64 R10, [R1+0x1ea8] ;  /* 0x001ea800010a7983 */ /* 0x002ea80000300a00 */
[----:B----4-:R1:W-:Y:S04]  /*40a20*/  STL.64 [R1+0x1e98], R28 ;  /* 0x001e981c01007387 */ /* 0x0103e80000100a00 */
[----:B-1----:R-:W4:Y:S04]  /*40a30*/  LDL.64 R28, [R1+0xbf0] ;  /* 0x000bf000011c7983 */ /* 0x002f280000100a00 */
[----:B----4-:R1:W-:Y:S04]  /*40a40*/  STL [R1+0x1ea0], R28 ;  /* 0x001ea01c01007387 */ /* 0x0103e80000100800 */
[----:B-1----:R0:W4:Y:S04]  /*40a50*/  LDL.64 R28, [R1+0xbf8] ;  /* 0x000bf800011c7983 */ /* 0x0021280000100a00 */
[----:B---3--:R-:W-:Y:S04]  /*40a60*/  STL.64 [R1+0x1e90], R20 ;  /* 0x001e901401007387 */ /* 0x008fe80000100a00 */
[----:B------:R1:W-:Y:S04]  /*40a70*/  STL.64 [R1+0x1e78], R14 ;  /* 0x001e780e01007387 */ /* 0x0003e80000100a00 */
[----:B-1----:R-:W3:Y:S04]  /*40a80*/  LDL.LU R14, [R1+0x164] ;  /* 0x00016400010e7983 */ /* 0x002ee80000300800 */
[----:B------:R1:W-:Y:S04]  /*40a90*/  STL.64 [R1+0x1e80], R24 ;  /* 0x001e801801007387 */ /* 0x0003e80000100a00 */
[----:B-1----:R-:W3:Y:S04]  /*40aa0*/  LDL.LU R25, [R1+0x160] ;  /* 0x0001600001197983 */ /* 0x002ee80000300800 */
[----:B--2---:R-:W-:Y:S01]  /*40ab0*/  STL.64 [R1+0x1e88], R10 ;  /* 0x001e880a01007387 */ /* 0x004fe20000100a00 */
[----:B----4-:R-:W-:-:S05]  /*40ac0*/  IMAD.X R29, R5, 0x1, R8, P4 ;  /* 0x00000001051d7824 */ /* 0x010fca00020e0608 */
[----:B------:R1:W-:Y:S04]  /*40ad0*/  STL [R1+0xbfc], R29 ;  /* 0x000bfc1d01007387 */ /* 0x0003e80000100800 */
[----:B------:R0:W2:Y:S01]  /*40ae0*/  LDL.LU R28, [R1+0x1ea0] ;  /* 0x001ea000011c7983 */ /* 0x0000a20000300800 */
[----:B-1----:R-:W-:Y:S01]  /*40af0*/  IMAD.X R29, R5, 0x1, R9, P3 ;  /* 0x00000001051d7824 */ /* 0x002fe200018e0609 */
[-C--:B---3--:R-:W-:Y:S02]  /*40b00*/  IADD3 R10, P4, R14, R6.reuse, RZ ;  /* 0x000000060e0a7210 */ /* 0x088fe40007f9e0ff */
[----:B------:R-:W-:Y:S02]  /*40b10*/  SHF.R.S32.HI R4, RZ, 0x1f, R25 ;  /* 0x0000001fff047819 */ /* 0x000fe40000011419 */
        /* <DEDUP_REMOVED lines=16> */
[----:B----4-:R-:W-:Y:S04]  /*40c20*/  STL.64 [R1+0x1e50], R10 ;  /* 0x001e500a01007387 */ /* 0x010fe80000100a00 */
[----:B------:R-:W-:Y:S04]  /*40c30*/  STL [R1+0x1e58], R11 ;  /* 0x001e580b01007387 */ /* 0x000fe80000100800 */
[----:B--2---:R1:W-:Y:S04]  /*40c40*/  STL.64 [R1+0x1e60], R28 ;  /* 0x001e601c01007387 */ /* 0x0043e80000100a00 */
[----:B-1----:R-:W2:Y:S04]  /*40c50*/  LDL.LU R28, [R1+0x168] ;  /* 0x00016800011c7983 */ /* 0x002ea80000300800 */
[----:B---3--:R1:W-:Y:S04]  /*40c60*/  STL.64 [R1+0x1e68], R20 ;  /* 0x001e681401007387 */ /* 0x0083e80000100a00 */
[----:B-1----:R-:W3:Y:S04]  /*40c70*/  LDL.64 R20, [R1+0xbd0] ;  /* 0x000bd00001147983 */ /* 0x002ee80000100a00 */
[----:B---3--:R1:W-:Y:S04]  /*40c80*/  STL [R1+0x1e70], R20 ;  /* 0x001e701401007387 */ /* 0x0083e80000100800 */
[----:B-1----:R0:W3:Y:S04]  /*40c90*/  LDL.64 R20, [R1+0xbd8] ;  /* 0x000bd80001147983 */ /* 0x0020e80000100a00 */
[----:B------:R1:W-:Y:S04]  /*40ca0*/  STL.64 [R1+0x1e40], R24 ;  /* 0x001e401801007387 */ /* 0x0003e80000100a00 */
[----:B-1----:R-:W4:Y:S01]  /*40cb0*/  LDL.LU R24, [R1+0x16c] ;  /* 0x00016c0001187983 */ /* 0x002f220000300800 */
[----:B---3--:R-:W-:-:S05]  /*40cc0*/  IMAD.X R21, R5, 0x1, R8, P4 ;  /* 0x0000000105157824 */ /* 0x008fca00020e0608 */
[----:B------:R1:W-:Y:S04]  /*40cd0*/  STL [R1+0xbdc], R21 ;  /* 0x000bdc1501007387 */ /* 0x0003e80000100800 */
[----:B------:R0:W3:Y:S01]  /*40ce0*/  LDL.LU R20, [R1+0x1e70] ;  /* 0x001e700001147983 */ /* 0x0000e20000300800 */
[----:B--2---:R-:W-:Y:S02]  /*40cf0*/  SHF.R.S32.HI R4, RZ, 0x1f, R28 ;  /* 0x0000001fff047819 */ /* 0x004fe4000001141c */
[C---:B------:R-:W-:Y:S01]  /*40d00*/  IADD3 R10, P5, R28.reuse, R6, RZ ;  /* 0x000000061c0a7210 */ /* 0x040fe20007fbe0ff */
[----:B-1----:R-:W-:Y:S01]  /*40d10*/  IMAD.X R21, R5, 0x1, R9, P3 ;  /* 0x0000000105157824 */ /* 0x002fe200018e0609 */
[----:B------:R-:W-:-:S03]  /*40d20*/  IADD3 R28, P3, R28, R7, RZ ;  /* 0x000000071c1c7210 */ /* 0x000fc60007f7e0ff */
[----:B------:R-:W-:Y:S01]  /*40d30*/  IMAD.X R11, R4, 0x1, R8, P5 ;  /* 0x00000001040b7824 */ /* 0x000fe200028e0608 */
[----:B------:R3:W-:Y:S04]  /*40d40*/  STL [R1+0xbd4], R21 ;  /* 0x000bd41501007387 */ /* 0x0007e80000100800 */
[----:B---3--:R-:W2:Y:S04]  /*40d50*/  LDL.LU.64 R20, [R1+0x1e68] ;  /* 0x001e680001147983 */ /* 0x008ea80000300a00 */
[----:B------:R1:W-:Y:S04]  /*40d60*/  STL [R1+0xbc0], R28 ;  /* 0x000bc01c01007387 */ /* 0x0003e80000100800 */
[----:B-1----:R-:W3:Y:S04]  /*40d70*/  LDL.LU.64 R28, [R1+0x1e60] ;  /* 0x001e6000011c7983 */ /* 0x002ee80000300a00 */
[----:B------:R1:W-:Y:S04]  /*40d80*/  STL.64 [R1+0xbc8], R10 ;  /* 0x000bc80a01007387 */ /* 0x0003e80000100a00 */
[----:B-1----:R0:W2:Y:S04]  /*40d90*/  LDL.LU R11, [R1+0x1e58] ;  /* 0x001e5800010b7983 */ /* 0x0020a80000300800 */
[----:B------:R1:W-:Y:S04]  /*40da0*/  STL.64 [R1+0x1e48], R14 ;  /* 0x001e480e01007387 */ /* 0x0003e80000100a00 */
[----:B-1----:R0:W3:Y:S01]  /*40db0*/  LDL.64 R14, [R1+0xbc0] ;  /* 0x000bc000010e7983 */ /* 0x0020e20000100a00 */
[----:B----4-:R-:W-:-:S02]  /*40dc0*/  IADD3 R10, P4, R24, R6, RZ ;  /* 0x00000006180a7210 */ /* 0x010fc40007f9e0ff */
[----:B------:R-:W-:-:S03]  /*40dd0*/  SHF.R.S32.HI R5, RZ, 0x1f, R24 ;  /* 0x0000001fff057819 */ /* 0x000fc60000011418 */
[----:B------:R2:W-:Y:S04]  /*40de0*/  STL [R1+0xbb8], R10 ;  /* 0x000bb80a01007387 */ /* 0x0005e80000100800 */
[----:B--2---:R-:W2:Y:S01]  /*40df0*/  LDL.LU.64 R10, [R1+0x1e50] ;  /* 0x001e5000010a7983 */ /* 0x004ea20000300a00 */
[----:B---3--:R-:W-:Y:S01]  /*40e00*/  IMAD.X R15, R4, 0x1, R9, P3 ;  /* 0x00000001040f7824 */ /* 0x008fe200018e0609 */
[----:B------:R-:W-:-:S04]  /*40e10*/  IADD3 R24, P3, R24, R7, RZ ;  /* 0x0000000718187210 */ /* 0x000fc80007f7e0ff */
[----:B------:R1:W-:Y:S04]  /*40e20*/  STL [R1+0xbc4], R15 ;  /* 0x000bc40f01007387 */ /* 0x0003e80000100800 */
[----:B-1----:R-:W3:Y:S04]  /*40e30*/  LDL.LU.64 R14, [R1+0x1e48] ;  /* 0x001e4800010e7983 */ /* 0x002ee80000300a00 */
[----:B------:R1:W-:Y:S04]  /*40e40*/  STL [R1+0xbb0], R24 ;  /* 0x000bb01801007387 */ /* 0x0003e80000100800 */
[----:B-1----:R-:W4:Y:S04]  /*40e50*/  LDL.LU.64 R24, [R1+0x1e40] ;  /* 0x001e400001187983 */ /* 0x002f280000300a00 */
[----:B----4-:R1:W-:Y:S04]  /*40e60*/  STL.64 [R1+0x1e30], R24 ;  /* 0x001e301801007387 */ /* 0x0103e80000100a00 */
[----:B-1----:R-:W4:Y:S04]  /*40e70*/  LDL.64 R24, [R1+0xbb0] ;  /* 0x000bb00001187983 */ /* 0x002f280000100a00 */
[----:B----4-:R1:W-:Y:S04]  /*40e80*/  STL [R1+0x1e38], R24 ;  /* 0x001e381801007387 */ /* 0x0103e80000100800 */
[----:B-1----:R0:W4:Y:S04]  /*40e90*/  LDL.64 R24, [R1+0xbb8] ;  /* 0x000bb80001187983 */ /* 0x0021280000100a00 */
[----:B------:R-:W-:Y:S04]  /*40ea0*/  STL.64 [R1+0x1e20], R16 ;  /* 0x001e201001007387 */ /* 0x000fe80000100a00 */
[----:B------:R-:W-:Y:S04]  /*40eb0*/  STL [R1+0x1e28], R17 ;  /* 0x001e281101007387 */ /* 0x000fe80000100800 */
[----:B------:R1:W-:Y:S04]  /*40ec0*/  STL.64 [R1+0x1e10], R2 ;  /* 0x001e100201007387 */ /* 0x0003e80000100a00 */
[----:B-1----:R-:W2:Y:S04]  /*40ed0*/  LDL.LU R2, [R1+0x174] ;  /* 0x0001740001027983 */ /* 0x002ea80000300800 */
[----:B------:R1:W-:Y:S04]  /*40ee0*/  STL.64 [R1+0x1e18], R18 ;  /* 0x001e181201007387 */ /* 0x0003e80000100a00 */
[----:B-1----:R-:W3:Y:S01]  /*40ef0*/  LDL.LU R19, [R1+0x170] ;  /* 0x0001700001137983 */ /* 0x002ee20000300800 */
[----:B----4-:R-:W-:-:S05]  /*40f00*/  IMAD.X R25, R5, 0x1, R8, P4 ;  /* 0x0000000105197824 */ /* 0x010fca00020e0608 */
[----:B------:R1:W-:Y:S04]  /*40f10*/  STL [R1+0xbbc], R25 ;  /* 0x000bbc1901007387 */ /* 0x0003e80000100800 */
[----:B------:R0:W4:Y:S01]  /*40f20*/  LDL.LU R24, [R1+0x1e38] ;  /* 0x001e380001187983 */ /* 0x0001220000300800 */
[----:B-1----:R-:W-:-:S05]  /*40f30*/  IMAD.X R25, R5, 0x1, R9, P3 ;  /* 0x0000000105197824 */ /* 0x002fca00018e0609 */
[----:B------:R4:W-:Y:S01]  /*40f40*/  STL [R1+0xbb4], R25 ;  /* 0x000bb41901007387 */ /* 0x0009e20000100800 */
[----:B---3--:R-:W-:Y:S02]  /*40f50*/  SHF.R.S32.HI R4, RZ, 0x1f, R19 ;  /* 0x0000001fff047819 */ /* 0x008fe40000011413 */
[----:B------:R-:W-:-:S05]  /*40f60*/  IADD3 R16, P5, R19, R6, RZ ;  /* 0x0000000613107210 */ /* 0x000fca0007fbe0ff */
[----:B------:R-:W-:Y:S01]  /*40f70*/  IMAD.X R17, R4, 0x1, R8, P5 ;  /* 0x0000000104117824 */ /* 0x000fe200028e0608 */
[----:B----4-:R-:W3:Y:S04]  /*40f80*/  LDL.LU.64 R24, [R1+0x1e30] ;  /* 0x001e300001187983 */ /* 0x010ee80000300a00 */
[----:B------:R1:W-:Y:S04]  /*40f90*/  STL.64 [R1+0xba8], R16 ;  /* 0x000ba81001007387 */ /* 0x0003e80000100a00 */
[----:B-1----:R0:W4:Y:S01]  /*40fa0*/  LDL.LU R17, [R1+0x1e28] ;  /* 0x001e280001117983 */ /* 0x0021220000300800 */
[----:B------:R-:W-:-:S02]  /*40fb0*/  IADD3 R18, P3, R19, R7, RZ ;  /* 0x0000000713127210 */ /* 0x000fc40007f7e0ff */
[----:B--2---:R-:W-:Y:S02]  /*40fc0*/  IADD3 R16, P4, R2, R6, RZ ;  /* 0x0000000602107210 */ /* 0x004fe40007f9e0ff */
[----:B------:R-:W-:Y:S01]  /*40fd0*/  SHF.R.S32.HI R5, RZ, 0x1f, R2 ;  /* 0x0000001fff057819 */ /* 0x000fe20000011402 */
[----:B------:R-:W-:Y:S01]  /*40fe0*/  IMAD.X R19, R4, 0x1, R9, P3 ;  /* 0x0000000104137824 */ /* 0x000fe200018e0609 */
[----:B------:R-:W-:Y:S01]  /*40ff0*/  IADD3 R2, P3, R2, R7, RZ ;  /* 0x0000000702027210 */ /* 0x000fe20007f7e0ff */
[----:B------:R4:W-:Y:S04]  /*41000*/  STL [R1+0xb98], R16 ;  /* 0x000b981001007387 */ /* 0x0009e80000100800 */
[----:B----4-:R-:W2:Y:S04]  /*41010*/  LDL.LU.64 R16, [R1+0x1e20] ;  /* 0x001e200001107983 */ /* 0x010ea80000300a00 */
[----:B------:R1:W-:Y:S04]  /*41020*/  STL.64 [R1+0xba0], R18 ;  /* 0x000ba01201007387 */ /* 0x0003e80000100a00 */
[----:B-1----:R-:W4:Y:S04]  /*41030*/  LDL.LU.64 R18, [R1+0x1e18] ;  /* 0x001e180001127983 */ /* 0x002f280000300a00 */
[----:B------:R1:W-:Y:S04]  /*41040*/  STL [R1+0xb90], R2 ;  /* 0x000b900201007387 */ /* 0x0003e80000100800 */
[----:B-1----:R-:W3:Y:S04]  /*41050*/  LDL.LU.64 R2, [R1+0x1e10] ;  /* 0x001e100001027983 */ /* 0x002ee80000300a00 */
[----:B---3--:R1:W-:Y:S04]  /*41060*/  STL.64 [R1+0x1df8], R2 ;  /* 0x001df80201007387 */ /* 0x0083e80000100a00 */
[----:B-1----:R-:W3:Y:S04]  /*41070*/  LDL.LU R2, [R1+0x178] ;  /* 0x0001780001027983 */ /* 0x002ee80000300800 */
[----:B------:R1:W-:Y:S04]  /*41080*/  STL.64 [R1+0x1e00], R14 ;  /* 0x001e000e01007387 */ /* 0x0003e80000100a00 */
[----:B-1----:R-:W2:Y:S04]  /*41090*/  LDL.64 R14, [R1+0xb90] ;  /* 0x000b9000010e7983 */ /* 0x002ea80000100a00 */
[----:B--2---:R1:W-:Y:S04]  /*410a0*/  STL [R1+0x1e08], R14 ;  /* 0x001e080e01007387 */ /* 0x0043e80000100800 */
[----:B-1----:R0:W2:Y:S04]  /*410b0*/  LDL.64 R14, [R1+0xb98] ;  /* 0x000b9800010e7983 */ /* 0x0020a80000100a00 */
[----:B------:R-:W-:Y:S04]  /*410c0*/  STL.64 [R1+0x1df0], R28 ;  /* 0x001df01c01007387 */ /* 0x000fe80000100a00 */
[----:B------:R1:W-:Y:S04]  /*410d0*/  STL.64 [R1+0x1dd8], R24 ;  /* 0x001dd81801007387 */ /* 0x0003e80000100a00 */
[----:B-1----:R-:W4:Y:S01]  /*410e0*/  LDL.LU R24, [R1+0x17c] ;  /* 0x00017c0001187983 */ /* 0x002f220000300800 */
[----:B--2---:R-:W-:-:S05]  /*410f0*/  IMAD.X R15, R5, 0x1, R8, P4 ;  /* 0x00000001050f7824 */ /* 0x004fca00020e0608 */
[----:B------:R1:W-:Y:S04]  /*41100*/  STL [R1+0xb9c], R15 ;  /* 0x000b9c0f01007387 */ /* 0x0003e80000100800 */
[----:B------:R0:W2:Y:S01]  /*41110*/  LDL.LU R14, [R1+0x1e08] ;  /* 0x001e0800010e7983 */ /* 0x0000a20000300800 */
[----:B---3--:R-:W-:Y:S02]  /*41120*/  SHF.R.S32.HI R4, RZ, 0x1f, R2 ;  /* 0x0000001fff047819 */ /* 0x008fe40000011402 */
[C---:B------:R-:W-:Y:S01]  /*41130*/  IADD3 R28, P5, R2.reuse, R6, RZ ;  /* 0x00000006021c7210 */ /* 0x040fe20007fbe0ff */
[----:B-1----:R-:W-:Y:S01]  /*41140*/  IMAD.X R15, R5, 0x1, R9, P3 ;  /* 0x00000001050f7824 */ /* 0x002fe200018e0609 */
[----:B------:R-:W-:-:S04]  /*41150*/  IADD3 R2, P3, R2, R7, RZ ;  /* 0x0000000702027210 */ /* 0x000fc80007f7e0ff */
[----:B------:R2:W-:Y:S04]  /*41160*/  STL [R1+0xb94], R15 ;  /* 0x000b940f01007387 */ /* 0x0005e80000100800 */
[----:B--2---:R-:W2:Y:S04]  /*41170*/  LDL.LU.64 R14, [R1+0x1e00] ;  /* 0x001e0000010e7983 */ /* 0x004ea80000300a00 */
[----:B------:R1:W-:Y:S04]  /*41180*/  STL [R1+0xb80], R2 ;  /* 0x000b800201007387 */ /* 0x0003e80000100800 */
[----:B-1----:R-:W3:Y:S04]  /*41190*/  LDL.LU.64 R2, [R1+0x1df8] ;  /* 0x001df80001027983 */ /* 0x002ee80000300a00 */
[----:B---3--:R1:W-:Y:S04]  /*411a0*/  STL.64 [R1+0x1de0], R2 ;  /* 0x001de00201007387 */ /* 0x0083e80000100a00 */
[----:B-1----:R-:W3:Y:S01]  /*411b0*/  LDL.64 R2, [R1+0xb80] ;  /* 0x000b800001027983 */ /* 0x002ee20000100a00 */
[----:B------:R-:W-:-:S03]  /*411c0*/  IMAD.X R29, R4, 0x1, R8, P5 ;  /* 0x00000001041d7824 */ /* 0x000fc600028e0608 */
[----:B---3--:R4:W-:Y:S04]  /*411d0*/  STL [R1+0x1de8], R2 ;  /* 0x001de80201007387 */ /* 0x0089e80000100800 */
[----:B------:R1:W-:Y:S01]  /*411e0*/  STL.64 [R1+0xb88], R28 ;  /* 0x000b881c01007387 */ /* 0x0003e20000100a00 */
[----:B----4-:R-:W-:-:S03]  /*411f0*/  IADD3 R2, P4, R24, R6, RZ ;  /* 0x0000000618027210 */ /* 0x010fc60007f9e0ff */
[----:B-1----:R-:W3:Y:S04]  /*41200*/  LDL.LU.64 R28, [R1+0x1df0] ;  /* 0x001df000011c7983 */ /* 0x002ee80000300a00 */
[----:B------:R1:W-:Y:S04]  /*41210*/  STL [R1+0xb78], R2 ;  /* 0x000b780201007387 */ /* 0x0003e80000100800 */
[----:B-1----:R0:W4:Y:S01]  /*41220*/  LDL.LU R2, [R1+0x1de8] ;  /* 0x001de80001027983 */ /* 0x0021220000300800 */
[----:B------:R-:W-:Y:S01]  /*41230*/  IMAD.X R3, R4, 0x1, R9, P3 ;  /* 0x0000000104037824 */ /* 0x000fe200018e0609 */
[----:B------:R-:W-:-:S02]  /*41240*/  SHF.R.S32.HI R5, RZ, 0x1f, R24 ;  /* 0x0000001fff057819 */ /* 0x000fc40000011418 */
[----:B------:R-:W-:Y:S02]  /*41250*/  IADD3 R24, P3, R24, R7, RZ ;  /* 0x0000000718187210 */ /* 0x000fe40007f7e0ff */
[----:B------:R4:W-:Y:S04]  /*41260*/  STL [R1+0xb84], R3 ;  /* 0x000b840301007387 */ /* 0x0009e80000100800 */
[----:B----4-:R-:W4:Y:S04]  /*41270*/  LDL.LU.64 R2, [R1+0x1de0] ;  /* 0x001de00001027983 */ /* 0x010f280000300a00 */
[----:B------:R1:W-:Y:S04]  /*41280*/  STL [R1+0xb70], R24 ;  /* 0x000b701801007387 */ /* 0x0003e80000100800 */
[----:B-1----:R-:W2:Y:S04]  /*41290*/  LDL.LU.64 R24, [R1+0x1dd8] ;  /* 0x001dd80001187983 */ /* 0x002ea80000300a00 */
[----:B--2---:R1:W-:Y:S04]  /*412a0*/  STL.64 [R1+0x1dd0], R24 ;  /* 0x001dd01801007387 */ /* 0x0043e80000100a00 */
[----:B-1----:R0:W2:Y:S04]  /*412b0*/  LDL.64 R24, [R1+0xb78] ;  /* 0x000b780001187983 */ /* 0x0020a80000100a00 */
[----:B--2---:R-:W2:Y:S04]  /*412c0*/  LDL R25, [R1+0x180] ;  /* 0x0001800001197983 */ /* 0x004ea80000100800 */
[----:B----4-:R1:W-:Y:S04]  /*412d0*/  STL.64 [R1+0x1dc8], R2 ;  /* 0x001dc80201007387 */ /* 0x0103e80000100a00 */
[----:B-1----:R0:W4:Y:S04]  /*412e0*/  LDL.64 R2, [R1+0xb70] ;  /* 0x000b700001027983 */ /* 0x0021280000100a00 */
[----:B---3--:R1:W-:Y:S01]  /*412f0*/  STL.64 [R1+0x1dc0], R28 ;  /* 0x001dc01c01007387 */ /* 0x0083e20000100a00 */
[----:B----4-:R-:W-:-:S02]  /*41300*/  IMAD.MOV.U32 R3, RZ, RZ, R15 ;  /* 0x000000ffff037224 */ /* 0x010fc400078e000f */
[----:B------:R-:W-:Y:S02]  /*41310*/  IMAD.MOV.U32 R15, RZ, RZ, R26 ;  /* 0x000000ffff0f7224 */ /* 0x000fe400078e001a */
[----:B------:R-:W-:Y:S02]  /*41320*/  IMAD.MOV.U32 R26, RZ, RZ, R10 ;  /* 0x000000ffff1a7224 */ /* 0x000fe400078e000a */
[----:B------:R-:W-:Y:S02]  /*41330*/  IMAD.MOV.U32 R10, RZ, RZ, R0 ;  /* 0x000000ffff0a7224 */ /* 0x000fe400078e0000 */
[----:B------:R-:W3:Y:S01]  /*41340*/  LDL.LU R0, [R1+0x190] ;  /* 0x0001900001007983 */ /* 0x000ee20000300800 */
[----:B--2---:R-:W-:Y:S02]  /*41350*/  SHF.R.S32.HI R4, RZ, 0x1f, R25 ;  /* 0x0000001fff047819 */ /* 0x004fe40000011419 */
[----:B-1----:R-:W-:Y:S01]  /*41360*/  IADD3 R28, P5, R25, R6, RZ ;  /* 0x00000006191c7210 */ /* 0x002fe20007fbe0ff */
[----:B------:R-:W-:Y:S01]  /*41370*/  IMAD.X R25, R5, 0x1, R8, P4 ;  /* 0x0000000105197824 */ /* 0x000fe200020e0608 */
[----:B---3--:R1:W-:Y:S04]  /*41380*/  STL [R1+0x1d98], R0 ;  /* 0x001d980001007387 */ /* 0x0083e80000100800 */
[----:B-1----:R-:W2:Y:S04]  /*41390*/  LDL.LU R0, [R1+0x188] ;  /* 0x0001880001007983 */ /* 0x002ea80000300800 */
[----:B------:R-:W3:Y:S04]  /*413a0*/  LDL.LU R29, [R1+0x180] ;  /* 0x00018000011d7983 */ /* 0x000ee80000300800 */
[----:B------:R1:W-:Y:S04]  /*413b0*/  STL [R1+0xb7c], R25 ;  /* 0x000b7c1901007387 */ /* 0x0003e80000100800 */
[----:B-1----:R-:W4:Y:S04]  /*413c0*/  LDL.LU.64 R24, [R1+0x1dd0] ;  /* 0x001dd00001187983 */ /* 0x002f280000300a00 */
[----:B----4-:R1:W-:Y:S02]  /*413d0*/  STL.64 [R1+0x1db0], R24 ;  /* 0x001db01801007387 */ /* 0x0103e40000100a00 */
[----:B-1----:R-:W-:-:S02]  /*413e0*/  IMAD.MOV.U32 R24, RZ, RZ, R3 ;  /* 0x000000ffff187224 */ /* 0x002fc400078e0003 */
[----:B------:R-:W-:Y:S02]  /*413f0*/  IMAD.X R3, R5, 0x1, R9, P3 ;  /* 0x0000000105037824 */ /* 0x000fe400018e0609 */
[----:B------:R-:W-:Y:S01]  /*41400*/  IMAD.MOV.U32 R5, RZ, RZ, R24 ;  /* 0x000000ffff057224 */ /* 0x000fe200078e0018 */
[----:B---3--:R-:W-:Y:S01]  /*41410*/  IADD3 R24, P3, R29, R7, RZ ;  /* 0x000000071d187210 */ /* 0x008fe20007f7e0ff */
[----:B------:R-:W-:Y:S01]  /*41420*/  IMAD.X R29, R4, 0x1, R8, P5 ;  /* 0x00000001041d7824 */ /* 0x000fe200028e0608 */
[----:B------:R1:W-:Y:S04]  /*41430*/  STL [R1+0xb74], R3 ;  /* 0x000b740301007387 */ /* 0x0003e80000100800 */
[----:B-1----:R-:W3:Y:S04]  /*41440*/  LDL.LU.64 R2, [R1+0x1dc8] ;  /* 0x001dc80001027983 */ /* 0x002ee80000300a00 */
[----:B------:R-:W-:Y:S04]  /*41450*/  STL [R1+0x1db8], R24 ;  /* 0x001db81801007387 */ /* 0x000fe80000100800 */
[----:B------:R1:W-:Y:S04]  /*41460*/  STL.64 [R1+0xb68], R28 ;  /* 0x000b681c01007387 */ /* 0x0003e80000100a00 */
[----:B-1----:R-:W4:Y:S04]  /*41470*/  LDL.LU.64 R28, [R1+0x1dc0] ;  /* 0x001dc000011c7983 */ /* 0x002f280000300a00 */
[----:B------:R1:W-:Y:S04]  /*41480*/  STL.64 [R1+0x1da0], R20 ;  /* 0x001da01401007387 */ /* 0x0003e80000100a00 */
[----:B-1----:R-:W2:Y:S02]  /*41490*/  LDL.LU R21, [R1+0x184] ;  /* 0x0001840001157983 */ /* 0x002ea40000300800 */
[----:B--2---:R-:W-:-:S05]  /*414a0*/  IADD3 R24, P4, R21, R6, RZ ;  /* 0x0000000615187210 */ /* 0x004fca0007f9e0ff */
[----:B------:R1:W-:Y:S04]  /*414b0*/  STL [R1+0xb58], R24 ;  /* 0x000b581801007387 */ /* 0x0003e80000100800 */
[----:B-1----:R-:W2:Y:S01]  /*414c0*/  LDL.LU R24, [R1+0x1db8] ;  /* 0x001db80001187983 */ /* 0x002ea20000300800 */
[----:B------:R-:W-:-:S05]  /*414d0*/  IMAD.X R25, R4, 0x1, R9, P3 ;  /* 0x0000000104197824 */ /* 0x000fca00018e0609 */
[----:B--2---:R1:W-:Y:S04]  /*414e0*/  STL.64 [R1+0xb60], R24 ;  /* 0x000b601801007387 */ /* 0x0043e80000100a00 */
[----:B-1----:R-:W2:Y:S01]  /*414f0*/  LDL.LU.64 R24, [R1+0x1db0] ;  /* 0x001db00001187983 */ /* 0x002ea20000300a00 */
[----:B------:R-:W-:-:S03]  /*41500*/  IMAD.MOV.U32 R20, RZ, RZ, R5 ;  /* 0x000000ffff147224 */ /* 0x000fc600078e0005 */
[----:B--2---:R1:W-:Y:S04]  /*41510*/  STL.64 [R1+0x1da8], R24 ;  /* 0x001da81801007387 */ /* 0x0043e80000100a00 */
[----:B-1----:R0:W2:Y:S01]  /*41520*/  LDL.64 R24, [R1+0xb58] ;  /* 0x000b580001187983 */ /* 0x0020a20000100a00 */
[----:B------:R-:W-:-:S03]  /*41530*/  SHF.R.S32.HI R5, RZ, 0x1f, R21 ;  /* 0x0000001fff057819 */ /* 0x000fc60000011415 */
[----:B------:R1:W-:Y:S01]  /*41540*/  STL.64 [R1+0x1d90], R16 ;  /* 0x001d901001007387 */ /* 0x0003e20000100a00 */
[----:B--2---:R-:W-:Y:S01]  /*41550*/  IMAD.MOV.U32 R25, RZ, RZ, R20 ;  /* 0x000000ffff197224 */ /* 0x004fe200078e0014 */
[----:B------:R-:W-:-:S03]  /*41560*/  IADD3 R20, P3, R21, R7, RZ ;  /* 0x0000000715147210 */ /* 0x000fc60007f7e0ff */
[----:B-1----:R-:W-:Y:S02]  /*41570*/  IMAD.MOV.U32 R17, RZ, RZ, R25 ;  /* 0x000000ffff117224 */ /* 0x002fe400078e0019 */
[C---:B------:R-:W-:Y:S02]  /*41580*/  IMAD.X R25, R5.reuse, 0x1, R8, P4 ;  /* 0x0000000105197824 */ /* 0x040fe400020e0608 */
[----:B------:R-:W-:-:S03]  /*41590*/  IMAD.X R21, R5, 0x1, R9, P3 ;  /* 0x0000000105157824 */ /* 0x000fc600018e0609 */
[----:B------:R1:W-:Y:S04]  /*415a0*/  STL [R1+0xb5c], R25 ;  /* 0x000b5c1901007387 */ /* 0x0003e80000100800 */
[----:B-1----:R-:W2:Y:S04]  /*415b0*/  LDL.LU.64 R24, [R1+0x1da8] ;  /* 0x001da80001187983 */ /* 0x002ea80000300a00 */
[----:B------:R1:W-:Y:S04]  /*415c0*/  STL.64 [R1+0xb50], R20 ;  /* 0x000b501401007387 */ /* 0x0003e80000100a00 */
[----:B-1----:R-:W3:Y:S01]  /*415d0*/  LDL.LU.64 R20, [R1+0x1da0] ;  /* 0x001da00001147983 */ /* 0x002ee20000300a00 */
[----:B------:R-:W-:-:S02]  /*415e0*/  SHF.R.S32.HI R4, RZ, 0x1f, R0 ;  /* 0x0000001fff047819 */ /* 0x000fc40000011400 */
[----:B------:R-:W-:Y:S01]  /*415f0*/  IADD3 R16, P5, R0, R6, RZ ;  /* 0x0000000600107210 */ /* 0x000fe20007fbe0ff */
[----:B---3--:R1:W-:Y:S02]  /*41600*/  STL.64 [R1+0x1d88], R20 ;  /* 0x001d881401007387 */ /* 0x0083e40000100a00 */
[----:B-1----:R-:W-:Y:S02]  /*41610*/  IMAD.MOV.U32 R21, RZ, RZ, R17 ;  /* 0x000000ffff157224 */ /* 0x002fe400078e0011 */
[----:B------:R-:W-:Y:S01]  /*41620*/  IMAD.X R17, R4, 0x1, R8, P5 ;  /* 0x0000000104117824 */ /* 0x000fe200028e0608 */
[----:B------:R-:W-:Y:S02]  /*41630*/  IADD3 R20, P3, R0, R7, RZ ;  /* 0x0000000700147210 */ /* 0x000fe40007f7e0ff */
[----:B------:R-:W3:Y:S04]  /*41640*/  LDL.LU R0, [R1+0x1d98] ;  /* 0x001d980001007983 */ /* 0x000ee80000300800 */
[----:B------:R1:W-:Y:S04]  /*41650*/  STL.64 [R1+0xb48], R16 ;  /* 0x000b481001007387 */ /* 0x0003e80000100a00 */
[----:B-1----:R-:W4:Y:S04]  /*41660*/  LDL.LU.64 R16, [R1+0x1d90] ;  /* 0x001d900001107983 */ /* 0x002f280000300a00 */
[----:B----4-:R1:W-:Y:S04]  /*41670*/  STL.64 [R1+0x1d78], R16 ;  /* 0x001d781001007387 */ /* 0x0103e80000100a00 */
[----:B-1----:R-:W4:Y:S04]  /*41680*/  LDL.LU R17, [R1+0x18c] ;  /* 0x00018c0001117983 */ /* 0x002f280000300800 */
[----:B------:R1:W-:Y:S02]  /*41690*/  STL.64 [R1+0x1d80], R22 ;  /* 0x001d801601007387 */ /* 0x0003e40000100a00 */
[----:B-1----:R-:W-:-:S02]  /*416a0*/  IMAD.MOV.U32 R23, RZ, RZ, R21 ;  /* 0x000000ffff177224 */ /* 0x002fc400078e0015 */
[----:B------:R-:W-:-:S05]  /*416b0*/  IMAD.X R21, R4, 0x1, R9, P3 ;  /* 0x0000000104157824 */ /* 0x000fca00018e0609 */
[----:B------:R1:W-:Y:S04]  /*416c0*/  STL.64 [R1+0xb40], R20 ;  /* 0x000b401401007387 */ /* 0x0003e80000100a00 */
[----:B-1----:R-:W2:Y:S01]  /*416d0*/  LDL.LU.64 R20, [R1+0x1d88] ;  /* 0x001d880001147983 */ /* 0x002ea20000300a00 */
[----:B----4-:R-:W-:Y:S02]  /*416e0*/  SHF.R.S32.HI R5, RZ, 0x1f, R17 ;  /* 0x0000001fff057819 */ /* 0x010fe40000011411 */
[C---:B------:R-:W-:Y:S02]  /*416f0*/  IADD3 R22, P4, R17.reuse, R6, RZ ;  /* 0x0000000611167210 */ /* 0x040fe40007f9e0ff */
[----:B------:R-:W-:-:S05]  /*41700*/  IADD3 R16, P3, R17, R7, RZ ;  /* 0x0000000711107210 */ /* 0x000fca0007f7e0ff */
[C---:B------:R-:W-:Y:S01]  /*41710*/  IMAD.X R17, R5.reuse, 0x1, R9, P3 ;  /* 0x0000000105117824 */ /* 0x040fe200018e0609 */
[----:B--2---:R1:W-:Y:S02]  /*41720*/  STL.64 [R1+0x1d68], R20 ;  /* 0x001d681401007387 */ /* 0x0043e40000100a00 */
[----:B-1----:R-:W-:Y:S02]  /*41730*/  IMAD.MOV.U32 R21, RZ, RZ, R23 ;  /* 0x000000ffff157224 */ /* 0x002fe400078e0017 */
[----:B------:R-:W-:-:S05]  /*41740*/  IMAD.X R23, R5, 0x1, R8, P4 ;  /* 0x0000000105177824 */ /* 0x000fca00020e0608 */
[----:B------:R1:W-:Y:S04]  /*41750*/  STL.64 [R1+0xb38], R22 ;  /* 0x000b381601007387 */ /* 0x0003e80000100a00 */
[----:B-1----:R-:W2:Y:S04]  /*41760*/  LDL.LU.64 R22, [R1+0x1d80] ;  /* 0x001d800001167983 */ /* 0x002ea80000300a00 */
[----:B------:R1:W-:Y:S04]  /*41770*/  STL.64 [R1+0xb30], R16 ;  /* 0x000b301001007387 */ /* 0x0003e80000100a00 */
[----:B-1----:R-:W4:Y:S01]  /*41780*/  LDL.LU.64 R16, [R1+0x1d78] ;  /* 0x001d780001107983 */ /* 0x002f220000300a00 */
[----:B---3--:R-:W-:-:S02]  /*41790*/  SHF.R.S32.HI R4, RZ, 0x1f, R0 ;  /* 0x0000001fff047819 */ /* 0x008fc40000011400 */
[----:B------:R-:W-:Y:S01]  /*417a0*/  IADD3 R20, P5, R0, R6, RZ ;  /* 0x0000000600147210 */ /* 0x000fe20007fbe0ff */
[----:B----4-:R1:W-:Y:S02]  /*417b0*/  STL.64 [R1+0x1d60], R16 ;  /* 0x001d601001007387 */ /* 0x0103e40000100a00 */
[----:B-1----:R-:W-:Y:S02]  /*417c0*/  IMAD.MOV.U32 R17, RZ, RZ, R21 ;  /* 0x000000ffff117224 */ /* 0x002fe400078e0015 */
[----:B------:R-:W-:Y:S01]  /*417d0*/  IMAD.X R21, R4, 0x1, R8, P5 ;  /* 0x0000000104157824 */ /* 0x000fe200028e0608 */
[----:B------:R-:W-:Y:S02]  /*417e0*/  IADD3 R16, P3, R0, R7, RZ ;  /* 0x0000000700107210 */ /* 0x000fe40007f7e0ff */
[----:B------:R-:W3:Y:S04]  /*417f0*/  LDL.LU R0, [R1+0x1d70] ;  /* 0x001d700001007983 */ /* 0x000ee80000300800 */
[----:B------:R1:W-:Y:S04]  /*41800*/  STL.64 [R1+0xb28], R20 ;  /* 0x000b281401007387 */ /* 0x0003e80000100a00 */
[----:B-1----:R-:W4:Y:S04]  /*41810*/  LDL.LU.64 R20, [R1+0x1d68] ;  /* 0x001d680001147983 */ /* 0x002f280000300a00 */
[----:B----4-:R-:W-:Y:S04]  /*41820*/  STL.64 [R1+0x1d58], R20 ;  /* 0x001d581401007387 */ /* 0x010fe80000100a00 */
[----:B------:R1:W-:Y:S04]  /*41830*/  STL.64 [R1+0x1d50], R24 ;  /* 0x001d501801007387 */ /* 0x0003e80000100a00 */
[----:B-1----:R-:W4:Y:S01]  /*41840*/  LDL.LU R24, [R1+0x194] ;  /* 0x0001940001187983 */ /* 0x002f220000300800 */
[----:B------:R-:W-:-:S02]  /*41850*/  IMAD.MOV.U32 R21, RZ, RZ, R17 ;  /* 0x000000ffff157224 */ /* 0x000fc400078e0011 */
[----:B------:R-:W-:-:S05]  /*41860*/  IMAD.X R17, R4, 0x1, R9, P3 ;  /* 0x0000000104117824 */ /* 0x000fca00018e0609 */
[----:B------:R1:W-:Y:S01]  /*41870*/  STL.64 [R1+0xb20], R16 ;  /* 0x000b201001007387 */ /* 0x0003e20000100a00 */
[--C-:B------:R-:W-:Y:S01]  /*41880*/  SHF.R.S32.HI R4, RZ, 0x1f, R21.reuse ;  /* 0x0000001fff047819 */ /* 0x100fe20000011415 */
[----:B------:R-:W-:Y:S02]  /*41890*/  IMAD.MOV.U32 R25, RZ, RZ, R21 ;  /* 0x000000ffff197224 */ /* 0x000fe400078e0015 */
[----:B-1----:R-:W2:Y:S01]  /*418a0*/  LDL.LU.64 R16, [R1+0x1d60] ;  /* 0x001d600001107983 */ /* 0x002ea20000300a00 */
[----:B----4-:R-:W-:Y:S02]  /*418b0*/  SHF.R.S32.HI R5, RZ, 0x1f, R24 ;  /* 0x0000001fff057819 */ /* 0x010fe40000011418 */
[C---:B------:R-:W-:Y:S02]  /*418c0*/  IADD3 R20, P4, R24.reuse, R6, RZ ;  /* 0x0000000618147210 */ /* 0x040fe40007f9e0ff */
[----:B------:R-:W-:-:S05]  /*418d0*/  IADD3 R24, P3, R24, R7, RZ ;  /* 0x0000000718187210 */ /* 0x000fca0007f7e0ff */
[----:B------:R1:W-:Y:S02]  /*418e0*/  STL [R1+0xb10], R24 ;  /* 0x000b101801007387 */ /* 0x0003e40000100800 */
[----:B-1----:R-:W-:Y:S01]  /*418f0*/  IADD3 R24, P5, R21, R6, RZ ;  /* 0x0000000615187210 */ /* 0x002fe20007fbe0ff */
[----:B------:R-:W-:-:S05]  /*41900*/  IMAD.X R21, R5, 0x1, R8, P4 ;  /* 0x0000000105157824 */ /* 0x000fca00020e0608 */
[----:B------:R1:W-:Y:S04]  /*41910*/  STL.64 [R1+0xb18], R20 ;  /* 0x000b181401007387 */ /* 0x0003e80000100a00 */
[----:B-1----:R-:W4:Y:S04]  /*41920*/  LDL.LU.64 R20, [R1+0x1d58] ;  /* 0x001d580001147983 */ /* 0x002f280000300a00 */
[----:B----4-:R1:W-:Y:S04]  /*41930*/  STL.64 [R1+0x1d48], R20 ;  /* 0x001d481401007387 */ /* 0x0103e80000100a00 */
[----:B-1----:R0:W4:Y:S02]  /*41940*/  LDL.64 R20, [R1+0xb10] ;  /* 0x000b100001147983 */ /* 0x0021240000100a00 */
[----:B----4-:R-:W-:Y:S01]  /*41950*/  IMAD.X R21, R5, 0x1, R9, P3 ;  /* 0x0000000105157824 */ /* 0x010fe200018e0609 */
[----:B------:R-:W-:Y:S01]  /*41960*/  IADD3 R20, P3, R25, R7, RZ ;  /* 0x0000000719147210 */ /* 0x000fe20007f7e0ff */
[----:B------:R-:W-:-:S03]  /*41970*/  IMAD.X R25, R4, 0x1, R8, P5 ;  /* 0x0000000104197824 */ /* 0x000fc600028e0608 */
[----:B------:R-:W-:Y:S04]  /*41980*/  STL [R1+0xb14], R21 ;  /* 0x000b141501007387 */ /* 0x000fe80000100800 */
[----:B------:R1:W-:Y:S04]  /*41990*/  STL.64 [R1+0xb08], R24 ;  /* 0x000b081801007387 */ /* 0x0003e80000100a00 */
[----:B-1----:R-:W4:Y:S01]  /*419a0*/  LDL.LU.64 R24, [R1+0x1d50] ;  /* 0x001d500001187983 */ /* 0x002f220000300a00 */
[----:B------:R-:W-:-:S03]  /*419b0*/  IMAD.X R21, R4, 0x1, R9, P3 ;  /* 0x0000000104157824 */ /* 0x000fc600018e0609 */
[----:B----4-:R-:W-:Y:S04]  /*419c0*/  STL.64 [R1+0x1d40], R24 ;  /* 0x001d401801007387 */ /* 0x010fe80000100a00 */
[----:B--2---:R1:W-:Y:S04]  /*419d0*/  STL.64 [R1+0x1d38], R16 ;  /* 0x001d381001007387 */ /* 0x0043e80000100a00 */
[----:B-1----:R-:W2:Y:S04]  /*419e0*/  LDL.LU R17, [R1+0x19c] ;  /* 0x00019c0001117983 */ /* 0x002ea80000300800 */
[----:B------:R1:W-:Y:S04]  /*419f0*/  STL.64 [R1+0xb00], R20 ;  /* 0x000b001401007387 */ /* 0x0003e80000100a00 */
[----:B-1----:R-:W4:Y:S01]  /*41a00*/  LDL.LU.64 R20, [R1+0x1d48] ;  /* 0x001d480001147983 */ /* 0x002f220000300a00 */
[----:B------:R-:W-:-:S02]  /*41a10*/  SHF.R.S32.HI R4, RZ, 0x1f, R14 ;  /* 0x0000001fff047819 */ /* 0x000fc4000001140e */
[----:B--2---:R-:W-:Y:S02]  /*41a20*/  SHF.R.S32.HI R5, RZ, 0x1f, R17 ;  /* 0x0000001fff057819 */ /* 0x004fe40000011411 */
[C---:B------:R-:W-:Y:S02]  /*41a30*/  IADD3 R24, P4, R17.reuse, R6, RZ ;  /* 0x0000000611187210 */ /* 0x040fe40007f9e0ff */
[----:B------:R-:W-:-:S03]  /*41a40*/  IADD3 R16, P3, R17, R7, RZ ;  /* 0x0000000711107210 */ /* 0x000fc60007f7e0ff */
[C---:B------:R-:W-:Y:S02]  /*41a50*/  IMAD.X R25, R5.reuse, 0x1, R8, P4 ;  /* 0x0000000105197824 */ /* 0x040fe400020e0608 */
[----:B------:R-:W-:Y:S01]  /*41a60*/  IMAD.X R17, R5, 0x1, R9, P3 ;  /* 0x0000000105117824 */ /* 0x000fe200018e0609 */
[----:B----4-:R1:W-:Y:S04]  /*41a70*/  STL.64 [R1+0x1d30], R20 ;  /* 0x001d301401007387 */ /* 0x0103e80000100a00 */
[----:B------:R2:W-:Y:S01]  /*41a80*/  STL.64 [R1+0xaf8], R24 ;  /* 0x000af81801007387 */ /* 0x0005e20000100a00 */
[----:B-1----:R-:W-:Y:S01]  /*41a90*/  IADD3 R20, P5, R14, R6, RZ ;  /* 0x000000060e147210 */ /* 0x002fe20007fbe0ff */
[----:B------:R-:W-:Y:S02]  /*41aa0*/  IMAD.MOV.U32 R21, RZ, RZ, R14 ;  /* 0x000000ffff157224 */ /* 0x000fe400078e000e */
[----:B------:R-:W-:Y:S01]  /*41ab0*/  IMAD.MOV.U32 R14, RZ, RZ, R15 ;  /* 0x000000ffff0e7224 */ /* 0x000fe200078e000f */
[----:B--2---:R-:W2:Y:S01]  /*41ac0*/  LDL.LU.64 R24, [R1+0x1d40] ;  /* 0x001d400001187983 */ /* 0x004ea20000300a00 */
[----:B------:R-:W-:-:S03]  /*41ad0*/  IMAD.MOV.U32 R15, RZ, RZ, R22 ;  /* 0x000000ffff0f7224 */ /* 0x000fc600078e0016 */
[----:B------:R1:W-:Y:S01]  /*41ae0*/  STL.64 [R1+0xaf0], R16 ;  /* 0x000af01001007387 */ /* 0x0003e20000100a00 */
[----:B------:R-:W-:Y:S02]  /*41af0*/  IMAD.MOV.U32 R22, RZ, RZ, R23 ;  /* 0x000000ffff167224 */ /* 0x000fe400078e0017 */
[----:B------:R-:W-:Y:S02]  /*41b00*/  IMAD.MOV.U32 R23, RZ, RZ, R11 ;  /* 0x000000ffff177224 */ /* 0x000fe400078e000b */
[----:B---3--:R-:W-:Y:S01]  /*41b10*/  IMAD.MOV.U32 R11, RZ, RZ, R0 ;  /* 0x000000ffff0b7224 */ /* 0x008fe200078e0000 */
[----:B-1----:R-:W3:Y:S04]  /*41b20*/  LDL.LU.64 R16, [R1+0x1d38] ;  /* 0x001d380001107983 */ /* 0x002ee80000300a00 */
[----:B------:R1:W-:Y:S04]  /*41b30*/  STL.64 [R1+0x1d28], R28 ;  /* 0x001d281c01007387 */ /* 0x0003e80000100a00 */
[----:B------:R-:W4:Y:S01]  /*41b40*/  LDL.LU R0, [R1+0x1b0] ;  /* 0x0001b00001007983 */ /* 0x000f220000300800 */
[----:B-1----:R-:W-:Y:S01]  /*41b50*/  IADD3 R28, P3, R21, R7, RZ ;  /* 0x00000007151c7210 */ /* 0x002fe20007f7e0ff */
[----:B------:R-:W-:-:S02]  /*41b60*/  IMAD.X R21, R4, 0x1, R8, P5 ;  /* 0x0000000104157824 */ /* 0x000fc400028e0608 */
[----:B----4-:R1:W-:Y:S04]  /*41b70*/  STL [R1+0x1d10], R0 ;  /* 0x001d100001007387 */ /* 0x0103e80000100800 */
[----:B-1----:R-:W4:Y:S04]  /*41b80*/  LDL.LU R0, [R1+0x1a8] ;  /* 0x0001a80001007983 */ /* 0x002f280000300800 */
[----:B------:R1:W-:Y:S04]  /*41b90*/  STL.64 [R1+0xae8], R20 ;  /* 0x000ae81401007387 */ /* 0x0003e80000100a00 */
[----:B-1----:R-:W2:Y:S04]  /*41ba0*/  LDL.LU.64 R20, [R1+0x1d30] ;  /* 0x001d300001147983 */ /* 0x002ea80000300a00 */
[----:B--2---:R1:W-:Y:S04]  /*41bb0*/  STL.64 [R1+0x1d18], R20 ;  /* 0x001d181401007387 */ /* 0x0043e80000100a00 */
[----:B-1----:R-:W2:Y:S04]  /*41bc0*/  LDL.LU R21, [R1+0x1a4] ;  /* 0x0001a40001157983 */ /* 0x002ea80000300800 */
[----:B------:R-:W-:Y:S01]  /*41bd0*/  STL.64 [R1+0x1d20], R24 ;  /* 0x001d201801007387 */ /* 0x000fe20000100a00 */
[----:B------:R-:W-:-:S05]  /*41be0*/  IMAD.X R29, R4, 0x1, R9, P3 ;  /* 0x00000001041d7824 */ /* 0x000fca00018e0609 */
[----:B------:R1:W-:Y:S04]  /*41bf0*/  STL.64 [R1+0xae0], R28 ;  /* 0x000ae01c01007387 */ /* 0x0003e80000100a00 */
[----:B-1----:R-:W3:Y:S04]  /*41c00*/  LDL.LU.64 R28, [R1+0x1d28] ;  /* 0x001d2800011c7983 */ /* 0x002ee80000300a00 */
[----:B------:R-:W-:Y:S01]  /*41c10*/  STL.64 [R1+0x1d08], R14 ;  /* 0x001d080e01007387 */ /* 0x000fe20000100a00 */
[----:B--2---:R-:W-:Y:S02]  /*41c20*/  SHF.R.S32.HI R5, RZ, 0x1f, R21 ;  /* 0x0000001fff057819 */ /* 0x004fe40000011415 */
[----:B------:R-:W-:-:S02]  /*41c30*/  IADD3 R24, P4, R21, R6, RZ ;  /* 0x0000000615187210 */ /* 0x000fc40007f9e0ff */
[----:B------:R-:W-:-:S03]  /*41c40*/  IADD3 R20, P3, R21, R7, RZ ;  /* 0x0000000715147210 */ /* 0x000fc60007f7e0ff */
[C---:B------:R-:W-:Y:S02]  /*41c50*/  IMAD.X R25, R5.reuse, 0x1, R8, P4 ;  /* 0x0000000105197824 */ /* 0x040fe400020e0608 */
[----:B------:R-:W-:-:S03]  /*41c60*/  IMAD.X R21, R5, 0x1, R9, P3 ;  /* 0x0000000105157824 */ /* 0x000fc600018e0609 */
[----:B------:R1:W-:Y:S04]  /*41c70*/  STL.64 [R1+0xad8], R24 ;  /* 0x000ad81801007387 */ /* 0x0003e80000100a00 */
[----:B-1----:R-:W2:Y:S04]  /*41c80*/  LDL.LU.64 R24, [R1+0x1d20] ;  /* 0x001d200001187983 */ /* 0x002ea80000300a00 */
[----:B------:R1:W-:Y:S04]  /*41c90*/  STL.64 [R1+0xad0], R20 ;  /* 0x000ad01401007387 */ /* 0x0003e80000100a00 */
[----:B-1----:R-:W3:Y:S01]  /*41ca0*/  LDL.LU.64 R20, [R1+0x1d18] ;  /* 0x001d180001147983 */ /* 0x002ee20000300a00 */
[----:B----4-:R-:W-:-:S02]  /*41cb0*/  SHF.R.S32.HI R4, RZ, 0x1f, R0 ;  /* 0x0000001fff047819 */ /* 0x010fc40000011400 */
[----:B------:R-:W-:-:S05]  /*41cc0*/  IADD3 R14, P5, R0, R6, RZ ;  /* 0x00000006000e7210 */ /* 0x000fca0007fbe0ff */
[----:B------:R-:W-:Y:S01]  /*41cd0*/  IMAD.X R15, R4, 0x1, R8, P5 ;  /* 0x00000001040f7824 */ /* 0x000fe200028e0608 */
[----:B---3--:R1:W-:Y:S04]  /*41ce0*/  STL.64 [R1+0x1cf8], R20 ;  /* 0x001cf81401007387 */ /* 0x0083e80000100a00 */
[----:B--2---:R-:W-:Y:S01]  /*41cf0*/  STL.64 [R1+0x1d00], R24 ;  /* 0x001d001801007387 */ /* 0x004fe20000100a00 */
[----:B-1----:R-:W-:-:S03]  /*41d00*/  IADD3 R20, P3, R0, R7, RZ ;  /* 0x0000000700147210 */ /* 0x002fc60007f7e0ff */
[----:B------:R-:W2:Y:S04]  /*41d10*/  LDL.LU R0, [R1+0x1d10] ;  /* 0x001d100001007983 */ /* 0x000ea80000300800 */
[----:B------:R1:W-:Y:S04]  /*41d20*/  STL.64 [R1+0xac8], R14 ;  /* 0x000ac80e01007387 */ /* 0x0003e80000100a00 */
[----:B-1----:R-:W3:Y:S04]  /*41d30*/  LDL.LU.64 R14, [R1+0x1d08] ;  /* 0x001d0800010e7983 */ /* 0x002ee80000300a00 */
[----:B---3--:R1:W-:Y:S04]  /*41d40*/  STL.64 [R1+0x1ce8], R14 ;  /* 0x001ce80e01007387 */ /* 0x0083e80000100a00 */
[----:B-1----:R-:W3:Y:S01]  /*41d50*/  LDL.LU R15, [R1+0x1ac] ;  /* 0x0001ac00010f7983 */ /* 0x002ee20000300800 */
[----:B------:R-:W-:Y:S01]  /*41d60*/  IMAD.X R21, R4, 0x1, R9, P3 ;  /* 0x0000000104157824 */ /* 0x000fe200018e0609 */
[----:B---3--:R-:W-:-:S05]  /*41d70*/  IADD3 R24, P4, R15, R6, RZ ;  /* 0x000000060f187210 */ /* 0x008fca0007f9e0ff */
[----:B------:R1:W-:Y:S04]  /*41d80*/  STL [R1+0xab8], R24 ;  /* 0x000ab81801007387 */ /* 0x0003e80000100800 */
[----:B-1----:R-:W3:Y:S04]  /*41d90*/  LDL.LU.64 R24, [R1+0x1d00] ;  /* 0x001d000001187983 */ /* 0x002ee80000300a00 */
[----:B------:R1:W-:Y:S04]  /*41da0*/  STL.64 [R1+0xac0], R20 ;  /* 0x000ac01401007387 */ /* 0x0003e80000100a00 */
[----:B-1----:R-:W4:Y:S04]  /*41db0*/  LDL.LU.64 R20, [R1+0x1cf8] ;  /* 0x001cf80001147983 */ /* 0x002f280000300a00 */
[----:B------:R1:W-:Y:S04]  /*41dc0*/  STL.64 [R1+0x1cf0], R22 ;  /* 0x001cf01601007387 */ /* 0x0003e80000100a00 */
[----:B-1----:R0:W2:Y:S01]  /*41dd0*/  LDL.64 R22, [R1+0xab8] ;  /* 0x000ab80001167983 */ /* 0x0020a20000100a00 */
[----:B------:R-:W-:-:S02]  /*41de0*/  SHF.R.S32.HI R5, RZ, 0x1f, R15 ;  /* 0x0000001fff057819 */ /* 0x000fc4000001140f */
[----:B------:R-:W-:-:S05]  /*41df0*/  IADD3 R14, P3, R15, R7, RZ ;  /* 0x000000070f0e7210 */ /* 0x000fca0007f7e0ff */
[C---:B------:R-:W-:Y:S01]  /*41e00*/  IMAD.X R15, R5.reuse, 0x1, R9, P3 ;  /* 0x00000001050f7824 */ /* 0x040fe200018e0609 */
[----:B---3--:R-:W-:Y:S01]  /*41e10*/  STL.64 [R1+0x1cd8], R24 ;  /* 0x001cd81801007387 */ /* 0x008fe20000100a00 */
[----:B--2---:R-:W-:-:S05]  /*41e20*/  IMAD.X R23, R5, 0x1, R8, P4 ;  /* 0x0000000105177824 */ /* 0x004fca00020e0608 */
[----:B------:R1:W-:Y:S04]  /*41e30*/  STL [R1+0xabc], R23 ;  /* 0x000abc1701007387 */ /* 0x0003e80000100800 */
[----:B-1----:R-:W2:Y:S04]  /*41e40*/  LDL.LU.64 R22, [R1+0x1cf0] ;  /* 0x001cf00001167983 */ /* 0x002ea80000300a00 */
[----:B------:R1:W-:Y:S04]  /*41e50*/  STL.64 [R1+0xab0], R14 ;  /* 0x000ab00e01007387 */ /* 0x0003e80000100a00 */
[----:B-1----:R-:W3:Y:S01]  /*41e60*/  LDL.LU.64 R14, [R1+0x1ce8] ;  /* 0x001ce800010e7983 */ /* 0x002ee20000300a00 */
[----:B------:R-:W-:-:S02]  /*41e70*/  SHF.R.S32.HI R4, RZ, 0x1f, R0 ;  /* 0x0000001fff047819 */ /* 0x000fc40000011400 */
[-C--:B------:R-:W-:Y:S01]  /*41e80*/  IADD3 R24, P5, R0, R6.reuse, RZ ;  /* 0x0000000600187210 */ /* 0x080fe20007fbe0ff */
[----:B------:R1:W-:Y:S04]  /*41e90*/  STL.64 [R1+0x1cc8], R28 ;  /* 0x001cc81c01007387 */ /* 0x0003e80000100a00 */
[----:B------:R-:W-:Y:S01]  /*41ea0*/  IMAD.X R25, R4, 0x1, R8, P5 ;  /* 0x0000000104197824 */ /* 0x000fe200028e0608 */
[----:B-1----:R-:W-:Y:S01]  /*41eb0*/  IADD3 R28, P3, R0, R7, RZ ;  /* 0x00000007001c7210 */ /* 0x002fe20007f7e0ff */
[----:B---3--:R-:W-:Y:S04]  /*41ec0*/  STL.64 [R1+0x1cd0], R14 ;  /* 0x001cd00e01007387 */ /* 0x008fe80000100a00 */
[----:B------:R-:W3:Y:S04]  /*41ed0*/  LDL.LU R0, [R1+0x1ce0] ;  /* 0x001ce00001007983 */ /* 0x000ee80000300800 */
[----:B------:R1:W-:Y:S04]  /*41ee0*/  STL.64 [R1+0xaa8], R24 ;  /* 0x000aa81801007387 */ /* 0x0003e80000100a00 */
[----:B-1----:R-:W4:Y:S04]  /*41ef0*/  LDL.LU.64 R24, [R1+0x1cd8] ;  /* 0x001cd80001187983 */ /* 0x002f280000300a00 */
[----:B----4-:R1:W-:Y:S04]  /*41f00*/  STL.64 [R1+0x1cb8], R24 ;  /* 0x001cb81801007387 */ /* 0x0103e80000100a00 */
[----:B-1----:R-:W4:Y:S01]  /*41f10*/  LDL.LU R25, [R1+0x1b4] ;  /* 0x0001b40001197983 */ /* 0x002f220000300800 */
[----:B------:R-:W-:Y:S01]  /*41f20*/  IMAD.X R29, R4, 0x1, R9, P3 ;  /* 0x00000001041d7824 */ /* 0x000fe200018e0609 */
[----:B----4-:R-:W-:-:S05]  /*41f30*/  IADD3 R14, P4, R25, R6, RZ ;  /* 0x00000006190e7210 */ /* 0x010fca0007f9e0ff */
[----:B------:R1:W-:Y:S04]  /*41f40*/  STL [R1+0xa98], R14 ;  /* 0x000a980e01007387 */ /* 0x0003e80000100800 */
[----:B-1----:R-:W4:Y:S04]  /*41f50*/  LDL.LU.64 R14, [R1+0x1cd0] ;  /* 0x001cd000010e7983 */ /* 0x002f280000300a00 */
[----:B------:R1:W-:Y:S04]  /*41f60*/  STL.64 [R1+0xaa0], R28 ;  /* 0x000aa01c01007387 */ /* 0x0003e80000100a00 */
[----:B-1----:R-:W2:Y:S04]  /*41f70*/  LDL.LU.64 R28, [R1+0x1cc8] ;  /* 0x001cc800011c7983 */ /* 0x002ea80000300a00 */
[----:B------:R1:W-:Y:S04]  /*41f80*/  STL.64 [R1+0x1cc0], R16 ;  /* 0x001cc01001007387 */ /* 0x0003e80000100a00 */
[----:B-1----:R0:W3:Y:S01]  /*41f90*/  LDL.64 R16, [R1+0xa98] ;  /* 0x000a980001107983 */ /* 0x0020e20000100a00 */
[----:B------:R-:W-:-:S02]  /*41fa0*/  SHF.R.S32.HI R5, RZ, 0x1f, R25 ;  /* 0x0000001fff057819 */ /* 0x000fc40000011419 */
[----:B------:R-:W-:-:S05]  /*41fb0*/  IADD3 R24, P3, R25, R7, RZ ;  /* 0x0000000719187210 */ /* 0x000fca0007f7e0ff */
[C---:B------:R-:W-:Y:S01]  /*41fc0*/  IMAD.X R25, R5.reuse, 0x1, R9, P3 ;  /* 0x0000000105197824 */ /* 0x040fe200018e0609 */
[----:B----4-:R-:W-:Y:S04]  /*41fd0*/  STL.64 [R1+0x1cb0], R14 ;  /* 0x001cb00e01007387 */ /* 0x010fe80000100a00 */
[----:B------:R1:W-:Y:S04]  /*41fe0*/  STL.64 [R1+0x1ca0], R20 ;  /* 0x001ca01401007387 */ /* 0x0003e80000100a00 */
[----:B-1----:R-:W4:Y:S01]  /*41ff0*/  LDL.LU R21, [R1+0x1b8] ;  /* 0x0001b80001157983 */ /* 0x002f220000300800 */
[----:B---3--:R-:W-:-:S05]  /*42000*/  IMAD.X R17, R5, 0x1, R8, P4 ;  /* 0x0000000105117824 */ /* 0x008fca00020e0608 */
[----:B------:R1:W-:Y:S04]  /*42010*/  STL [R1+0xa9c], R17 ;  /* 0x000a9c1101007387 */ /* 0x0003e80000100800 */
[----:B-1----:R-:W3:Y:S04]  /*42020*/  LDL.LU.64 R16, [R1+0x1cc0] ;  /* 0x001cc00001107983 */ /* 0x002ee80000300a00 */
[----:B------:R1:W-:Y:S04]  /*42030*/  STL.64 [R1+0xa90], R24 ;  /* 0x000a901801007387 */ /* 0x0003e80000100a00 */
[----:B-1----:R-:W2:Y:S01]  /*42040*/  LDL.LU.64 R24, [R1+0x1cb8] ;  /* 0x001cb80001187983 */ /* 0x002ea20000300a00 */
[----:B----4-:R-:W-:-:S02]  /*42050*/  SHF.R.S32.HI R4, RZ, 0x1f, R21 ;  /* 0x0000001fff047819 */ /* 0x010fc40000011415 */
[----:B------:R-:W-:-:S05]  /*42060*/  IADD3 R14, P5, R21, R6, RZ ;  /* 0x00000006150e7210 */ /* 0x000fca0007fbe0ff */
[----:B------:R-:W-:Y:S01]  /*42070*/  IMAD.X R15, R4, 0x1, R8, P5 ;  /* 0x00000001040f7824 */ /* 0x000fe200028e0608 */
[----:B--2---:R-:W-:Y:S04]  /*42080*/  STL.64 [R1+0x1ca8], R24 ;  /* 0x001ca81801007387 */ /* 0x004fe80000100a00 */
[----:B------:R1:W-:Y:S04]  /*42090*/  STL.64 [R1+0xa88], R14 ;  /* 0x000a880e01007387 */ /* 0x0003e80000100a00 */
[----:B-1----:R-:W2:Y:S04]  /*420a0*/  LDL.LU.64 R14, [R1+0x1cb0] ;  /* 0x001cb000010e7983 */ /* 0x002ea80000300a00 */
[----:B------:R1:W-:Y:S04]  /*420b0*/  STL.64 [R1+0x1c80], R18 ;  /* 0x001c801201007387 */ /* 0x0003e80000100a00 */
[----:B-1----:R-:W4:Y:S01]  /*420c0*/  LDL.LU R19, [R1+0x1bc] ;  /* 0x0001bc0001137983 */ /* 0x002f220000300800 */
[----:B------:R-:W-:-:S05]  /*420d0*/  IADD3 R20, P3, R21, R7, RZ ;  /* 0x0000000715147210 */ /* 0x000fca0007f7e0ff */
[----:B------:R-:W-:Y:S01]  /*420e0*/  IMAD.X R21, R4, 0x1, R9, P3 ;  /* 0x0000000104157824 */ /* 0x000fe200018e0609 */
[----:B----4-:R-:W-:-:S05]  /*420f0*/  IADD3 R24, P4, R19, R6, RZ ;  /* 0x0000000613187210 */ /* 0x010fca0007f9e0ff */
[----:B------:R1:W-:Y:S04]  /*42100*/  STL [R1+0xa78], R24 ;  /* 0x000a781801007387 */ /* 0x0003e80000100800 */
[----:B-1----:R-:W4:Y:S04]  /*42110*/  LDL.LU.64 R24, [R1+0x1ca8] ;  /* 0x001ca80001187983 */ /* 0x002f280000300a00 */
[----:B------:R1:W-:Y:S04]  /*42120*/  STL.64 [R1+0xa80], R20 ;  /* 0x000a801401007387 */ /* 0x0003e80000100a00 */
[----:B-1----:R-:W3:Y:S01]  /*42130*/  LDL.LU.64 R20, [R1+0x1ca0] ;  /* 0x001ca00001147983 */ /* 0x002ee20000300a00 */
[----:B------:R-:W-:-:S03]  /*42140*/  SHF.R.S32.HI R5, RZ, 0x1f, R19 ;  /* 0x0000001fff057819 */ /* 0x000fc60000011413 */
[----:B---3--:R1:W-:Y:S04]  /*42150*/  STL.64 [R1+0x1c88], R20 ;  /* 0x001c881401007387 */ /* 0x0083e80000100a00 */
[----:B-1----:R-:W3:Y:S04]  /*42160*/  LDL.LU R20, [R1+0x1c0] ;  /* 0x0001c00001147983 */ /* 0x002ee80000300800 */
[----:B----4-:R-:W-:Y:S04]  /*42170*/  STL.64 [R1+0x1c90], R24 ;  /* 0x001c901801007387 */ /* 0x010fe80000100a00 */
[----:B------:R1:W-:Y:S04]  /*42180*/  STL.64 [R1+0x1c98], R16 ;  /* 0x001c981001007387 */ /* 0x0003e80000100a00 */
[----:B-1----:R0:W4:Y:S01]  /*42190*/  LDL.64 R16, [R1+0xa78] ;  /* 0x000a780001107983 */ /* 0x0021220000100a00 */
[----:B------:R-:W-:-:S05]  /*421a0*/  IADD3 R24, P3, R19, R7, RZ ;  /* 0x0000000713187210 */ /* 0x000fca0007f7e0ff */
[----:B------:R-:W-:Y:S01]  /*421b0*/  IMAD.X R25, R5, 0x1, R9, P3 ;  /* 0x0000000105197824 */ /* 0x000fe200018e0609 */
[----:B---3--:R-:W-:Y:S02]  /*421c0*/  SHF.R.S32.HI R4, RZ, 0x1f, R20 ;  /* 0x0000001fff047819 */ /* 0x008fe40000011414 */
[C---:B------:R-:W-:Y:S02]  /*421d0*/  IADD3 R18, P5, R20.reuse, R6, RZ ;  /* 0x0000000614127210 */ /* 0x040fe40007fbe0ff */
[----:B------:R-:W-:-:S03]  /*421e0*/  IADD3 R20, P3, R20, R7, RZ ;  /* 0x0000000714147210 */ /* 0x000fc60007f7e0ff */
[--C-:B------:R-:W-:Y:S02]  /*421f0*/  IMAD.X R19, R4, 0x1, R8.reuse, P5 ;  /* 0x0000000104137824 */ /* 0x100fe400028e0608 */
[----:B----4-:R-:W-:-:S05]  /*42200*/  IMAD.X R17, R5, 0x1, R8, P4 ;  /* 0x0000000105117824 */ /* 0x010fca00020e0608 */
[----:B------:R1:W-:Y:S04]  /*42210*/  STL [R1+0xa7c], R17 ;  /* 0x000a7c1101007387 */ /* 0x0003e80000100800 */
[----:B-1----:R-:W3:Y:S04]  /*42220*/  LDL.LU.64 R16, [R1+0x1c98] ;  /* 0x001c980001107983 */ /* 0x002ee80000300a00 */
[----:B------:R1:W-:Y:S04]  /*42230*/  STL.64 [R1+0xa70], R24 ;  /* 0x000a701801007387 */ /* 0x0003e80000100a00 */
[----:B-1----:R-:W4:Y:S04]  /*42240*/  LDL.LU.64 R24, [R1+0x1c90] ;  /* 0x001c900001187983 */ /* 0x002f280000300a00 */
[----:B------:R1:W-:Y:S04]  /*42250*/  STL [R1+0xa60], R20 ;  /* 0x000a601401007387 */ /* 0x0003e80000100800 */
[----:B-1----:R-:W3:Y:S04]  /*42260*/  LDL.LU.64 R20, [R1+0x1c88] ;  /* 0x001c880001147983 */ /* 0x002ee80000300a00 */
[----:B------:R1:W-:Y:S04]  /*42270*/  STL.64 [R1+0xa68], R18 ;  /* 0x000a681201007387 */ /* 0x0003e80000100a00 */
[----:B-1----:R-:W2:Y:S04]  /*42280*/  LDL.LU.64 R18, [R1+0x1c80] ;  /* 0x001c800001127983 */ /* 0x002ea80000300a00 */
[----:B--2---:R1:W-:Y:S04]  /*42290*/  STL.64 [R1+0x1c78], R18 ;  /* 0x001c781201007387 */ /* 0x0043e80000100a00 */
[----:B-1----:R0:W2:Y:S04]  /*422a0*/  LDL.64 R18, [R1+0xa60] ;  /* 0x000a600001127983 */ /* 0x0020a80000100a00 */
[----:B------:R1:W-:Y:S04]  /*422b0*/  STL.64 [R1+0x1c68], R28 ;  /* 0x001c681c01007387 */ /* 0x0003e80000100a00 */
[----:B-1----:R-:W4:Y:S04]  /*422c0*/  LDL.LU R29, [R1+0x1c4] ;  /* 0x0001c400011d7983 */ /* 0x002f280000300800 */
[----:B------:R4:W-:Y:S01]  /*422d0*/  STL.64 [R1+0x1c58], R10 ;  /* 0x001c580a01007387 */ /* 0x0009e20000100a00 */
[----:B--2---:R-:W-:-:S05]  /*422e0*/  IMAD.X R19, R4, 0x1, R9, P3 ;  /* 0x0000000104137824 */ /* 0x004fca00018e0609 */
[----:B------:R1:W-:Y:S01]  /*422f0*/  STL [R1+0xa64], R19 ;  /* 0x000a641301007387 */ /* 0x0003e20000100800 */
[----:B----4-:R-:W-:-:S03]  /*42300*/  IADD3 R10, P4, R29, R6, RZ ;  /* 0x000000061d0a7210 */ /* 0x010fc60007f9e0ff */
[----:B-1----:R-:W2:Y:S04]  /*42310*/  LDL.LU.64 R18, [R1+0x1c78] ;  /* 0x001c780001127983 */ /* 0x002ea80000300a00 */
[----:B------:R1:W-:Y:S04]  /*42320*/  STL.64 [R1+0x1c60], R22 ;  /* 0x001c601601007387 */ /* 0x0003e80000100a00 */
[----:B------:R-:W-:Y:S04]  /*42330*/  STL [R1+0xa58], R10 ;  /* 0x000a580a01007387 */ /* 0x000fe80000100800 */
[----:B-1----:R-:W4:Y:S01]  /*42340*/  LDL.LU R22, [R1+0x1c8] ;  /* 0x0001c80001167983 */ /* 0x002f220000300800 */
[----:B------:R-:W-:-:S02]  /*42350*/  SHF.R.S32.HI R5, RZ, 0x1f, R29 ;  /* 0x0000001fff057819 */ /* 0x000fc4000001141d */
[----:B------:R-:W-:Y:S01]  /*42360*/  IADD3 R28, P3, R29, R7, RZ ;  /* 0x000000071d1c7210 */ /* 0x000fe20007f7e0ff */
[----:B------:R1:W-:Y:S04]  /*42370*/  STL.64 [R1+0x1c70], R14 ;  /* 0x001c700e01007387 */ /* 0x0003e80000100a00 */
[C---:B------:R-:W-:Y:S02]  /*42380*/  IMAD.X R29, R5.reuse, 0x1, R9, P3 ;  /* 0x00000001051d7824 */ /* 0x040fe400018e0609 */
[----:B-1----:R-:W-:Y:S02]  /*42390*/  IMAD.MOV.U32 R15, RZ, RZ, R11 ;  /* 0x000000ffff0f7224 */ /* 0x002fe400078e000b */
[----:B------:R-:W-:Y:S02]  /*423a0*/  IMAD.MOV.U32 R14, RZ, RZ, R10 ;  /* 0x000000ffff0e7224 */ /* 0x000fe400078e000a */
[----:B------:R-:W-:-:S05]  /*423b0*/  IMAD.X R15, R5, 0x1, R8, P4 ;  /* 0x00000001050f7824 */ /* 0x000fca00020e0608 */
[----:B------:R1:W-:Y:S04]  /*423c0*/  STL [R1+0xa5c], R15 ;  /* 0x000a5c0f01007387 */ /* 0x0003e80000100800 */
[----:B-1----:R-:W3:Y:S04]  /*423d0*/  LDL.LU.64 R14, [R1+0x1c70] ;  /* 0x001c7000010e7983 */ /* 0x002ee80000300a00 */
[----:B------:R1:W-:Y:S04]  /*423e0*/  STL.64 [R1+0xa50], R28 ;  /* 0x000a501c01007387 */ /* 0x0003e80000100a00 */
[----:B-1----:R-:W3:Y:S01]  /*423f0*/  LDL.LU.64 R28, [R1+0x1c68] ;  /* 0x001c6800011c7983 */ /* 0x002ee20000300a00 */
[----:B----4-:R-:W-:-:S02]  /*42400*/  SHF.R.S32.HI R4, RZ, 0x1f, R22 ;  /* 0x0000001fff047819 */ /* 0x010fc40000011416 */
[C---:B------:R-:W-:Y:S02]  /*42410*/  IADD3 R10, P5, R22.reuse, R6, RZ ;  /* 0x00000006160a7210 */ /* 0x040fe40007fbe0ff */
[----:B------:R-:W-:-:S03]  /*42420*/  IADD3 R22, P3, R22, R7, RZ ;  /* 0x0000000716167210 */ /* 0x000fc60007f7e0ff */
[C---:B------:R-:W-:Y:S02]  /*42430*/  IMAD.X R11, R4.reuse, 0x1, R8, P5 ;  /* 0x00000001040b7824 */ /* 0x040fe400028e0608 */
[----:B------:R1:W-:Y:S04]  /*42440*/  STL [R1+0xa40], R22 ;  /* 0x000a401601007387 */ /* 0x0003e80000100800 */
[----:B-1----:R-:W4:Y:S04]  /*42450*/  LDL.LU.64 R22, [R1+0x1c60] ;  /* 0x001c600001167983 */ /* 0x002f280000300a00 */
[----:B------:R1:W-:Y:S04]  /*42460*/  STL.64 [R1+0xa48], R10 ;  /* 0x000a480a01007387 */ /* 0x0003e80000100a00 */
[----:B-1----:R-:W2:Y:S04]  /*42470*/  LDL.LU.64 R10, [R1+0x1c58] ;  /* 0x001c5800010a7983 */ /* 0x002ea80000300a00 */
[----:B--2---:R1:W-:Y:S04]  /*42480*/  STL.64 [R1+0x1c50], R10 ;  /* 0x001c500a01007387 */ /* 0x0043e80000100a00 */
[----:B-1----:R0:W2:Y:S04]  /*42490*/  LDL.64 R10, [R1+0xa40] ;  /* 0x000a4000010a7983 */ /* 0x0020a80000100a00 */
[----:B------:R-:W-:Y:S04]  /*424a0*/  STL.64 [R1+0x1c30], R18 ;  /* 0x001c301201007387 */ /* 0x000fe80000100a00 */
[----:B---3--:R1:W-:Y:S04]  /*424b0*/  STL.64 [R1+0x1c38], R20 ;  /* 0x001c381401007387 */ /* 0x0083e80000100a00 */
[----:B-1----:R-:W3:Y:S04]  /*424c0*/  LDL.LU R20, [R1+0x1d0] ;  /* 0x0001d00001147983 */ /* 0x002ee80000300800 */
[----:B------:R1:W-:Y:S04]  /*424d0*/  STL.64 [R1+0x1c40], R24 ;  /* 0x001c401801007387 */ /* 0x0003e80000100a00 */
[----:B-1----:R-:W4:Y:S01]  /*424e0*/  LDL.LU R25, [R1+0x1cc] ;  /* 0x0001cc0001197983 */ /* 0x002f220000300800 */
[----:B--2---:R-:W-:-:S05]  /*424f0*/  IMAD.X R11, R4, 0x1, R9, P3 ;  /* 0x00000001040b7824 */ /* 0x004fca00018e0609 */
[----:B------:R1:W-:Y:S04]  /*42500*/  STL [R1+0xa44], R11 ;  /* 0x000a440b01007387 */ /* 0x0003e80000100800 */
[----:B-1----:R-:W2:Y:S01]  /*42510*/  LDL.LU.64 R10, [R1+0x1c50] ;  /* 0x001c5000010a7983 */ /* 0x002ea20000300a00 */
[C---:B----4-:R-:W-:Y:S02]  /*42520*/  IADD3 R24, P3, R25.reuse, R7, RZ ;  /* 0x0000000719187210 */ /* 0x050fe40007f7e0ff */
[----:B------:R-:W-:Y:S02]  /*42530*/  SHF.R.S32.HI R5, RZ, 0x1f, R25 ;  /* 0x0000001fff057819 */ /* 0x000fe40000011419 */
[----:B------:R-:W-:Y:S01]  /*42540*/  IADD3 R18, P4, R25, R6, RZ ;  /* 0x0000000619127210 */ /* 0x000fe20007f9e0ff */
[----:B------:R-:W-:Y:S01]  /*42550*/  IMAD.MOV.U32 R25, RZ, RZ, R19 ;  /* 0x000000ffff197224 */ /* 0x000fe200078e0013 */
[----:B------:R1:W-:Y:S03]  /*42560*/  STL [R1+0x1c48], R24 ;  /* 0x001c481801007387 */ /* 0x0003e60000100800 */
[----:B------:R-:W-:Y:S01]  /*42570*/  IMAD.X R25, R5, 0x1, R8, P4 ;  /* 0x0000000105197824 */ /* 0x000fe200020e0608 */
[----:B------:R4:W-:Y:S01]  /*42580*/  STL [R1+0xa38], R18 ;  /* 0x000a381201007387 */ /* 0x0009e20000100800 */
[----:B-1----:R-:W-:-:S03]  /*42590*/  IMAD.MOV.U32 R24, RZ, RZ, R18 ;  /* 0x000000ffff187224 */ /* 0x002fc600078e0012 */
[----:B------:R1:W-:Y:S04]  /*425a0*/  STL [R1+0xa3c], R25 ;  /* 0x000a3c1901007387 */ /* 0x0003e80000100800 */
[----:B------:R-:W2:Y:S01]  /*425b0*/  LDL.LU R24, [R1+0x1c48] ;  /* 0x001c480001187983 */ /* 0x000ea20000300800 */
[----:B---3--:R-:W-:Y:S02]  /*425c0*/  SHF.R.S32.HI R4, RZ, 0x1f, R20 ;  /* 0x0000001fff047819 */ /* 0x008fe40000011414 */
[C---:B----4-:R-:W-:Y:S01]  /*425d0*/  IADD3 R18, P5, R20.reuse, R6, RZ ;  /* 0x0000000614127210 */ /* 0x050fe20007fbe0ff */
[----:B-1----:R-:W-:Y:S01]  /*425e0*/  IMAD.X R25, R5, 0x1, R9, P3 ;  /* 0x0000000105197824 */ /* 0x002fe200018e0609 */
[----:B------:R-:W-:-:S04]  /*425f0*/  IADD3 R20, P3, R20, R7, RZ ;  /* 0x0000000714147210 */ /* 0x000fc80007f7e0ff */
[----:B--2---:R1:W-:Y:S04]  /*42600*/  STL.64 [R1+0xa30], R24 ;  /* 0x000a301801007387 */ /* 0x0043e80000100a00 */
[----:B-1----:R-:W2:Y:S04]  /*42610*/  LDL.LU.64 R24, [R1+0x1c40] ;  /* 0x001c400001187983 */ /* 0x002ea80000300a00 */
[----:B------:R1:W-:Y:S04]  /*42620*/  STL [R1+0xa20], R20 ;  /* 0x000a201401007387 */ /* 0x0003e80000100800 */
[----:B-1----:R-:W3:Y:S01]  /*42630*/  LDL.LU.64 R20, [R1+0x1c38] ;  /* 0x001c380001147983 */ /* 0x002ee20000300a00 */
[----:B------:R-:W-:-:S05]  /*42640*/  IMAD.X R19, R4, 0x1, R8, P5 ;  /* 0x0000000104137824 */ /* 0x000fca00028e0608 */
[----:B------:R1:W-:Y:S04]  /*42650*/  STL.64 [R1+0xa28], R18 ;  /* 0x000a281201007387 */ /* 0x0003e80000100a00 */
[----:B-1----:R-:W4:Y:S04]  /*42660*/  LDL.LU.64 R18, [R1+0x1c30] ;  /* 0x001c300001127983 */ /* 0x002f280000300a00 */
[----:B---3--:R-:W-:Y:S04]  /*42670*/  STL.64 [R1+0x1c28], R20 ;  /* 0x001c281401007387 */ /* 0x008fe80000100a00 */
[----:B--2---:R1:W-:Y:S04]  /*42680*/  STL.64 [R1+0x1c20], R24 ;  /* 0x001c201801007387 */ /* 0x0043e80000100a00 */
[----:B-1----:R-:W2:Y:S04]  /*42690*/  LDL.LU R25, [R1+0x1d4] ;  /* 0x0001d40001197983 */ /* 0x002ea80000300800 */
[----:B------:R1:W-:Y:S04]  /*426a0*/  STL.64 [R1+0x1c10], R26 ;  /* 0x001c101a01007387 */ /* 0x0003e80000100a00 */
[----:B-1----:R0:W3:Y:S04]  /*426b0*/  LDL.64 R26, [R1+0xa20] ;  /* 0x000a2000011a7983 */ /* 0x0020e80000100a00 */
[----:B------:R1:W-:Y:S04]  /*426c0*/  STL.64 [R1+0x1c18], R22 ;  /* 0x001c181601007387 */ /* 0x0003e80000100a00 */
[----:B-1----:R-:W4:Y:S01]  /*426d0*/  LDL.LU R22, [R1+0x1d8] ;  /* 0x0001d80001167983 */ /* 0x002f220000300800 */
[----:B--2---:R-:W-:-:S02]  /*426e0*/  SHF.R.S32.HI R5, RZ, 0x1f, R25 ;  /* 0x0000001fff057819 */ /* 0x004fc40000011419 */
[----:B------:R-:W-:-:S05]  /*426f0*/  IADD3 R20, P4, R25, R6, RZ ;  /* 0x0000000619147210 */ /* 0x000fca0007f9e0ff */
[----:B------:R-:W-:Y:S02]  /*42700*/  IMAD.X R21, R5, 0x1, R8, P4 ;  /* 0x0000000105157824 */ /* 0x000fe400020e0608 */
[----:B---3--:R-:W-:Y:S01]  /*42710*/  IMAD.X R27, R4, 0x1, R9, P3 ;  /* 0x00000001041b7824 */ /* 0x008fe200018e0609 */
[----:B------:R-:W-:-:S05]  /*42720*/  IADD3 R24, P3, R25, R7, RZ ;  /* 0x0000000719187210 */ /* 0x000fca0007f7e0ff */
[----:B------:R-:W-:Y:S01]  /*42730*/  IMAD.X R25, R5, 0x1, R9, P3 ;  /* 0x0000000105197824 */ /* 0x000fe200018e0609 */
[----:B------:R1:W-:Y:S04]  /*42740*/  STL [R1+0xa24], R27 ;  /* 0x000a241b01007387 */ /* 0x0003e80000100800 */
[----:B------:R2:W-:Y:S01]  /*42750*/  STL.64 [R1+0xa18], R20 ;  /* 0x000a181401007387 */ /* 0x0005e20000100a00 */
[----:B----4-:R-:W-:Y:S02]  /*42760*/  SHF.R.S32.HI R4, RZ, 0x1f, R22 ;  /* 0x0000001fff047819 */ /* 0x010fe40000011416 */
[C---:B------:R-:W-:Y:S02]  /*42770*/  IADD3 R26, P5, R22.reuse, R6, RZ ;  /* 0x00000006161a7210 */ /* 0x040fe40007fbe0ff */
[----:B------:R-:W-:-:S03]  /*42780*/  IADD3 R22, P3, R22, R7, RZ ;  /* 0x0000000716167210 */ /* 0x000fc60007f7e0ff */
[----:B-1----:R-:W-:Y:S01]  /*42790*/  IMAD.X R27, R4, 0x1, R8, P5 ;  /* 0x00000001041b7824 */ /* 0x002fe200028e0608 */
[----:B--2---:R-:W2:Y:S04]  /*427a0*/  LDL.LU.64 R20, [R1+0x1c28] ;  /* 0x001c280001147983 */ /* 0x004ea80000300a00 */
[----:B------:R1:W-:Y:S04]  /*427b0*/  STL.64 [R1+0xa10], R24 ;  /* 0x000a101801007387 */ /* 0x0003e80000100a00 */
[----:B-1----:R-:W3:Y:S04]  /*427c0*/  LDL.LU.64 R24, [R1+0x1c20] ;  /* 0x001c200001187983 */ /* 0x002ee80000300a00 */
[----:B------:R1:W-:Y:S04]  /*427d0*/  STL [R1+0xa00], R22 ;  /* 0x000a001601007387 */ /* 0x0003e80000100800 */
[----:B-1----:R-:W4:Y:S04]  /*427e0*/  LDL.LU.64 R22, [R1+0x1c18] ;  /* 0x001c180001167983 */ /* 0x002f280000300a00 */
[----:B------:R1:W-:Y:S04]  /*427f0*/  STL.64 [R1+0xa08], R26 ;  /* 0x000a081a01007387 */ /* 0x0003e80000100a00 */
[----:B-1----:R-:W2:Y:S04]  /*42800*/  LDL.LU.64 R26, [R1+0x1c10] ;  /* 0x001c1000011a7983 */ /* 0x002ea80000300a00 */
[----:B--2---:R1:W-:Y:S04]  /*42810*/  STL.64 [R1+0x1c08], R26 ;  /* 0x001c081a01007387 */ /* 0x0043e80000100a00 */
[----:B-1----:R-:W2:Y:S04]  /*42820*/  LDL.LU R26, [R1+0x1dc] ;  /* 0x0001dc00011a7983 */ /* 0x002ea80000300800 */
[----:B------:R1:W-:Y:S04]  /*42830*/  STL.64 [R1+0x1bf0], R10 ;  /* 0x001bf00a01007387 */ /* 0x0003e80000100a00 */
[----:B-1----:R-:W3:Y:S04]  /*42840*/  LDL.LU R10, [R1+0x1e0] ;  /* 0x0001e000010a7983 */ /* 0x002ee80000300800 */
[----:B------:R1:W-:Y:S04]  /*42850*/  STL.64 [R1+0x1bf8], R14 ;  /* 0x001bf80e01007387 */ /* 0x0003e80000100a00 */
[----:B-1----:R0:W4:Y:S04]  /*42860*/  LDL.64 R14, [R1+0xa00] ;  /* 0x000a0000010e7983 */ /* 0x0021280000100a00 */
[----:B------:R1:W-:Y:S01]  /*42870*/  STL.64 [R1+0x1c00], R20 ;  /* 0x001c001401007387 */ /* 0x0003e20000100a00 */
[----:B--2---:R-:W-:-:S02]  /*42880*/  SHF.R.S32.HI R5, RZ, 0x1f, R26 ;  /* 0x0000001fff057819 */ /* 0x004fc4000001141a */
[----:B-1----:R-:W-:-:S05]  /*42890*/  IADD3 R20, P4, R26, R6, RZ ;  /* 0x000000061a147210 */ /* 0x002fca0007f9e0ff */
[C---:B------:R-:W-:Y:S02]  /*428a0*/  IMAD.X R21, R5.reuse, 0x1, R8, P4 ;  /* 0x0000000105157824 */ /* 0x040fe400020e0608 */
[--C-:B----4-:R-:W-:Y:S01]  /*428b0*/  IMAD.X R15, R4, 0x1, R9.reuse, P3 ;  /* 0x00000001040f7824 */ /* 0x110fe200018e0609 */
[----:B------:R-:W-:Y:S02]  /*428c0*/  IADD3 R14, P3, R26, R7, RZ ;  /* 0x000000071a0e7210 */ /* 0x000fe40007f7e0ff */
[----:B---3--:R-:W-:Y:S02]  /*428d0*/  IADD3 R26, P5, R10, R6, RZ ;  /* 0x000000060a1a7210 */ /* 0x008fe40007fbe0ff */
[----:B------:R-:W-:Y:S01]  /*428e0*/  SHF.R.S32.HI R4, RZ, 0x1f, R10 ;  /* 0x0000001fff047819 */ /* 0x000fe2000001140a */
[----:B------:R1:W-:Y:S04]  /*428f0*/  STL [R1+0xa04], R15 ;  /* 0x000a040f01007387 */ /* 0x0003e80000100800 */
[----:B------:R2:W-:Y:S01]  /*42900*/  STL [R1+0x9e8], R26 ;  /* 0x0009e81a01007387 */ /* 0x0005e20000100800 */
[----:B-1----:R-:W-:-:S03]  /*42910*/  IMAD.X R15, R5, 0x1, R9, P3 ;  /* 0x00000001050f7824 */ /* 0x002fc600018e0609 */
[----:B--2---:R-:W2:Y:S01]  /*42920*/  LDL.LU.64 R26, [R1+0x1c08] ;  /* 0x001c0800011a7983 */ /* 0x004ea20000300a00 */
[----:B------:R-:W-:-:S03]  /*42930*/  IADD3 R10, P3, R10, R7, RZ ;  /* 0x000000070a0a7210 */ /* 0x000fc60007f7e0ff */
[----:B------:R1:W-:Y:S04]  /*42940*/  STL.64 [R1+0x9f8], R20 ;  /* 0x0009f81401007387 */ /* 0x0003e80000100a00 */
[----:B-1----:R-:W3:Y:S04]  /*42950*/  LDL.LU.64 R20, [R1+0x1c00] ;  /* 0x001c000001147983 */ /* 0x002ee80000300a00 */
[----:B------:R1:W-:Y:S04]  /*42960*/  STL.64 [R1+0x9f0], R14 ;  /* 0x0009f00e01007387 */ /* 0x0003e80000100a00 */
[----:B-1----:R-:W4:Y:S04]  /*42970*/  LDL.LU.64 R14, [R1+0x1bf8] ;  /* 0x001bf800010e7983 */ /* 0x002f280000300a00 */
[----:B------:R1:W-:Y:S04]  /*42980*/  STL [R1+0x9e0], R10 ;  /* 0x0009e00a01007387 */ /* 0x0003e80000100800 */
[----:B-1----:R-:W4:Y:S04]  /*42990*/  LDL.LU.64 R10, [R1+0x1bf0] ;  /* 0x001bf000010a7983 */ /* 0x002f280000300a00 */
[----:B------:R1:W-:Y:S04]  /*429a0*/  STL.64 [R1+0x1be8], R6 ;  /* 0x001be80601007387 */ /* 0x0003e80000100a00 */
[----:B-1----:R0:W3:Y:S04]  /*429b0*/  LDL.64 R6, [R1+0x9e8] ;  /* 0x0009e80001067983 */ /* 0x0020e80000100a00 */
[----:B------:R1:W-:Y:S04]  /*429c0*/  STL.64 [R1+0x1bd8], R16 ;  /* 0x001bd81001007387 */ /* 0x0003e80000100a00 */
[----:B-1----:R-:W4:Y:S04]  /*429d0*/  LDL.LU R16, [R1+0x1e4] ;  /* 0x0001e40001107983 */ /* 0x002f280000300800 */
[----:B------:R1:W-:Y:S04]  /*429e0*/  STL.64 [R1+0x1be0], R24 ;  /* 0x001be01801007387 */ /* 0x0003e80000100a00 */
[----:B-1----:R0:W2:Y:S02]  /*429f0*/  LDL.64 R24, [R1+0x9e0] ;  /* 0x0009e00001187983 */ /* 0x0020a40000100a00 */
[----:B--2---:R-:W-:-:S02]  /*42a00*/  IMAD.MOV.U32 R25, RZ, RZ, R26 ;  /* 0x000000ffff197224 */ /* 0x004fc400078e001a */
[----:B------:R-:W-:Y:S02]  /*42a10*/  IMAD.MOV.U32 R26, RZ, RZ, R12 ;  /* 0x000000ffff1a7224 */ /* 0x000fe400078e000c */
[----:B------:R-:W-:Y:S02]  /*42a20*/  IMAD.MOV.U32 R12, RZ, RZ, R0 ;  /* 0x000000ffff0c7224 */ /* 0x000fe400078e0000 */
[----:B------:R-:W2:Y:S01]  /*42a30*/  LDL.LU R0, [R1+0x1f0] ;  /* 0x0001f00001007983 */ /* 0x000ea20000300800 */
[----:B---3--:R-:W-:-:S03]  /*42a40*/  IMAD.X R7, R4, 0x1, R8, P5 ;  /* 0x0000000104077824 */ /* 0x008fc600028e0608 */
[----:B--2---:R1:W-:Y:S04]  /*42a50*/  STL [R1+0x1bc0], R0 ;  /* 0x001bc00001007387 */ /* 0x0043e80000100800 */
[----:B-1----:R-:W2:Y:S04]  /*42a60*/  LDL.LU R0, [R1+0x1e8] ;  /* 0x0001e80001007983 */ /* 0x002ea80000300800 */
[----:B------:R1:W-:Y:S04]  /*42a70*/  STL [R1+0x9ec], R7 ;  /* 0x0009ec0701007387 */ /* 0x0003e80000100800 */
[----:B-1----:R-:W3:Y:S04]  /*42a80*/  LDL.LU.64 R6, [R1+0x1be8] ;  /* 0x001be80001067983 */ /* 0x002ee80000300a00 */
[----:B------:R1:W-:Y:S01]  /*42a90*/  STL.64 [R1+0x1bd0], R20 ;  /* 0x001bd01401007387 */ /* 0x0003e20000100a00 */
[----:B----4-:R-:W-:Y:S01]  /*42aa0*/  SHF.R.S32.HI R5, RZ, 0x1f, R16 ;  /* 0x0000001fff057819 */ /* 0x010fe20000011410 */
[----:B-1----:R-:W-:-:S02]  /*42ab0*/  IMAD.MOV.U32 R21, RZ, RZ, R25 ;  /* 0x000000ffff157224 */ /* 0x002fc400078e0019 */
[----:B------:R-:W-:-:S05]  /*42ac0*/  IMAD.X R25, R4, 0x1, R9, P3 ;  /* 0x0000000104197824 */ /* 0x000fca00018e0609 */
[----:B------:R1:W-:Y:S04]  /*42ad0*/  STL [R1+0x9e4], R25 ;  /* 0x0009e41901007387 */ /* 0x0003e80000100800 */
[----:B-1----:R-:W4:Y:S01]  /*42ae0*/  LDL.LU.64 R24, [R1+0x1be0] ;  /* 0x001be00001187983 */ /* 0x002f220000300a00 */
[C---:B---3--:R-:W-:Y:S02]  /*42af0*/  IADD3 R20, P4, R16.reuse, R6, RZ ;  /* 0x0000000610147210 */ /* 0x048fe40007f9e0ff */
[----:B------:R-:W-:-:S05]  /*42b00*/  IADD3 R16, P3, R16, R7, RZ ;  /* 0x0000000710107210 */ /* 0x000fca0007f7e0ff */
[----:B------:R1:W-:Y:S04]  /*42b10*/  STL [R1+0x9d0], R16 ;  /* 0x0009d01001007387 */ /* 0x0003e80000100800 */
[----:B-1----:R-:W3:Y:S04]  /*42b20*/  LDL.LU.64 R16, [R1+0x1bd8] ;  /* 0x001bd80001107983 */ /* 0x002ee80000300a00 */
[----:B---3--:R1:W-:Y:S04]  /*42b30*/  STL.64 [R1+0x1bc8], R16 ;  /* 0x001bc81001007387 */ /* 0x0083e80000100a00 */
[----:B-1----:R0:W3:Y:S04]  /*42b40*/  LDL.64 R16, [R1+0x9d0] ;  /* 0x0009d00001107983 */ /* 0x0020e80000100a00 */
[----:B----4-:R1:W-:Y:S02]  /*42b50*/  STL.64 [R1+0x1bb8], R24 ;  /* 0x001bb81801007387 */ /* 0x0103e40000100a00 */
[----:B-1----:R-:W-:-:S02]  /*42b60*/  IMAD.MOV.U32 R25, RZ, RZ, R21 ;  /* 0x000000ffff197224 */ /* 0x002fc400078e0015 */
[----:B------:R-:W-:-:S05]  /*42b70*/  IMAD.X R21, R5, 0x1, R8, P4 ;  /* 0x0000000105157824 */ /* 0x000fca00020e0608 */
[----:B------:R1:W-:Y:S04]  /*42b80*/  STL.64 [R1+0x9d8], R20 ;  /* 0x0009d81401007387 */ /* 0x0003e80000100a00 */
[----:B-1----:R-:W4:Y:S01]  /*42b90*/  LDL.LU.64 R20, [R1+0x1bd0] ;  /* 0x001bd00001147983 */ /* 0x002f220000300a00 */
[----:B--2---:R-:W-:Y:S02]  /*42ba0*/  SHF.R.S32.HI R4, RZ, 0x1f, R0 ;  /* 0x0000001fff047819 */ /* 0x004fe40000011400 */
[----:B------:R-:W-:Y:S01]  /*42bb0*/  IADD3 R24, P5, R0, R6, RZ ;  /* 0x0000000600187210 */ /* 0x000fe20007fbe0ff */
[----:B---3--:R-:W-:Y:S02]  /*42bc0*/  IMAD.X R17, R5, 0x1, R9, P3 ;  /* 0x0000000105117824 */ /* 0x008fe400018e0609 */
[----:B------:R-:W-:-:S02]  /*42bd0*/  IMAD.MOV.U32 R5, RZ, RZ, R25 ;  /* 0x000000ffff057224 */ /* 0x000fc400078e0019 */
[----:B------:R-:W-:Y:S01]  /*42be0*/  IMAD.X R25, R4, 0x1, R8, P5 ;  /* 0x0000000104197824 */ /* 0x000fe200028e0608 */
[----:B----4-:R-:W-:Y:S04]  /*42bf0*/  STL.64 [R1+0x1ba8], R20 ;  /* 0x001ba81401007387 */ /* 0x010fe80000100a00 */
[----:B------:R1:W-:Y:S04]  /*42c00*/  STL [R1+0x9d4], R17 ;  /* 0x0009d41101007387 */ /* 0x0003e80000100800 */
[----:B-1----:R-:W2:Y:S01]  /*42c10*/  LDL.LU.64 R16, [R1+0x1bc8] ;  /* 0x001bc80001107983 */ /* 0x002ea20000300a00 */
[----:B------:R-:W-:-:S03]  /*42c20*/  IADD3 R20, P3, R0, R7, RZ ;  /* 0x0000000700147210 */ /* 0x000fc60007f7e0ff */
[----:B------:R-:W3:Y:S04]  /*42c30*/  LDL.LU R0, [R1+0x1bc0] ;  /* 0x001bc00001007983 */ /* 0x000ee80000300800 */
        /* <DEDUP_REMOVED lines=33> */
[----:B-1----:R-:W4:Y:S01]  /*42e50*/  LDL.LU.64 R16, [R1+0x1b88] ;  /* 0x001b880001107983 */ /* 0x002f220000300a00 */
[----:B------:R-:W-:-:S03]  /*42e60*/  SHF.R.S32.HI R5, RZ, 0x1f, R15 ;  /* 0x0000001fff057819 */ /* 0x000fc6000001140f */
[----:B----4-:R1:W-:Y:S04]  /*42e70*/  STL.64 [R1+0x1b78], R16 ;  /* 0x001b781001007387 */ /* 0x0103e80000100a00 */
[----:B------:R4:W-:Y:S01]  /*42e80*/  STL.64 [R1+0x1b68], R28 ;  /* 0x001b681c01007387 */ /* 0x0009e20000100a00 */
[----:B-1----:R-:W-:Y:S01]  /*42e90*/  IADD3 R16, P4, R15, R6, RZ ;  /* 0x000000060f107210 */ /* 0x002fe20007f9e0ff */
[----:B------:R-:W-:Y:S02]  /*42ea0*/  IMAD.MOV.U32 R17, RZ, RZ, R15 ;  /* 0x000000ffff117224 */ /* 0x000fe400078e000f */
[----:B------:R-:W-:Y:S01]  /*42eb0*/  IMAD.X R15, R4, 0x1, R9, P3 ;  /* 0x00000001040f7824 */ /* 0x000fe200018e0609 */
[----:B----4-:R-:W4:Y:S04]  /*42ec0*/  LDL.LU R28, [R1+0x1f8] ;  /* 0x0001f800011c7983 */ /* 0x010f280000300800 */
[----:B------:R1:W-:Y:S04]  /*42ed0*/  STL.64 [R1+0x9a0], R14 ;  /* 0x0009a00e01007387 */ /* 0x0003e80000100a00 */
[----:B-1----:R-:W2:Y:S01]  /*42ee0*/  LDL.LU.64 R14, [R1+0x1b80] ;  /* 0x001b8000010e7983 */ /* 0x002ea20000300a00 */
[----:B----4-:R-:W-:-:S03]  /*42ef0*/  SHF.R.S32.HI R4, RZ, 0x1f, R28 ;  /* 0x0000001fff047819 */ /* 0x010fc6000001141c */
[----:B--2---:R-:W-:Y:S04]  /*42f00*/  STL.64 [R1+0x1b60], R14 ;  /* 0x001b600e01007387 */ /* 0x004fe80000100a00 */
[----:B------:R1:W-:Y:S02]  /*42f10*/  STL.64 [R1+0x1b70], R20 ;  /* 0x001b701401007387 */ /* 0x0003e40000100a00 */
[----:B-1----:R-:W-:Y:S01]  /*42f20*/  IADD3 R20, P3, R17, R7, RZ ;  /* 0x0000000711147210 */ /* 0x002fe20007f7e0ff */
[----:B------:R-:W-:Y:S01]  /*42f30*/  IMAD.X R17, R5, 0x1, R8, P4 ;  /* 0x0000000105117824 */ /* 0x000fe200020e0608 */
[----:B------:R-:W-:-:S03]  /*42f40*/  IADD3 R14, P5, R28, R6, RZ ;  /* 0x000000061c0e7210 */ /* 0x000fc60007fbe0ff */
[----:B------:R-:W-:Y:S01]  /*42f50*/  IMAD.X R21, R5, 0x1, R9, P3 ;  /* 0x0000000105157824 */ /* 0x000fe200018e0609 */
[----:B------:R-:W-:Y:S01]  /*42f60*/  IADD3 R28, P3, R28, R7, RZ ;  /* 0x000000071c1c7210 */ /* 0x000fe20007f7e0ff */
[----:B------:R1:W-:Y:S04]  /*42f70*/  STL.64 [R1+0x998], R16 ;  /* 0x0009981001007387 */ /* 0x0003e80000100a00 */
[----:B-1----:R-:W2:Y:S04]  /*42f80*/  LDL.LU.64 R16, [R1+0x1b78] ;  /* 0x001b780001107983 */ /* 0x002ea80000300a00 */
[----:B------:R1:W-:Y:S04]  /*42f90*/  STL.64 [R1+0x990], R20 ;  /* 0x0009901401007387 */ /* 0x0003e80000100a00 */
[----:B-1----:R-:W4:Y:S04]  /*42fa0*/  LDL.LU.64 R20, [R1+0x1b70] ;  /* 0x001b700001147983 */ /* 0x002f280000300a00 */
[----:B------:R1:W-:Y:S04]  /*42fb0*/  STL [R1+0x980], R28 ;  /* 0x0009801c01007387 */ /* 0x0003e80000100800 */
[----:B-1----:R-:W3:Y:S01]  /*42fc0*/  LDL.LU.64 R28, [R1+0x1b68] ;  /* 0x001b6800011c7983 */ /* 0x002ee20000300a00 */
[----:B------:R-:W-:-:S03]  /*42fd0*/  IMAD.X R15, R4, 0x1, R8, P5 ;  /* 0x00000001040f7824 */ /* 0x000fc600028e0608 */
[----:B---3--:R1:W-:Y:S04]  /*42fe0*/  STL.64 [R1+0x1b58], R28 ;  /* 0x001b581c01007387 */ /* 0x0083e80000100a00 */
[----:B-1----:R0:W3:Y:S04]  /*42ff0*/  LDL.64 R28, [R1+0x980] ;  /* 0x00098000011c7983 */ /* 0x0020e80000100a00 */
[----:B------:R1:W-:Y:S04]  /*43000*/  STL.64 [R1+0x988], R14 ;  /* 0x0009880e01007387 */ /* 0x0003e80000100a00 */
[----:B-1----:R-:W2:Y:S04]  /*43010*/  LDL.LU.64 R14, [R1+0x1b60] ;  /* 0x001b6000010e7983 */ /* 0x002ea80000300a00 */
[----:B----4-:R1:W-:Y:S04]  /*43020*/  STL.64 [R1+0x1b48], R20 ;  /* 0x001b481401007387 */ /* 0x0103e80000100a00 */
[----:B-1----:R-:W4:Y:S01]  /*43030*/  LDL.LU R21, [R1+0x1fc] ;  /* 0x0001fc0001157983 */ /* 0x002f220000300800 */
[----:B---3--:R-:W-:-:S03]  /*43040*/  IMAD.X R29, R4, 0x1, R9, P3 ;  /* 0x00000001041d7824 */ /* 0x008fc600018e0609 */
[----:B--2---:R1:W-:Y:S04]  /*43050*/  STL.64 [R1+0x1b40], R14 ;  /* 0x001b400e01007387 */ /* 0x0043e80000100a00 */
[----:B-1----:R-:W2:Y:S04]  /*43060*/  LDL.LU R14, [R1+0x200] ;  /* 0x00020000010e7983 */ /* 0x002ea80000300800 */
[----:B------:R-:W-:Y:S04]  /*43070*/  STL.64 [R1+0x1b50], R24 ;  /* 0x001b501801007387 */ /* 0x000fe80000100a00 */
[----:B------:R1:W-:Y:S04]  /*43080*/  STL [R1+0x984], R29 ;  /* 0x0009841d01007387 */ /* 0x0003e80000100800 */
[----:B-1----:R-:W3:Y:S01]  /*43090*/  LDL.LU.64 R28, [R1+0x1b58] ;  /* 0x001b5800011c7983 */ /* 0x002ee20000300a00 */
[----:B----4-:R-:W-:-:S02]  /*430a0*/  SHF.R.S32.HI R5, RZ, 0x1f, R21 ;  /* 0x0000001fff057819 */ /* 0x010fc40000011415 */
[C---:B------:R-:W-:Y:S02]  /*430b0*/  IADD3 R24, P4, R21.reuse, R6, RZ ;  /* 0x0000000615187210 */ /* 0x040fe40007f9e0ff */
[----:B------:R-:W-:-:S03]  /*430c0*/  IADD3 R20, P3, R21, R7, RZ ;  /* 0x0000000715147210 */ /* 0x000fc60007f7e0ff */
[C---:B------:R-:W-:Y:S02]  /*430d0*/  IMAD.X R25, R5.reuse, 0x1, R8, P4 ;  /* 0x0000000105197824 */ /* 0x040fe400020e0608 */
[----:B------:R-:W-:Y:S01]  /*430e0*/  IMAD.X R21, R5, 0x1, R9, P3 ;  /* 0x0000000105157824 */ /* 0x000fe200018e0609 */
[----:B--2---:R-:W-:Y:S01]  /*430f0*/  SHF.R.S32.HI R4, RZ, 0x1f, R14 ;  /* 0x0000001fff047819 */ /* 0x004fe2000001140e */
[----:B---3--:R1:W-:Y:S04]  /*43100*/  STL.64 [R1+0x1b38], R28 ;  /* 0x001b381c01007387 */ /* 0x0083e80000100a00 */
[----:B------:R2:W-:Y:S01]  /*43110*/  STL.64 [R1+0x978], R24 ;  /* 0x0009781801007387 */ /* 0x0005e20000100a00 */
[C---:B-1----:R-:W-:Y:S02]  /*43120*/  IADD3 R28, P5, R14.reuse, R6, RZ ;  /* 0x000000060e1c7210 */ /* 0x042fe40007fbe0ff */
[----:B------:R-:W-:Y:S01]  /*43130*/  IADD3 R14, P3, R14, R7, RZ ;  /* 0x000000070e0e7210 */ /* 0x000fe20007f7e0ff */
[----:B--2---:R-:W2:Y:S04]  /*43140*/  LDL.LU.64 R24, [R1+0x1b50] ;  /* 0x001b500001187983 */ /* 0x004ea80000300a00 */
[----:B------:R1:W-:Y:S01]  /*43150*/  STL.64 [R1+0x970], R20 ;  /* 0x0009701401007387 */ /* 0x0003e20000100a00 */
[----:B------:R-:W-:-:S03]  /*43160*/  IMAD.X R29, R4, 0x1, R8, P5 ;  /* 0x00000001041d7824 */ /* 0x000fc600028e0608 */
[----:B-1----:R-:W3:Y:S04]  /*43170*/  LDL.LU.64 R20, [R1+0x1b48] ;  /* 0x001b480001147983 */ /* 0x002ee80000300a00 */
[----:B------:R1:W-:Y:S04]  /*43180*/  STL [R1+0x960], R14 ;  /* 0x0009600e01007387 */ /* 0x0003e80000100800 */
[----:B-1----:R-:W4:Y:S04]  /*43190*/  LDL.LU.64 R14, [R1+0x1b40] ;  /* 0x001b4000010e7983 */ /* 0x002f280000300a00 */
[----:B------:R1:W-:Y:S04]  /*431a0*/  STL.64 [R1+0x968], R28 ;  /* 0x0009681c01007387 */ /* 0x0003e80000100a00 */
[----:B-1----:R-:W2:Y:S04]  /*431b0*/  LDL.LU.64 R28, [R1+0x1b38] ;  /* 0x001b3800011c7983 */ /* 0x002ea80000300a00 */
[----:B----4-:R1:W-:Y:S04]  /*431c0*/  STL.64 [R1+0x1b20], R14 ;  /* 0x001b200e01007387 */ /* 0x0103e80000100a00 */
[----:B-1----:R-:W4:Y:S04]  /*431d0*/  LDL.LU R15, [R1+0x204] ;  /* 0x00020400010f7983 */ /* 0x002f280000300800 */
[----:B--2---:R1:W-:Y:S04]  /*431e0*/  STL.64 [R1+0x1b28], R28 ;  /* 0x001b281c01007387 */ /* 0x0043e80000100a00 */
[----:B-1----:R0:W2:Y:S04]  /*431f0*/  LDL.64 R28, [R1+0x960] ;  /* 0x00096000011c7983 */ /* 0x0020a80000100a00 */
[----:B------:R1:W-:Y:S01]  /*43200*/  STL.64 [R1+0x1b30], R18 ;  /* 0x001b301201007387 */ /* 0x0003e20000100a00 */
[----:B----4-:R-:W-:-:S02]  /*43210*/  SHF.R.S32.HI R5, RZ, 0x1f, R15 ;  /* 0x0000001fff057819 */ /* 0x010fc4000001140f */
[C---:B-1----:R-:W-:Y:S01]  /*43220*/  IADD3 R18, P4, R15.reuse, R6, RZ ;  /* 0x000000060f127210 */ /* 0x042fe20007f9e0ff */
[----:B--2---:R-:W-:Y:S01]  /*43230*/  IMAD.X R29, R4, 0x1, R9, P3 ;  /* 0x00000001041d7824 */ /* 0x004fe200018e0609 */
[----:B------:R-:W-:-:S04]  /*43240*/  IADD3 R28, P3, R15, R7, RZ ;  /* 0x000000070f1c7210 */ /* 0x000fc80007f7e0ff */
[----:B------:R-:W-:Y:S04]  /*43250*/  STL [R1+0x964], R29 ;  /* 0x0009641d01007387 */ /* 0x000fe80000100800 */
[----:B---3--:R1:W-:Y:S01]  /*43260*/  STL.64 [R1+0x1b18], R20 ;  /* 0x001b181401007387 */ /* 0x0083e20000100a00 */
[----:B------:R-:W-:-:S03]  /*43270*/  IMAD.X R19, R5, 0x1, R8, P4 ;  /* 0x0000000105137824 */ /* 0x000fc600020e0608 */
[----:B-1----:R-:W2:Y:S01]  /*43280*/  LDL.LU R21, [R1+0x208] ;  /* 0x0002080001157983 */ /* 0x002ea20000300800 */
[----:B------:R-:W-:-:S03]  /*43290*/  IMAD.X R29, R5, 0x1, R9, P3 ;  /* 0x00000001051d7824 */ /* 0x000fc600018e0609 */
[----:B------:R1:W-:Y:S04]  /*432a0*/  STL.64 [R1+0x958], R18 ;  /* 0x0009581201007387 */ /* 0x0003e80000100a00 */
[----:B-1----:R-:W3:Y:S04]  /*432b0*/  LDL.LU.64 R18, [R1+0x1b30] ;  /* 0x001b300001127983 */ /* 0x002ee80000300a00 */
[----:B------:R1:W-:Y:S04]  /*432c0*/  STL.64 [R1+0x950], R28 ;  /* 0x0009501c01007387 */ /* 0x0003e80000100a00 */
[----:B-1----:R-:W4:Y:S01]  /*432d0*/  LDL.LU.64 R28, [R1+0x1b28] ;  /* 0x001b2800011c7983 */ /* 0x002f220000300a00 */
[----:B--2---:R-:W-:-:S02]  /*432e0*/  SHF.R.S32.HI R4, RZ, 0x1f, R21 ;  /* 0x0000001fff047819 */ /* 0x004fc40000011415 */
[C---:B------:R-:W-:Y:S02]  /*432f0*/  IADD3 R14, P5, R21.reuse, R6, RZ ;  /* 0x00000006150e7210 */ /* 0x040fe40007fbe0ff */
[----:B------:R-:W-:-:S03]  /*43300*/  IADD3 R20, P3, R21, R7, RZ ;  /* 0x0000000715147210 */ /* 0x000fc60007f7e0ff */
[C---:B------:R-:W-:Y:S02]  /*43310*/  IMAD.X R15, R4.reuse, 0x1, R8, P5 ;  /* 0x00000001040f7824 */ /* 0x040fe400028e0608 */
[----:B------:R-:W-:-:S03]  /*43320*/  IMAD.X R21, R4, 0x1, R9, P3 ;  /* 0x0000000104157824 */ /* 0x000fc600018e0609 */
[----:B------:R1:W-:Y:S04]  /*43330*/  STL.64 [R1+0x948], R14 ;  /* 0x0009480e01007387 */ /* 0x0003e80000100a00 */
[----:B-1----:R-:W2:Y:S04]  /*43340*/  LDL.LU.64 R14, [R1+0x1b20] ;  /* 0x001b2000010e7983 */ /* 0x002ea80000300a00 */
[----:B---3--:R-:W-:Y:S04]  /*43350*/  STL.64 [R1+0x1b10], R18 ;  /* 0x001b101201007387 */ /* 0x008fe80000100a00 */
[----:B----4-:R1:W-:Y:S04]  /*43360*/  STL.64 [R1+0x1b08], R28 ;  /* 0x001b081c01007387 */ /* 0x0103e80000100a00 */
[----:B-1----:R-:W3:Y:S04]  /*43370*/  LDL.LU R29, [R1+0x20c] ;  /* 0x00020c00011d7983 */ /* 0x002ee80000300800 */
[----:B------:R1:W-:Y:S04]  /*43380*/  STL.64 [R1+0x940], R20 ;  /* 0x0009401401007387 */ /* 0x0003e80000100a00 */
[----:B-1----:R-:W4:Y:S04]  /*43390*/  LDL.LU.64 R20, [R1+0x1b18] ;  /* 0x001b180001147983 */ /* 0x002f280000300a00 */
[----:B----4-:R1:W-:Y:S04]  /*433a0*/  STL.64 [R1+0x1af0], R20 ;  /* 0x001af01401007387 */ /* 0x0103e80000100a00 */
[----:B-1----:R-:W4:Y:S01]  /*433b0*/  LDL.LU R21, [R1+0x210] ;  /* 0x0002100001157983 */ /* 0x002f220000300800 */
[----:B---3--:R-:W-:-:S02]  /*433c0*/  SHF.R.S32.HI R5, RZ, 0x1f, R29 ;  /* 0x0000001fff057819 */ /* 0x008fc4000001141d */
[C---:B------:R-:W-:Y:S02]  /*433d0*/  IADD3 R18, P4, R29.reuse, R6, RZ ;  /* 0x000000061d127210 */ /* 0x040fe40007f9e0ff */
[----:B------:R-:W-:Y:S01]  /*433e0*/  IADD3 R28, P3, R29, R7, RZ ;  /* 0x000000071d1c7210 */ /* 0x000fe20007f7e0ff */
[----:B------:R-:W-:Y:S02]  /*433f0*/  STL.64 [R1+0x1af8], R24 ;  /* 0x001af81801007387 */ /* 0x000fe40000100a00 */
[C---:B------:R-:W-:Y:S02]  /*43400*/  IMAD.X R19, R5.reuse, 0x1, R8, P4 ;  /* 0x0000000105137824 */ /* 0x040fe400020e0608 */
[----:B------:R-:W-:Y:S01]  /*43410*/  IMAD.X R29, R5, 0x1, R9, P3 ;  /* 0x00000001051d7824 */ /* 0x000fe200018e0609 */
[----:B------:R-:W-:Y:S04]  /*43420*/  STL [R1+0x1b00], R25 ;  /* 0x001b001901007387 */ /* 0x000fe80000100800 */
[----:B------:R1:W-:Y:S04]  /*43430*/  STL.64 [R1+0x938], R18 ;  /* 0x0009381201007387 */ /* 0x0003e80000100a00 */
[----:B-1----:R-:W3:Y:S04]  /*43440*/  LDL.LU.64 R18, [R1+0x1b10] ;  /* 0x001b100001127983 */ /* 0x002ee80000300a00 */
[----:B------:R1:W-:Y:S04]  /*43450*/  STL.64 [R1+0x930], R28 ;  /* 0x0009301c01007387 */ /* 0x0003e80000100a00 */
[----:B-1----:R-:W3:Y:S01]  /*43460*/  LDL.LU.64 R28, [R1+0x1b08] ;  /* 0x001b0800011c7983 */ /* 0x002ee20000300a00 */
[----:B----4-:R-:W-:-:S02]  /*43470*/  SHF.R.S32.HI R4, RZ, 0x1f, R21 ;  /* 0x0000001fff047819 */ /* 0x010fc40000011415 */
[----:B------:R-:W-:-:S05]  /*43480*/  IADD3 R24, P5, R21, R6, RZ ;  /* 0x0000000615187210 */ /* 0x000fca0007fbe0ff */
[----:B------:R-:W-:-:S05]  /*43490*/  IMAD.X R25, R4, 0x1, R8, P5 ;  /* 0x0000000104197824 */ /* 0x000fca00028e0608 */
[----:B------:R1:W-:Y:S04]  /*434a0*/  STL.64 [R1+0x928], R24 ;  /* 0x0009281801007387 */ /* 0x0003e80000100a00 */
[----:B-1----:R0:W4:Y:S01]  /*434b0*/  LDL.LU R25, [R1+0x1b00] ;  /* 0x001b000001197983 */ /* 0x0021220000300800 */
[----:B------:R-:W-:Y:S02]  /*434c0*/  IADD3 R20, P3, R21, R7, RZ ;  /* 0x0000000715147210 */ /* 0x000fe40007f7e0ff */
[----:B--2---:R-:W-:-:S03]  /*434d0*/  IADD3 R24, P4, R14, R6, RZ ;  /* 0x000000060e187210 */ /* 0x004fc60007f9e0ff */
[----:B------:R-:W-:Y:S02]  /*434e0*/  IMAD.X R21, R4, 0x1, R9, P3 ;  /* 0x0000000104157824 */ /* 0x000fe400018e0609 */
[----:B------:R4:W-:Y:S04]  /*434f0*/  STL [R1+0x918], R24 ;  /* 0x0009181801007387 */ /* 0x0009e80000100800 */
[----:B----4-:R-:W2:Y:S04]  /*43500*/  LDL.LU.64 R24, [R1+0x1af8] ;  /* 0x001af80001187983 */ /* 0x010ea80000300a00 */
[----:B------:R1:W-:Y:S04]  /*43510*/  STL.64 [R1+0x920], R20 ;  /* 0x0009201401007387 */ /* 0x0003e80000100a00 */
[----:B-1----:R-:W4:Y:S04]  /*43520*/  LDL.LU.64 R20, [R1+0x1af0] ;  /* 0x001af00001147983 */ /* 0x002f280000300a00 */
[----:B----4-:R-:W-:Y:S04]  /*43530*/  STL.64 [R1+0x1ae0], R20 ;  /* 0x001ae01401007387 */ /* 0x010fe80000100a00 */
[----:B--2---:R1:W-:Y:S04]  /*43540*/  STL.64 [R1+0x1ae8], R24 ;  /* 0x001ae81801007387 */ /* 0x0043e80000100a00 */
[----:B-1----:R0:W2:Y:S04]  /*43550*/  LDL.64 R24, [R1+0x918] ;  /* 0x0009180001187983 */ /* 0x0020a80000100a00 */
[----:B---3--:R-:W-:Y:S04]  /*43560*/  STL.64 [R1+0x1ad8], R18 ;  /* 0x001ad81201007387 */ /* 0x008fe80000100a00 */
[----:B------:R1:W-:Y:S04]  /*43570*/  STL.64 [R1+0x1ac8], R28 ;  /* 0x001ac81c01007387 */ /* 0x0003e80000100a00 */
[----:B-1----:R-:W3:Y:S01]  /*43580*/  LDL.LU R28, [R1+0x218] ;  /* 0x00021800011c7983 */ /* 0x002ee20000300800 */
[----:B------:R-:W-:-:S02]  /*43590*/  SHF.R.S32.HI R5, RZ, 0x1f, R14 ;  /* 0x0000001fff057819 */ /* 0x000fc4000001140e */
[----:B------:R-:W-:Y:S02]  /*435a0*/  IADD3 R20, P3, R14, R7, RZ ;  /* 0x000000070e147210 */ /* 0x000fe40007f7e0ff */
[----:B------:R-:W4:Y:S03]  /*435b0*/  LDL.LU R14, [R1+0x220] ;  /* 0x00022000010e7983 */ /* 0x000f260000300800 */
[C---:B------:R-:W-:Y:S02]  /*435c0*/  IMAD.X R21, R5.reuse, 0x1, R9, P3 ;  /* 0x0000000105157824 */ /* 0x040fe400018e0609 */
[----:B--2---:R-:W-:-:S05]  /*435d0*/  IMAD.X R25, R5, 0x1, R8, P4 ;  /* 0x0000000105197824 */ /* 0x004fca00020e0608 */
[----:B------:R1:W-:Y:S01]  /*435e0*/  STL [R1+0x91c], R25 ;  /* 0x00091c1901007387 */ /* 0x0003e20000100800 */
[----:B---3--:R-:W-:Y:S02]  /*435f0*/  SHF.R.S32.HI R4, RZ, 0x1f, R28 ;  /* 0x0000001fff047819 */ /* 0x008fe4000001141c */
[C---:B------:R-:W-:Y:S02]  /*43600*/  IADD3 R18, P5, R28.reuse, R6, RZ ;  /* 0x000000061c127210 */ /* 0x040fe40007fbe0ff */
[----:B------:R-:W-:Y:S01]  /*43610*/  IADD3 R28, P3, R28, R7, RZ ;  /* 0x000000071c1c7210 */ /* 0x000fe20007f7e0ff */
[----:B-1----:R-:W2:Y:S04]  /*43620*/  LDL.LU.64 R24, [R1+0x1ae8] ;  /* 0x001ae80001187983 */ /* 0x002ea80000300a00 */
[----:B------:R1:W-:Y:S01]  /*43630*/  STL.64 [R1+0x910], R20 ;  /* 0x0009101401007387 */ /* 0x0003e20000100a00 */
[----:B------:R-:W-:-:S03]  /*43640*/  IMAD.X R19, R4, 0x1, R8, P5 ;  /* 0x0000000104137824 */ /* 0x000fc600028e0608 */
[----:B-1----:R-:W3:Y:S04]  /*43650*/  LDL.LU.64 R20, [R1+0x1ae0] ;  /* 0x001ae00001147983 */ /* 0x002ee80000300a00 */
[----:B------:R-:W-:Y:S04]  /*43660*/  STL [R1+0x1ad0], R28 ;  /* 0x001ad01c01007387 */ /* 0x000fe80000100800 */
[----:B------:R1:W-:Y:S04]  /*43670*/  STL.64 [R1+0x908], R18 ;  /* 0x0009081201007387 */ /* 0x0003e80000100a00 */
[----:B-1----:R-:W4:Y:S04]  /*43680*/  LDL.LU.64 R18, [R1+0x1ad8] ;  /* 0x001ad80001127983 */ /* 0x002f280000300a00 */
[----:B------:R-:W-:Y:S04]  /*43690*/  STL [R1+0x1ab0], R15 ;  /* 0x001ab00f01007387 */ /* 0x000fe80000100800 */
[----:B----4-:R1:W-:Y:S04]  /*436a0*/  STL.64 [R1+0x1ab8], R18 ;  /* 0x001ab81201007387 */ /* 0x0103e80000100a00 */
[----:B-1----:R-:W4:Y:S02]  /*436b0*/  LDL.LU R19, [R1+0x21c] ;  /* 0x00021c0001137983 */ /* 0x002f240000300800 */
[----:B----4-:R-:W-:-:S05]  /*436c0*/  IADD3 R28, P4, R19, R6, RZ ;  /* 0x00000006131c7210 */ /* 0x010fca0007f9e0ff */
[----:B------:R1:W-:Y:S04]  /*436d0*/  STL [R1+0x8f8], R28 ;  /* 0x0008f81c01007387 */ /* 0x0003e80000100800 */
[----:B-1----:R-:W4:Y:S01]  /*436e0*/  LDL.LU R28, [R1+0x1ad0] ;  /* 0x001ad000011c7983 */ /* 0x002f220000300800 */
[----:B------:R-:W-:Y:S01]  /*436f0*/  IMAD.X R29, R4, 0x1, R9, P3 ;  /* 0x00000001041d7824 */ /* 0x000fe200018e0609 */
[----:B------:R-:W-:-:S04]  /*43700*/  IADD3 R18, P3, R19, R7, RZ ;  /* 0x0000000713127210 */ /* 0x000fc80007f7e0ff */
[----:B----4-:R1:W-:Y:S04]  /*43710*/  STL.64 [R1+0x900], R28 ;  /* 0x0009001c01007387 */ /* 0x0103e80000100a00 */
[----:B-1----:R-:W4:Y:S01]  /*43720*/  LDL.LU.64 R28, [R1+0x1ac8] ;  /* 0x001ac800011c7983 */ /* 0x002f220000300a00 */
[----:B------:R-:W-:-:S03]  /*43730*/  SHF.R.S32.HI R5, RZ, 0x1f, R19 ;  /* 0x0000001fff057819 */ /* 0x000fc60000011413 */
[----:B----4-:R-:W-:Y:S04]  /*43740*/  STL.64 [R1+0x1aa8], R28 ;  /* 0x001aa81c01007387 */ /* 0x010fe80000100a00 */
[----:B------:R1:W-:Y:S04]  /*43750*/  STL [R1+0x1ac0], R18 ;  /* 0x001ac01201007387 */ /* 0x0003e80000100800 */
[----:B-1----:R0:W4:Y:S02]  /*43760*/  LDL.64 R18, [R1+0x8f8] ;  /* 0x0008f80001127983 */ /* 0x0021240000100a00 */
[----:B----4-:R-:W-:-:S05]  /*43770*/  IMAD.X R19, R5, 0x1, R8, P4 ;  /* 0x0000000105137824 */ /* 0x010fca00020e0608 */
[----:B------:R1:W-:Y:S04]  /*43780*/  STL [R1+0x8fc], R19 ;  /* 0x0008fc1301007387 */ /* 0x0003e80000100800 */
[----:B------:R-:W4:Y:S01]  /*43790*/  LDL.LU R18, [R1+0x1ac0] ;  /* 0x001ac00001127983 */ /* 0x000f220000300800 */
[----:B------:R-:W-:Y:S02]  /*437a0*/  SHF.R.S32.HI R4, RZ, 0x1f, R14 ;  /* 0x0000001fff047819 */ /* 0x000fe4000001140e */
[C---:B------:R-:W-:Y:S01]  /*437b0*/  IADD3 R28, P5, R14.reuse, R6, RZ ;  /* 0x000000060e1c7210 */ /* 0x040fe20007fbe0ff */
[----:B-1----:R-:W-:Y:S01]  /*437c0*/  IMAD.X R19, R5, 0x1, R9, P3 ;  /* 0x0000000105137824 */ /* 0x002fe200018e0609 */
[----:B------:R-:W-:-:S03]  /*437d0*/  IADD3 R14, P3, R14, R7, RZ ;  /* 0x000000070e0e7210 */ /* 0x000fc60007f7e0ff */
[----:B------:R-:W-:Y:S01]  /*437e0*/  IMAD.X R29, R4, 0x1, R8, P5 ;  /* 0x00000001041d7824 */ /* 0x000fe200028e0608 */
[----:B----4-:R1:W-:Y:S04]  /*437f0*/  STL.64 [R1+0x8f0], R18 ;  /* 0x0008f01201007387 */ /* 0x0103e80000100a00 */
[----:B-1----:R-:W4:Y:S04]  /*43800*/  LDL.LU.64 R18, [R1+0x1ab8] ;  /* 0x001ab80001127983 */ /* 0x002f280000300a00 */
[----:B------:R-:W-:Y:S04]  /*43810*/  STL [R1+0x8e0], R14 ;  /* 0x0008e00e01007387 */ /* 0x000fe80000100800 */
[----:B------:R-:W2:Y:S04]  /*43820*/  LDL.LU R15, [R1+0x1ab0] ;  /* 0x001ab000010f7983 */ /* 0x000ea80000300800 */
[----:B------:R1:W-:Y:S04]  /*43830*/  STL.64 [R1+0x8e8], R28 ;  /* 0x0008e81c01007387 */ /* 0x0003e80000100a00 */
[----:B-1----:R-:W3:Y:S04]  /*43840*/  LDL.LU.64 R28, [R1+0x1aa8] ;  /* 0x001aa800011c7983 */ /* 0x002ee80000300a00 */
[----:B------:R-:W-:Y:S04]  /*43850*/  STL.64 [R1+0x1aa0], R8 ;  /* 0x001aa00801007387 */ /* 0x000fe80000100a00 */
[----:B----4-:R1:W-:Y:S04]  /*43860*/  STL.64 [R1+0x1a98], R18 ;  /* 0x001a981201007387 */ /* 0x0103e80000100a00 */
[----:B-1----:R0:W4:Y:S04]  /*43870*/  LDL.64 R18, [R1+0x8e0] ;  /* 0x0008e00001127983 */ /* 0x0021280000100a00 */
[----:B---3--:R1:W-:Y:S04]  /*43880*/  STL.64 [R1+0x1a88], R28 ;  /* 0x001a881c01007387 */ /* 0x0083e80000100a00 */
[----:B-1----:R-:W3:Y:S04]  /*43890*/  LDL.LU R28, [R1+0x224] ;  /* 0x00022400011c7983 */ /* 0x002ee80000300800 */
[----:B------:R-:W2:Y:S01]  /*438a0*/  LDL.LU R14, [R1+0x22c] ;  /* 0x00022c00010e7983 */ /* 0x000ea20000300800 */
[----:B---3--:R-:W-:-:S05]  /*438b0*/  IADD3 R8, P4, R28, R6, RZ ;  /* 0x000000061c087210 */ /* 0x008fca0007f9e0ff */
[----:B------:R1:W-:Y:S04]  /*438c0*/  STL [R1+0x8d8], R8 ;  /* 0x0008d80801007387 */ /* 0x0003e80000100800 */
[----:B-1----:R-:W4:Y:S02]  /*438d0*/  LDL.LU.64 R8, [R1+0x1aa0] ;  /* 0x001aa00001087983 */ /* 0x002f240000300a00 */
[----:B----4-:R-:W-:-:S05]  /*438e0*/  IMAD.X R19, R4, 0x1, R9, P3 ;  /* 0x0000000104137824 */ /* 0x010fca00018e0609 */
[----:B------:R1:W-:Y:S04]  /*438f0*/  STL [R1+0x8e4], R19 ;  /* 0x0008e41301007387 */ /* 0x0003e80000100800 */
[----:B-1----:R-:W3:Y:S04]  /*43900*/  LDL.LU.64 R18, [R1+0x1a98] ;  /* 0x001a980001127983 */ /* 0x002ee80000300a00 */
[----:B------:R-:W4:Y:S04]  /*43910*/  LDL.LU R4, [R1+0x228] ;  /* 0x0002280001047983 */ /* 0x000f280000300800 */
[----:B------:R1:W-:Y:S04]  /*43920*/  STL.64 [R1+0x1a90], R20 ;  /* 0x001a901401007387 */ /* 0x0003e80000100a00 */
[----:B-1----:R0:W4:Y:S01]  /*43930*/  LDL.64 R20, [R1+0x8d8] ;  /* 0x0008d80001147983 */ /* 0x0021220000100a00 */
[----:B------:R-:W-:-:S02]  /*43940*/  SHF.R.S32.HI R5, RZ, 0x1f, R28 ;  /* 0x0000001fff057819 */ /* 0x000fc4000001141c */
[----:B------:R-:W-:-:S05]  /*43950*/  IADD3 R28, P3, R28, R7, RZ ;  /* 0x000000071c1c7210 */ /* 0x000fca0007f7e0ff */
[----:B------:R1:W-:Y:S01]  /*43960*/  STL [R1+0x8d0], R28 ;  /* 0x0008d01c01007387 */ /* 0x0003e20000100800 */
[----:B----4-:R-:W-:-:S04]  /*43970*/  IMAD.MOV.U32 R21, RZ, RZ, R4 ;  /* 0x000000ffff157224 */ /* 0x010fc800078e0004 */
[--C-:B------:R-:W-:Y:S01]  /*43980*/  IMAD.MOV.U32 R29, RZ, RZ, R21.reuse ;  /* 0x000000ffff1d7224 */ /* 0x100fe200078e0015 */
[----:B------:R-:W-:Y:S02]  /*43990*/  SHF.R.S32.HI R4, RZ, 0x1f, R21 ;  /* 0x0000001fff047819 */ /* 0x000fe40000011415 */
[----:B-1----:R-:W-:Y:S01]  /*439a0*/  IADD3 R28, P5, R21, R6, RZ ;  /* 0x00000006151c7210 */ /* 0x002fe20007fbe0ff */
[----:B------:R-:W-:-:S05]  /*439b0*/  IMAD.X R21, R5, 0x1, R8, P4 ;  /* 0x0000000105157824 */ /* 0x000fca00020e0608 */
[----:B------:R1:W-:Y:S04]  /*439c0*/  STL [R1+0x8dc], R21 ;  /* 0x0008dc1501007387 */ /* 0x0003e80000100800 */
[----:B-1----:R-:W4:Y:S04]  /*439d0*/  LDL.LU.64 R20, [R1+0x1a90] ;  /* 0x001a900001147983 */ /* 0x002f280000300a00 */
[----:B---3--:R1:W-:Y:S04]  /*439e0*/  STL.64 [R1+0x1a80], R18 ;  /* 0x001a801201007387 */ /* 0x0083e80000100a00 */
[----:B-1----:R0:W3:Y:S02]  /*439f0*/  LDL.64 R18, [R1+0x8d0] ;  /* 0x0008d00001127983 */ /* 0x0020e40000100a00 */
[----:B---3--:R-:W-:Y:S01]  /*43a00*/  IMAD.X R19, R5, 0x1, R9, P3 ;  /* 0x0000000105137824 */ /* 0x008fe200018e0609 */
[----:B------:R-:W-:Y:S01]  /*43a10*/  IADD3 R18, P3, R29, R7, RZ ;  /* 0x000000071d127210 */ /* 0x000fe20007f7e0ff */
[----:B------:R-:W-:-:S03]  /*43a20*/  IMAD.X R29, R4, 0x1, R8, P5 ;  /* 0x00000001041d7824 */ /* 0x000fc600028e0608 */
[----:B------:R-:W-:Y:S04]  /*43a30*/  STL [R1+0x8d4], R19 ;  /* 0x0008d41301007387 */ /* 0x000fe80000100800 */
[----:B------:R1:W-:Y:S04]  /*43a40*/  STL.64 [R1+0x8c8], R28 ;  /* 0x0008c81c01007387 */ /* 0x0003e80000100a00 */
[----:B-1----:R-:W3:Y:S01]  /*43a50*/  LDL.LU.64 R28, [R1+0x1a88] ;  /* 0x001a8800011c7983 */ /* 0x002ee20000300a00 */
[----:B------:R-:W-:-:S03]  /*43a60*/  IMAD.X R19, R4, 0x1, R9, P3 ;  /* 0x0000000104137824 */ /* 0x000fc600018e0609 */
[----:B---3--:R1:W-:Y:S04]  /*43a70*/  STL.64 [R1+0x1a68], R28 ;  /* 0x001a681c01007387 */ /* 0x0083e80000100a00 */
[----:B-1----:R-:W3:Y:S04]  /*43a80*/  LDL.LU R28, [R1+0x230] ;  /* 0x00023000011c7983 */ /* 0x002ee80000300800 */
[----:B------:R-:W-:Y:S04]  /*43a90*/  STL.64 [R1+0x1a60], R10 ;  /* 0x001a600a01007387 */ /* 0x000fe80000100a00 */
[----:B------:R1:W-:Y:S04]  /*43aa0*/  STL.64 [R1+0x8c0], R18 ;  /* 0x0008c01201007387 */ /* 0x0003e80000100a00 */
[----:B-1----:R-:W4:Y:S01]  /*43ab0*/  LDL.LU.64 R18, [R1+0x1a80] ;  /* 0x001a800001127983 */ /* 0x002f220000300a00 */
[----:B--2---:R-:W-:-:S02]  /*43ac0*/  IADD3 R10, P4, R14, R6, RZ ;  /* 0x000000060e0a7210 */ /* 0x004fc40007f9e0ff */
[----:B------:R-:W-:-:S03]  /*43ad0*/  SHF.R.S32.HI R5, RZ, 0x1f, R14 ;  /* 0x0000001fff057819 */ /* 0x000fc6000001140e */
[----:B------:R-:W-:Y:S04]  /*43ae0*/  STL [R1+0x8a8], R10 ;  /* 0x0008a80a01007387 */ /* 0x000fe80000100800 */
[----:B----4-:R1:W-:Y:S02]  /*43af0*/  STL.64 [R1+0x1a70], R18 ;  /* 0x001a701201007387 */ /* 0x0103e40000100a00 */
[----:B-1----:R-:W-:Y:S01]  /*43b00*/  IADD3 R18, P3, R14, R7, RZ ;  /* 0x000000070e127210 */ /* 0x002fe20007f7e0ff */
[----:B------:R-:W-:Y:S02]  /*43b10*/  IMAD.MOV.U32 R19, RZ, RZ, R11 ;  /* 0x000000ffff137224 */ /* 0x000fe400078e000b */
[----:B------:R-:W-:Y:S02]  /*43b20*/  IMAD.X R19, R5, 0x1, R8, P4 ;  /* 0x0000000105137824 */ /* 0x000fe400020e0608 */
[----:B------:R1:W-:Y:S04]  /*43b30*/  STL [R1+0x1a78], R18 ;  /* 0x001a781201007387 */ /* 0x0003e80000100800 */
[----:B------:R-:W2:Y:S04]  /*43b40*/  LDL.LU R14, [R1+0x234] ;  /* 0x00023400010e7983 */ /* 0x000ea80000300800 */
[----:B------:R4:W-:Y:S01]  /*43b50*/  STL [R1+0x8ac], R19 ;  /* 0x0008ac1301007387 */ /* 0x0009e20000100800 */
[----:B-1----:R-:W-:-:S06]  /*43b60*/  IMAD.MOV.U32 R18, RZ, RZ, R10 ;  /* 0x000000ffff127224 */ /* 0x002fcc00078e000a */
[----:B------:R-:W2:Y:S01]  /*43b70*/  LDL.LU R18, [R1+0x1a78] ;  /* 0x001a780001127983 */ /* 0x000ea20000300800 */
[----:B---3--:R-:W-:Y:S02]  /*43b80*/  SHF.R.S32.HI R4, RZ, 0x1f, R28 ;  /* 0x0000001fff047819 */ /* 0x008fe4000001141c */
[C---:B------:R-:W-:Y:S01]  /*43b90*/  IADD3 R10, P5, R28.reuse, R6, RZ ;  /* 0x000000061c0a7210 */ /* 0x040fe20007fbe0ff */
[----:B----4-:R-:W-:Y:S01]  /*43ba0*/  IMAD.X R19, R5, 0x1, R9, P3 ;  /* 0x0000000105137824 */ /* 0x010fe200018e0609 */
[----:B------:R-:W-:-:S03]  /*43bb0*/  IADD3 R28, P3, R28, R7, RZ ;  /* 0x000000071c1c7210 */ /* 0x000fc60007f7e0ff */
[----:B------:R-:W-:Y:S01]  /*43bc0*/  IMAD.X R11, R4, 0x1, R8, P5 ;  /* 0x00000001040b7824 */ /* 0x000fe200028e0608 */
[----:B--2---:R1:W-:Y:S04]  /*43bd0*/  STL.64 [R1+0x8a0], R18 ;  /* 0x0008a01201007387 */ /* 0x0043e80000100a00 */
[----:B-1----:R-:W2:Y:S04]  /*43be0*/  LDL.LU.64 R18, [R1+0x1a70] ;  /* 0x001a700001127983 */ /* 0x002ea80000300a00 */
[----:B------:R1:W-:Y:S04]  /*43bf0*/  STL [R1+0x890], R28 ;  /* 0x0008901c01007387 */ /* 0x0003e80000100800 */
[----:B-1----:R-:W3:Y:S04]  /*43c00*/  LDL.LU.64 R28, [R1+0x1a68] ;  /* 0x001a6800011c7983 */ /* 0x002ee80000300a00 */
[----:B------:R1:W-:Y:S04]  /*43c10*/  STL.64 [R1+0x898], R10 ;  /* 0x0008980a01007387 */ /* 0x0003e80000100a00 */
[----:B-1----:R-:W4:Y:S04]  /*43c20*/  LDL.LU.64 R10, [R1+0x1a60] ;  /* 0x001a6000010a7983 */ /* 0x002f280000300a00 */
[----:B----4-:R1:W-:Y:S04]  /*43c30*/  STL.64 [R1+0x1a50], R10 ;  /* 0x001a500a01007387 */ /* 0x0103e80000100a00 */
[----:B-1----:R0:W4:Y:S04]  /*43c40*/  LDL.64 R10, [R1+0x890] ;  /* 0x00089000010a7983 */ /* 0x0021280000100a00 */
[----:B--2---:R-:W-:Y:S04]  /*43c50*/  STL.64 [R1+0x1a40], R18 ;  /* 0x001a401201007387 */ /* 0x004fe80000100a00 */
[----:B------:R-:W-:Y:S04]  /*43c60*/  STL.64 [R1+0x1a58], R16 ;  /* 0x001a581001007387 */ /* 0x000fe80000100a00 */
[----:B------:R1:W-:Y:S04]  /*43c70*/  STL.64 [R1+0x1a48], R24 ;  /* 0x001a481801007387 */ /* 0x0003e80000100a00 */
[----:B-1----:R-:W2:Y:S01]  /*43c80*/  LDL.LU R24, [R1+0x238] ;  /* 0x0002380001187983 */ /* 0x002ea20000300800 */
[----:B------:R-:W-:-:S02]  /*43c90*/  SHF.R.S32.HI R5, RZ, 0x1f, R14 ;  /* 0x0000001fff057819 */ /* 0x000fc4000001140e */
[----:B------:R-:W-:-:S05]  /*43ca0*/  IADD3 R16, P4, R14, R6, RZ ;  /* 0x000000060e107210 */ /* 0x000fca0007f9e0ff */
[----:B------:R-:W-:Y:S02]  /*43cb0*/  IMAD.X R17, R5, 0x1, R8, P4 ;  /* 0x0000000105117824 */ /* 0x000fe400020e0608 */
[----:B----4-:R-:W-:Y:S01]  /*43cc0*/  IMAD.X R11, R4, 0x1, R9, P3 ;  /* 0x00000001040b7824 */ /* 0x010fe200018e0609 */
[----:B------:R-:W-:-:S04]  /*43cd0*/  IADD3 R10, P3, R14, R7, RZ ;  /* 0x000000070e0a7210 */ /* 0x000fc80007f7e0ff */
[----:B------:R1:W-:Y:S04]  /*43ce0*/  STL [R1+0x894], R11 ;  /* 0x0008940b01007387 */ /* 0x0003e80000100800 */
[----:B------:R-:W4:Y:S04]  /*43cf0*/  LDL.LU R14, [R1+0x240] ;  /* 0x00024000010e7983 */ /* 0x000f280000300800 */
[----:B------:R3:W-:Y:S01]  /*43d00*/  STL.64 [R1+0x888], R16 ;  /* 0x0008881001007387 */ /* 0x0007e20000100a00 */
[----:B--2---:R-:W-:Y:S02]  /*43d10*/  SHF.R.S32.HI R4, RZ, 0x1f, R24 ;  /* 0x0000001fff047819 */ /* 0x004fe40000011418 */
[C---:B------:R-:W-:Y:S01]  /*43d20*/  IADD3 R18, P5, R24.reuse, R6, RZ ;  /* 0x0000000618127210 */ /* 0x040fe20007fbe0ff */
[----:B-1----:R-:W-:Y:S01]  /*43d30*/  IMAD.X R11, R5, 0x1, R9, P3 ;  /* 0x00000001050b7824 */ /* 0x002fe200018e0609 */
[----:B------:R-:W-:Y:S01]  /*43d40*/  IADD3 R24, P3, R24, R7, RZ ;  /* 0x0000000718187210 */ /* 0x000fe20007f7e0ff */
[----:B---3--:R-:W2:Y:S04]  /*43d50*/  LDL.LU.64 R16, [R1+0x1a58] ;  /* 0x001a580001107983 */ /* 0x008ea80000300a00 */
[----:B------:R1:W-:Y:S01]  /*43d60*/  STL.64 [R1+0x880], R10 ;  /* 0x0008800a01007387 */ /* 0x0003e20000100a00 */
[----:B------:R-:W-:-:S03]  /*43d70*/  IMAD.X R19, R4, 0x1, R8, P5 ;  /* 0x0000000104137824 */ /* 0x000fc600028e0608 */
[----:B-1----:R-:W3:Y:S04]  /*43d80*/  LDL.LU.64 R10, [R1+0x1a50] ;  /* 0x001a5000010a7983 */ /* 0x002ee80000300a00 */
[----:B------:R1:W-:Y:S04]  /*43d90*/  STL [R1+0x870], R24 ;  /* 0x0008701801007387 */ /* 0x0003e80000100800 */
[----:B-1----:R-:W2:Y:S04]  /*43da0*/  LDL.LU.64 R24, [R1+0x1a48] ;  /* 0x001a480001187983 */ /* 0x002ea80000300a00 */
[----:B------:R1:W-:Y:S04]  /*43db0*/  STL.64 [R1+0x878], R18 ;  /* 0x0008781201007387 */ /* 0x0003e80000100a00 */
[----:B-1----:R-:W4:Y:S04]  /*43dc0*/  LDL.LU.64 R18, [R1+0x1a40] ;  /* 0x001a400001127983 */ /* 0x002f280000300a00 */
[----:B----4-:R-:W-:Y:S04]  /*43dd0*/  STL.64 [R1+0x1a38], R18 ;  /* 0x001a381201007387 */ /* 0x010fe80000100a00 */
[----:B------:R1:W-:Y:S04]  /*43de0*/  STL.64 [R1+0x1a20], R20 ;  /* 0x001a201401007387 */ /* 0x0003e80000100a00 */
[----:B-1----:R-:W4:Y:S04]  /*43df0*/  LDL.LU R21, [R1+0x23c] ;  /* 0x00023c0001157983 */ /* 0x002f280000300800 */
[----:B------:R-:W-:Y:S04]  /*43e00*/  STL.64 [R1+0x1a28], R28 ;  /* 0x001a281c01007387 */ /* 0x000fe80000100a00 */
[----:B------:R1:W-:Y:S04]  /*43e10*/  STL [R1+0x1a30], R29 ;  /* 0x001a301d01007387 */ /* 0x0003e80000100800 */
[----:B-1----:R0:W3:Y:S01]  /*43e20*/  LDL.64 R28, [R1+0x870] ;  /* 0x00087000011c7983 */ /* 0x0020e20000100a00 */
[----:B----4-:R-:W-:-:S02]  /*43e30*/  SHF.R.S32.HI R5, RZ, 0x1f, R21 ;  /* 0x0000001fff057819 */ /* 0x010fc40000011415 */
[----:B------:R-:W-:-:S05]  /*43e40*/  IADD3 R18, P4, R21, R6, RZ ;  /* 0x0000000615127210 */ /* 0x000fca0007f9e0ff */
[----:B------:R-:W-:Y:S02]  /*43e50*/  IMAD.X R19, R5, 0x1, R8, P4 ;  /* 0x0000000105137824 */ /* 0x000fe400020e0608 */
[----:B---3--:R-:W-:Y:S01]  /*43e60*/  IMAD.X R29, R4, 0x1, R9, P3 ;  /* 0x00000001041d7824 */ /* 0x008fe200018e0609 */
[----:B------:R-:W-:-:S04]  /*43e70*/  IADD3 R28, P3, R21, R7, RZ ;  /* 0x00000007151c7210 */ /* 0x000fc80007f7e0ff */
[----:B------:R1:W-:Y:S04]  /*43e80*/  STL [R1+0x874], R29 ;  /* 0x0008741d01007387 */ /* 0x0003e80000100800 */
[----:B------:R3:W-:Y:S01]  /*43e90*/  STL.64 [R1+0x868], R18 ;  /* 0x0008681201007387 */ /* 0x0007e20000100a00 */
[----:B-1----:R-:W-:-:S03]  /*43ea0*/  IMAD.X R29, R5, 0x1, R9, P3 ;  /* 0x00000001051d7824 */ /* 0x002fc600018e0609 */
[----:B---3--:R-:W3:Y:S04]  /*43eb0*/  LDL.LU.64 R18, [R1+0x1a38] ;  /* 0x001a380001127983 */ /* 0x008ee80000300a00 */
[----:B------:R1:W-:Y:S04]  /*43ec0*/  STL.64 [R1+0x860], R28 ;  /* 0x0008601c01007387 */ /* 0x0003e80000100a00 */
[----:B-1----:R0:W4:Y:S01]  /*43ed0*/  LDL.LU R29, [R1+0x1a30] ;  /* 0x001a3000011d7983 */ /* 0x0021220000300800 */
[----:B------:R-:W-:Y:S02]  /*43ee0*/  SHF.R.S32.HI R4, RZ, 0x1f, R14 ;  /* 0x0000001fff047819 */ /* 0x000fe4000001140e */
[----:B------:R-:W-:-:S02]  /*43ef0*/  IADD3 R20, P5, R14, R6, RZ ;  /* 0x000000060e147210 */ /* 0x000fc40007fbe0ff */
[----:B------:R-:W-:-:S03]  /*43f00*/  IADD3 R28, P3, R14, R7, RZ ;  /* 0x000000070e1c7210 */ /* 0x000fc60007f7e0ff */
[C---:B------:R-:W-:Y:S02]  /*43f10*/  IMAD.X R21, R4.reuse, 0x1, R8, P5 ;  /* 0x0000000104157824 */ /* 0x040fe400028e0608 */
[----:B------:R4:W-:Y:S04]  /*43f20*/  STL [R1+0x850], R28 ;  /* 0x0008501c01007387 */ /* 0x0009e80000100800 */
[----:B----4-:R-:W4:Y:S04]  /*43f30*/  LDL.LU.64 R28, [R1+0x1a28] ;  /* 0x001a2800011c7983 */ /* 0x010f280000300a00 */
[----:B------:R1:W-:Y:S04]  /*43f40*/  STL.64 [R1+0x858], R20 ;  /* 0x0008581401007387 */ /* 0x0003e80000100a00 */
[----:B-1----:R-:W2:Y:S04]  /*43f50*/  LDL.LU.64 R20, [R1+0x1a20] ;  /* 0x001a200001147983 */ /* 0x002ea80000300a00 */
[----:B--2---:R1:W-:Y:S04]  /*43f60*/  STL.64 [R1+0x1a18], R20 ;  /* 0x001a181401007387 */ /* 0x0043e80000100a00 */
[----:B-1----:R0:W2:Y:S04]  /*43f70*/  LDL.64 R20, [R1+0x850] ;  /* 0x0008500001147983 */ /* 0x0020a80000100a00 */
[----:B----4-:R1:W-:Y:S04]  /*43f80*/  STL.64 [R1+0x1a08], R28 ;  /* 0x001a081c01007387 */ /* 0x0103e80000100a00 */
[----:B-1----:R-:W4:Y:S04]  /*43f90*/  LDL.LU R29, [R1+0x244] ;  /* 0x00024400011d7983 */ /* 0x002f280000300800 */
[----:B------:R-:W-:Y:S04]  /*43fa0*/  STL.64 [R1+0x19f8], R10 ;  /* 0x0019f80a01007387 */ /* 0x000fe80000100a00 */
[----:B------:R1:W-:Y:S04]  /*43fb0*/  STL.64 [R1+0x1a00], R26 ;  /* 0x001a001a01007387 */ /* 0x0003e80000100a00 */
[----:B-1----:R-:W3:Y:S01]  /*43fc0*/  LDL.LU R26, [R1+0x248] ;  /* 0x00024800011a7983 */ /* 0x002ee20000300800 */
[----:B--2---:R-:W-:-:S05]  /*43fd0*/  IMAD.X R21, R4, 0x1, R9, P3 ;  /* 0x0000000104157824 */ /* 0x004fca00018e0609 */
[----:B------:R1:W-:Y:S01]  /*43fe0*/  STL [R1+0x854], R21 ;  /* 0x0008541501007387 */ /* 0x0003e20000100800 */
[----:B----4-:R-:W-:Y:S02]  /*43ff0*/  SHF.R.S32.HI R5, RZ, 0x1f, R29 ;  /* 0x0000001fff057819 */ /* 0x010fe4000001141d */
[C---:B------:R-:W-:Y:S01]  /*44000*/  IADD3 R10, P4, R29.reuse, R6, RZ ;  /* 0x000000061d0a7210 */ /* 0x040fe20007f9e0ff */
[----:B-1----:R-:W2:Y:S01]  /*44010*/  LDL.LU.64 R20, [R1+0x1a18] ;  /* 0x001a180001147983 */ /* 0x002ea20000300a00 */
[----:B------:R-:W-:-:S03]  /*44020*/  IADD3 R28, P3, R29, R7, RZ ;  /* 0x000000071d1c7210 */ /* 0x000fc60007f7e0ff */
[----:B---3--:R1:W-:Y:S04]  /*44030*/  STL.64 [R1+0x1a10], R18 ;  /* 0x001a101201007387 */ /* 0x0083e80000100a00 */
[----:B------:R3:W-:Y:S04]  /*44040*/  STL [R1+0x848], R10 ;  /* 0x0008480a01007387 */ /* 0x0007e80000100800 */
[----:B------:R-:W4:Y:S01]  /*44050*/  LDL.LU R14, [R1+0x250] ;  /* 0x00025000010e7983 */ /* 0x000f220000300800 */
[----:B------:R-:W-:Y:S01]  /*44060*/  IMAD.X R29, R5, 0x1, R9, P3 ;  /* 0x00000001051d7824 */ /* 0x000fe200018e0609 */
[----:B------:R-:W-:Y:S01]  /*44070*/  SHF.R.S32.HI R4, RZ, 0x1f, R26 ;  /* 0x0000001fff047819 */ /* 0x000fe2000001141a */
[----:B-1----:R-:W-:-:S02]  /*44080*/  IMAD.MOV.U32 R19, RZ, RZ, R11 ;  /* 0x000000ffff137224 */ /* 0x002fc400078e000b */
[----:B------:R-:W-:Y:S02]  /*44090*/  IMAD.MOV.U32 R18, RZ, RZ, R10 ;  /* 0x000000ffff127224 */ /* 0x000fe400078e000a */
[--C-:B------:R-:W-:Y:S01]  /*440a0*/  IMAD.X R19, R5, 0x1, R8.reuse, P4 ;  /* 0x0000000105137824 */ /* 0x100fe200020e0608 */
[C---:B---3--:R-:W-:Y:S02]  /*440b0*/  IADD3 R10, P5, R26.reuse, R6, RZ ;  /* 0x000000061a0a7210 */ /* 0x048fe40007fbe0ff */
[----:B------:R-:W-:Y:S02]  /*440c0*/  IADD3 R26, P3, R26, R7, RZ ;  /* 0x000000071a1a7210 */ /* 0x000fe40007f7e0ff */
[----:B------:R1:W-:Y:S01]  /*440d0*/  STL [R1+0x84c], R19 ;  /* 0x00084c1301007387 */ /* 0x0003e20000100800 */
[----:B------:R-:W-:-:S03]  /*440e0*/  IMAD.X R11, R4, 0x1, R8, P5 ;  /* 0x00000001040b7824 */ /* 0x000fc600028e0608 */
[----:B-1----:R-:W3:Y:S04]  /*440f0*/  LDL.LU.64 R18, [R1+0x1a10] ;  /* 0x001a100001127983 */ /* 0x002ee80000300a00 */
[----:B------:R1:W-:Y:S04]  /*44100*/  STL.64 [R1+0x840], R28 ;  /* 0x0008401c01007387 */ /* 0x0003e80000100a00 */
[----:B-1----:R-:W2:Y:S04]  /*44110*/  LDL.LU.64 R28, [R1+0x1a08] ;  /* 0x001a0800011c7983 */ /* 0x002ea80000300a00 */
[----:B------:R1:W-:Y:S04]  /*44120*/  STL [R1+0x830], R26 ;  /* 0x0008301a01007387 */ /* 0x0003e80000100800 */
[----:B-1----:R-:W4:Y:S04]  /*44130*/  LDL.LU.64 R26, [R1+0x1a00] ;  /* 0x001a0000011a7983 */ /* 0x002f280000300a00 */
[----:B------:R1:W-:Y:S04]  /*44140*/  STL.64 [R1+0x838], R10 ;  /* 0x0008380a01007387 */ /* 0x0003e80000100a00 */
[----:B-1----:R-:W3:Y:S04]  /*44150*/  LDL.LU.64 R10, [R1+0x19f8] ;  /* 0x0019f800010a7983 */ /* 0x002ee80000300a00 */
[----:B---3--:R-:W-:Y:S04]  /*44160*/  STL.64 [R1+0x19f0], R10 ;  /* 0x0019f00a01007387 */ /* 0x008fe80000100a00 */
[----:B----4-:R1:W-:Y:S04]  /*44170*/  STL.64 [R1+0x19d8], R26 ;  /* 0x0019d81a01007387 */ /* 0x0103e80000100a00 */
[----:B-1----:R-:W3:Y:S04]  /*44180*/  LDL.LU R27, [R1+0x24c] ;  /* 0x00024c00011b7983 */ /* 0x002ee80000300800 */
[----:B------:R-:W-:Y:S04]  /*44190*/  STL.64 [R1+0x19e0], R18 ;  /* 0x0019e01201007387 */ /* 0x000fe80000100a00 */
[----:B------:R1:W-:Y:S04]  /*441a0*/  STL [R1+0x19e8], R19 ;  /* 0x0019e81301007387 */ /* 0x0003e80000100800 */
[----:B-1----:R0:W4:Y:S01]  /*441b0*/  LDL.64 R18, [R1+0x830] ;  /* 0x0008300001127983 */ /* 0x0021220000100a00 */
[----:B---3--:R-:W-:-:S02]  /*441c0*/  SHF.R.S32.HI R5, RZ, 0x1f, R27 ;  /* 0x0000001fff057819 */ /* 0x008fc4000001141b */
[----:B------:R-:W-:-:S05]  /*441d0*/  IADD3 R10, P4, R27, R6, RZ ;  /* 0x000000061b0a7210 */ /* 0x000fca0007f9e0ff */
[----:B------:R-:W-:Y:S02]  /*441e0*/  IMAD.X R11, R5, 0x1, R8, P4 ;  /* 0x00000001050b7824 */ /* 0x000fe400020e0608 */
[----:B----4-:R-:W-:Y:S01]  /*441f0*/  IMAD.X R19, R4, 0x1, R9, P3 ;  /* 0x0000000104137824 */ /* 0x010fe200018e0609 */
        /* <DEDUP_REMOVED lines=10> */
[----:B------:R-:W-:Y:S02]  /*442a0*/  IMAD.X R27, R4, 0x1, R8, P5 ;  /* 0x00000001041b7824 */ /* 0x000fe400028e0608 */
[----:B------:R4:W-:Y:S04]  /*442b0*/  STL [R1+0x810], R18 ;  /* 0x0008101201007387 */ /* 0x0009e80000100800 */
[----:B----4-:R-:W4:Y:S04]  /*442c0*/  LDL.LU.64 R18, [R1+0x19e0] ;  /* 0x0019e00001127983 */ /* 0x010f280000300a00 */
[----:B------:R1:W-:Y:S04]  /*442d0*/  STL.64 [R1+0x818], R26 ;  /* 0x0008181a01007387 */ /* 0x0003e80000100a00 */
[----:B-1----:R-:W2:Y:S04]  /*442e0*/  LDL.LU.64 R26, [R1+0x19d8] ;  /* 0x0019d800011a7983 */ /* 0x002ea80000300a00 */
[----:B--2---:R1:W-:Y:S04]  /*442f0*/  STL.64 [R1+0x19b8], R26 ;  /* 0x0019b81a01007387 */ /* 0x0043e80000100a00 */
[----:B-1----:R-:W2:Y:S04]  /*44300*/  LDL.LU R27, [R1+0x254] ;  /* 0x00025400011b7983 */ /* 0x002ea80000300800 */
[----:B----4-:R1:W-:Y:S04]  /*44310*/  STL.64 [R1+0x19c0], R18 ;  /* 0x0019c01201007387 */ /* 0x0103e80000100a00 */
[----:B-1----:R-:W4:Y:S04]  /*44320*/  LDL.LU R18, [R1+0x258] ;  /* 0x0002580001127983 */ /* 0x002f280000300800 */
[----:B------:R1:W-:Y:S04]  /*44330*/  STL.64 [R1+0x19c8], R28 ;  /* 0x0019c81c01007387 */ /* 0x0003e80000100a00 */
[----:B-1----:R0:W3:Y:S04]  /*44340*/  LDL.64 R28, [R1+0x810] ;  /* 0x00081000011c7983 */ /* 0x0020e80000100a00 */
[----:B------:R1:W-:Y:S04]  /*44350*/  STL.64 [R1+0x19d0], R16 ;  /* 0x0019d01001007387 */ /* 0x0003e80000100a00 */
[----:B------:R-:W4:Y:S01]  /*44360*/  LDL.LU R14, [R1+0x25c] ;  /* 0x00025c00010e7983 */ /* 0x000f220000300800 */
[----:B--2---:R-:W-:-:S02]  /*44370*/  SHF.R.S32.HI R5, RZ, 0x1f, R27 ;  /* 0x0000001fff057819 */ /* 0x004fc4000001141b */
[----:B-1----:R-:W-:-:S05]  /*44380*/  IADD3 R16, P4, R27, R6, RZ ;  /* 0x000000061b107210 */ /* 0x002fca0007f9e0ff */
[----:B------:R-:W-:Y:S02]  /*44390*/  IMAD.X R17, R5, 0x1, R8, P4 ;  /* 0x0000000105117824 */ /* 0x000fe400020e0608 */
[----:B---3--:R-:W-:Y:S01]  /*443a0*/  IMAD.X R29, R4, 0x1, R9, P3 ;  /* 0x00000001041d7824 */ /* 0x008fe200018e0609 */
[----:B------:R-:W-:-:S04]  /*443b0*/  IADD3 R28, P3, R27, R7, RZ ;  /* 0x000000071b1c7210 */ /* 0x000fc80007f7e0ff */
[----:B------:R1:W-:Y:S04]  /*443c0*/  STL [R1+0x814], R29 ;  /* 0x0008141d01007387 */ /* 0x0003e80000100800 */
[----:B------:R2:W-:Y:S01]  /*443d0*/  STL.64 [R1+0x808], R16 ;  /* 0x0008081001007387 */ /* 0x0005e20000100a00 */
[----:B-1----:R-:W-:-:S03]  /*443e0*/  IMAD.X R29, R5, 0x1, R9, P3 ;  /* 0x00000001051d7824 */ /* 0x002fc600018e0609 */
[----:B--2---:R-:W2:Y:S04]  /*443f0*/  LDL.LU.64 R16, [R1+0x19d0] ;  /* 0x0019d00001107983 */ /* 0x004ea80000300a00 */
[----:B------:R1:W-:Y:S04]  /*44400*/  STL.64 [R1+0x800], R28 ;  /* 0x0008001c01007387 */ /* 0x0003e80000100a00 */
[----:B-1----:R-:W3:Y:S01]  /*44410*/  LDL.LU.64 R28, [R1+0x19c8] ;  /* 0x0019c800011c7983 */ /* 0x002ee20000300a00 */
[----:B----4-:R-:W-:Y:S02]  /*44420*/  SHF.R.S32.HI R4, RZ, 0x1f, R18 ;  /* 0x0000001fff047819 */ /* 0x010fe40000011412 */
[----:B------:R-:W-:-:S02]  /*44430*/  IADD3 R26, P5, R18, R6, RZ ;  /* 0x00000006121a7210 */ /* 0x000fc40007fbe0ff */
[----:B------:R-:W-:-:S03]  /*44440*/  IADD3 R18, P3, R18, R7, RZ ;  /* 0x0000000712127210 */ /* 0x000fc60007f7e0ff */
[----:B------:R-:W-:Y:S02]  /*44450*/  IMAD.X R27, R4, 0x1, R8, P5 ;  /* 0x00000001041b7824 */ /* 0x000fe400028e0608 */
[----:B------:R1:W-:Y:S04]  /*44460*/  STL [R1+0x7f0], R18 ;  /* 0x0007f01201007387 */ /* 0x0003e80000100800 */
[----:B-1----:R-:W4:Y:S04]  /*44470*/  LDL.LU.64 R18, [R1+0x19c0] ;  /* 0x0019c00001127983 */ /* 0x002f280000300a00 */
[----:B------:R1:W-:Y:S04]  /*44480*/  STL.64 [R1+0x7f8], R26 ;  /* 0x0007f81a01007387 */ /* 0x0003e80000100a00 */
[----:B-1----:R-:W2:Y:S04]  /*44490*/  LDL.LU.64 R26, [R1+0x19b8] ;  /* 0x0019b800011a7983 */ /* 0x002ea80000300a00 */
[----:B---3--:R1:W-:Y:S04]  /*444a0*/  STL.64 [R1+0x19a8], R28 ;  /* 0x0019a81c01007387 */ /* 0x0083e80000100a00 */
[----:B-1----:R0:W3:Y:S04]  /*444b0*/  LDL.64 R28, [R1+0x7f0] ;  /* 0x0007f000011c7983 */ /* 0x0020e80000100a00 */
[----:B----4-:R1:W-:Y:S01]  /*444c0*/  STL.64 [R1+0x1998], R18 ;  /* 0x0019981201007387 */ /* 0x0103e20000100a00 */
[----:B------:R-:W-:-:S02]  /*444d0*/  SHF.R.S32.HI R5, RZ, 0x1f, R14 ;  /* 0x0000001fff057819 */ /* 0x000fc4000001140e */
[----:B-1----:R-:W-:-:S05]  /*444e0*/  IADD3 R18, P4, R14, R6, RZ ;  /* 0x000000060e127210 */ /* 0x002fca0007f9e0ff */
[----:B------:R-:W-:Y:S01]  /*444f0*/  STL [R1+0x7e8], R18 ;  /* 0x0007e81201007387 */ /* 0x000fe20000100800 */
[----:B---3--:R-:W-:Y:S01]  /*44500*/  IMAD.X R29, R4, 0x1, R9, P3 ;  /* 0x00000001041d7824 */ /* 0x008fe200018e0609 */
[----:B------:R-:W-:-:S04]  /*44510*/  IADD3 R28, P3, R14, R7, RZ ;  /* 0x000000070e1c7210 */ /* 0x000fc80007f7e0ff */
[----:B------:R1:W-:Y:S04]  /*44520*/  STL [R1+0x7f4], R29 ;  /* 0x0007f41d01007387 */ /* 0x0003e80000100800 */
[----:B------:R3:W-:Y:S01]  /*44530*/  STL.64 [R1+0x19a0], R10 ;  /* 0x0019a00a01007387 */ /* 0x0007e20000100a00 */
[----:B-1----:R-:W-:Y:S02]  /*44540*/  IMAD.MOV.U32 R29, RZ, RZ, R19 ;  /* 0x000000ffff1d7224 */ /* 0x002fe400078e0013 */
[----:B------:R-:W-:Y:S01]  /*44550*/  IMAD.X R29, R5, 0x1, R8, P4 ;  /* 0x00000001051d7824 */ /* 0x000fe200020e0608 */
[----:B---3--:R-:W3:Y:S04]  /*44560*/  LDL.LU R10, [R1+0x260] ;  /* 0x00026000010a7983 */ /* 0x008ee80000300800 */
[----:B------:R1:W-:Y:S04]  /*44570*/  STL [R1+0x19b0], R28 ;  /* 0x0019b01c01007387 */ /* 0x0003e80000100800 */
[----:B------:R-:W4:Y:S04]  /*44580*/  LDL.LU R14, [R1+0x264] ;  /* 0x00026400010e7983 */ /* 0x000f280000300800 */
[----:B------:R0:W-:Y:S01]  /*44590*/  STL [R1+0x7ec], R29 ;  /* 0x0007ec1d01007387 */ /* 0x0001e20000100800 */
[----:B-1----:R-:W-:-:S06]  /*445a0*/  IMAD.MOV.U32 R28, RZ, RZ, R18 ;  /* 0x000000ffff1c7224 */ /* 0x002fcc00078e0012 */
[----:B------:R-:W2:Y:S01]  /*445b0*/  LDL.LU R28, [R1+0x19b0] ;  /* 0x0019b000011c7983 */ /* 0x000ea20000300800 */
[----:B0-----:R-:W-:Y:S01]  /*445c0*/  IMAD.X R29, R5, 0x1, R9, P3 ;  /* 0x00000001051d7824 */ /* 0x001fe200018e0609 */
[----:B---3--:R-:W-:Y:S02]  /*445d0*/  SHF.R.S32.HI R4, RZ, 0x1f, R10 ;  /* 0x0000001fff047819 */ /* 0x008fe4000001140a */
[C---:B------:R-:W-:Y:S02]  /*445e0*/  IADD3 R18, P5, R10.reuse, R6, RZ ;  /* 0x000000060a127210 */ /* 0x040fe40007fbe0ff */
[----:B------:R-:W-:-:S03]  /*445f0*/  IADD3 R10, P3, R10, R7, RZ ;  /* 0x000000070a0a7210 */ /* 0x000fc60007f7e0ff */
[----:B------:R-:W-:Y:S01]  /*44600*/  IMAD.X R19, R4, 0x1, R8, P5 ;  /* 0x0000000104137824 */ /* 0x000fe200028e0608 */
[----:B--2---:R0:W-:Y:S04]  /*44610*/  STL.64 [R1+0x7e0], R28 ;  /* 0x0007e01c01007387 */ /* 0x0041e80000100a00 */
[----:B0-----:R-:W2:Y:S04]  /*44620*/  LDL.LU.64 R28, [R1+0x19a8] ;  /* 0x0019a800011c7983 */ /* 0x001ea80000300a00 */
[----:B------:R0:W-:Y:S04]  /*44630*/  STL [R1+0x7d0], R10 ;  /* 0x0007d00a01007387 */ /* 0x0001e80000100800 */
[----:B0-----:R-:W3:Y:S04]  /*44640*/  LDL.LU.64 R10, [R1+0x19a0] ;  /* 0x0019a000010a7983 */ /* 0x001ee80000300a00 */
[----:B------:R0:W-:Y:S04]  /*44650*/  STL.64 [R1+0x7d8], R18 ;  /* 0x0007d81201007387 */ /* 0x0001e80000100a00 */
[----:B0-----:R-:W4:Y:S04]  /*44660*/  LDL.LU.64 R18, [R1+0x1998] ;  /* 0x0019980001127983 */ /* 0x001f280000300a00 */
[----:B----4-:R0:W-:Y:S04]  /*44670*/  STL.64 [R1+0x1980], R18 ;  /* 0x0019801201007387 */ /* 0x0101e80000100a00 */
[----:B0-----:R-:W4:Y:S04]  /*44680*/  LDL.LU R18, [R1+0x268] ;  /* 0x0002680001127983 */ /* 0x001f280000300800 */
[----:B---3--:R-:W-:Y:S04]  /*44690*/  STL.64 [R1+0x1990], R10 ;  /* 0x0019900a01007387 */ /* 0x008fe80000100a00 */
[----:B------:R0:W-:Y:S04]  /*446a0*/  STL.64 [R1+0x1988], R26 ;  /* 0x0019881a01007387 */ /* 0x0001e80000100a00 */
[----:B0-----:R0:W3:Y:S01]  /*446b0*/  LDL.64 R26, [R1+0x7d0] ;  /* 0x0007d000011a7983 */ /* 0x0010e20000100a00 */
[----:B------:R-:W-:-:S02]  /*446c0*/  SHF.R.S32.HI R5, RZ, 0x1f, R14 ;  /* 0x0000001fff057819 */ /* 0x000fc4000001140e */
[-C--:B------:R-:W-:Y:S01]  /*446d0*/  IADD3 R10, P4, R14, R6.reuse, RZ ;  /* 0x000000060e0a7210 */ /* 0x080fe20007f9e0ff */
[----:B------:R4:W-:Y:S04]  /*446e0*/  STL.64 [R1+0x1978], R22 ;  /* 0x0019781601007387 */ /* 0x0009e80000100a00 */
[----:B------:R-:W-:Y:S01]  /*446f0*/  IMAD.X R11, R5, 0x1, R8, P4 ;  /* 0x00000001050b7824 */ /* 0x000fe200020e0608 */
[----:B----4-:R-:W-:Y:S01]  /*44700*/  IADD3 R22, P5, R18, R6, RZ ;  /* 0x0000000612167210 */ /* 0x010fe20007fbe0ff */
[----:B---3--:R-:W-:Y:S01]  /*44710*/  IMAD.X R27, R4, 0x1, R9, P3 ;  /* 0x00000001041b7824 */ /* 0x008fe200018e0609 */
[----:B------:R-:W-:Y:S02]  /*44720*/  IADD3 R26, P3, R14, R7, RZ ;  /* 0x000000070e1a7210 */ /* 0x000fe40007f7e0ff */
[----:B------:R-:W-:-:S02]  /*44730*/  SHF.R.S32.HI R4, RZ, 0x1f, R18 ;  /* 0x0000001fff047819 */ /* 0x000fc40000011412 */
[----:B------:R1:W-:Y:S04]  /*44740*/  STL [R1+0x7d4], R27 ;  /* 0x0007d41b01007387 */ /* 0x0003e80000100800 */
[----:B------:R3:W-:Y:S01]  /*44750*/  STL.64 [R1+0x7c8], R10 ;  /* 0x0007c80a01007387 */ /* 0x0007e20000100a00 */
[----:B------:R-:W-:Y:S02]  /*44760*/  IMAD.X R23, R4, 0x1, R8, P5 ;  /* 0x0000000104177824 */ /* 0x000fe400028e0608 */
[----:B-1----:R-:W-:Y:S01]  /*44770*/  IMAD.X R27, R5, 0x1, R9, P3 ;  /* 0x00000001051b7824 */ /* 0x002fe200018e0609 */
[----:B------:R-:W-:Y:S01]  /*44780*/  IADD3 R18, P3, R18, R7, RZ ;  /* 0x0000000712127210 */ /* 0x000fe20007f7e0ff */
[----:B---3--:R-:W3:Y:S04]  /*44790*/  LDL.LU.64 R10, [R1+0x1990] ;  /* 0x00199000010a7983 */ /* 0x008ee80000300a00 */
[----:B------:R-:W4:Y:S04]  /*447a0*/  LDL.LU R14, [R1+0x274] ;  /* 0x00027400010e7983 */ /* 0x000f280000300800 */
[----:B------:R1:W-:Y:S04]  /*447b0*/  STL.64 [R1+0x7c0], R26 ;  /* 0x0007c01a01007387 */ /* 0x0003e80000100a00 */
[----:B-1----:R-:W3:Y:S04]  /*447c0*/  LDL.LU.64 R26, [R1+0x1988] ;  /* 0x00198800011a7983 */ /* 0x002ee80000300a00 */
[----:B------:R1:W-:Y:S04]  /*447d0*/  STL [R1+0x7b0], R18 ;  /* 0x0007b01201007387 */ /* 0x0003e80000100800 */
[----:B-1----:R-:W3:Y:S04]  /*447e0*/  LDL.LU.64 R18, [R1+0x1980] ;  /* 0x0019800001127983 */ /* 0x002ee80000300a00 */
        /* <DEDUP_REMOVED lines=8> */
[----:B------:R1:W-:Y:S01]  /*44870*/  STL.64 [R1+0x1970], R20 ;  /* 0x0019701401007387 */ /* 0x0003e20000100a00 */
[----:B--2---:R-:W-:-:S02]  /*44880*/  SHF.R.S32.HI R5, RZ, 0x1f, R23 ;  /* 0x0000001fff057819 */ /* 0x004fc40000011417 */
[----:B-1----:R-:W-:-:S05]  /*44890*/  IADD3 R20, P4, R23, R6, RZ ;  /* 0x0000000617147210 */ /* 0x002fca0007f9e0ff */
[----:B------:R-:W-:Y:S01]  /*448a0*/  IMAD.X R21, R5, 0x1, R8, P4 ;  /* 0x0000000105157824 */ /* 0x000fe200020e0608 */
[----:B----4-:R-:W-:Y:S01]  /*448b0*/  IADD3 R22, P5, R14, R6, RZ ;  /* 0x000000060e167210 */ /* 0x010fe20007fbe0ff */
[----:B---3--:R-:W-:Y:S01]  /*448c0*/  IMAD.X R29, R4, 0x1, R9, P3 ;  /* 0x00000001041d7824 */ /* 0x008fe200018e0609 */
[----:B------:R-:W-:Y:S02]  /*448d0*/  IADD3 R28, P3, R23, R7, RZ ;  /* 0x00000007171c7210 */ /* 0x000fe40007f7e0ff */
[----:B------:R-:W-:Y:S02]  /*448e0*/  SHF.R.S32.HI R4, RZ, 0x1f, R14 ;  /* 0x0000001fff047819 */ /* 0x000fe4000001140e */
[----:B------:R1:W-:Y:S04]  /*448f0*/  STL [R1+0x7b4], R29 ;  /* 0x0007b41d01007387 */ /* 0x0003e80000100800 */
[----:B------:R2:W-:Y:S01]  /*44900*/  STL.64 [R1+0x7a8], R20 ;  /* 0x0007a81401007387 */ /* 0x0005e20000100a00 */
[----:B------:R-:W-:-:S02]  /*44910*/  IMAD.X R23, R4, 0x1, R8, P5 ;  /* 0x0000000104177824 */ /* 0x000fc400028e0608 */
[--C-:B-1----:R-:W-:Y:S01]  /*44920*/  IMAD.X R29, R5, 0x1, R9.reuse, P3 ;  /* 0x00000001051d7824 */ /* 0x102fe200018e0609 */
        /* <DEDUP_REMOVED lines=8> */
[----:B--2---:R-:W-:Y:S04]  /*449b0*/  STL.64 [R1+0x1950], R22 ;  /* 0x0019501601007387 */ /* 0x004fe80000100a00 */
[----:B---3--:R1:W-:Y:S04]  /*449c0*/  STL.64 [R1+0x1948], R28 ;  /* 0x0019481c01007387 */ /* 0x0083e80000100a00 */
[----:B-1----:R0:W2:Y:S04]  /*449d0*/  LDL.64 R28, [R1+0x790] ;  /* 0x00079000011c7983 */ /* 0x0020a80000100a00 */
[----:B------:R-:W-:Y:S01]  /*449e0*/  STL.64 [R1+0x1938], R16 ;  /* 0x0019381001007387 */ /* 0x000fe20000100a00 */
[----:B--2---:R-:W-:-:S05]  /*449f0*/  IMAD.X R29, R4, 0x1, R9, P3 ;  /* 0x00000001041d7824 */ /* 0x004fca00018e0609 */
[----:B------:R-:W-:Y:S04]  /*44a00*/  STL [R1+0x794], R29 ;  /* 0x0007941d01007387 */ /* 0x000fe80000100800 */
[----:B------:R1:W-:Y:S04]  /*44a10*/  STL.64 [R1+0x1940], R18 ;  /* 0x0019401201007387 */ /* 0x0003e80000100a00 */
[----:B-1----:R-:W2:Y:S01]  /*44a20*/  LDL.LU R18, [R1+0x278] ;  /* 0x0002780001127983 */ /* 0x002ea20000300800 */
[----:B----4-:R-:W-:Y:S02]  /*44a30*/  SHF.R.S32.HI R5, RZ, 0x1f, R14 ;  /* 0x0000001fff057819 */ /* 0x010fe4000001140e */
[----:B------:R-:W-:-:S02]  /*44a40*/  IADD3 R22, P4, R14, R6, RZ ;  /* 0x000000060e167210 */ /* 0x000fc40007f9e0ff */
[----:B------:R-:W-:-:S03]  /*44a50*/  IADD3 R28, P3, R14, R7, RZ ;  /* 0x000000070e1c7210 */ /* 0x000fc60007f7e0ff */
[C---:B------:R-:W-:Y:S02]  /*44a60*/  IMAD.X R23, R5.reuse, 0x1, R8, P4 ;  /* 0x0000000105177824 */ /* 0x040fe400020e0608 */
[----:B------:R-:W-:-:S03]  /*44a70*/  IMAD.X R29, R5, 0x1, R9, P3 ;  /* 0x00000001051d7824 */ /* 0x000fc600018e0609 */
[----:B------:R1:W-:Y:S04]  /*44a80*/  STL.64 [R1+0x788], R22 ;  /* 0x0007881601007387 */ /* 0x0003e80000100a00 */
[----:B-1----:R-:W3:Y:S04]  /*44a90*/  LDL.LU.64 R22, [R1+0x1950] ;  /* 0x0019500001167983 */ /* 0x002ee80000300a00 */
[----:B------:R-:W4:Y:S04]  /*44aa0*/  LDL.LU R14, [R1+0x280] ;  /* 0x00028000010e7983 */ /* 0x000f280000300800 */
[----:B------:R1:W-:Y:S04]  /*44ab0*/  STL.64 [R1+0x780], R28 ;  /* 0x0007801c01007387 */ /* 0x0003e80000100a00 */
[----:B-1----:R-:W3:Y:S01]  /*44ac0*/  LDL.LU.64 R28, [R1+0x1948] ;  /* 0x00194800011c7983 */ /* 0x002ee20000300a00 */
[----:B--2---:R-:W-:-:S02]  /*44ad0*/  SHF.R.S32.HI R4, RZ, 0x1f, R18 ;  /* 0x0000001fff047819 */ /* 0x004fc40000011412 */
[C---:B------:R-:W-:Y:S02]  /*44ae0*/  IADD3 R16, P5, R18.reuse, R6, RZ ;  /* 0x0000000612107210 */ /* 0x040fe40007fbe0ff */
[----:B------:R-:W-:-:S03]  /*44af0*/  IADD3 R18, P3, R18, R7, RZ ;  /* 0x0000000712127210 */ /* 0x000fc60007f7e0ff */
[----:B------:R-:W-:Y:S02]  /*44b00*/  IMAD.X R17, R4, 0x1, R8, P5 ;  /* 0x0000000104117824 */ /* 0x000fe400028e0608 */
[----:B------:R1:W-:Y:S04]  /*44b10*/  STL [R1+0x770], R18 ;  /* 0x0007701201007387 */ /* 0x0003e80000100800 */
[----:B-1----:R-:W2:Y:S04]  /*44b20*/  LDL.LU.64 R18, [R1+0x1940] ;  /* 0x0019400001127983 */ /* 0x002ea80000300a00 */
[----:B------:R1:W-:Y:S04]  /*44b30*/  STL.64 [R1+0x778], R16 ;  /* 0x0007781001007387 */ /* 0x0003e80000100a00 */
[----:B-1----:R-:W4:Y:S04]  /*44b40*/  LDL.LU.64 R16, [R1+0x1938] ;  /* 0x0019380001107983 */ /* 0x002f280000300a00 */
[----:B----4-:R1:W-:Y:S04]  /*44b50*/  STL.64 [R1+0x1918], R16 ;  /* 0x0019181001007387 */ /* 0x0103e80000100a00 */
[----:B-1----:R-:W4:Y:S04]  /*44b60*/  LDL.LU R17, [R1+0x27c] ;  /* 0x00027c0001117983 */ /* 0x002f280000300800 */
[----:B--2---:R-:W-:Y:S04]  /*44b70*/  STL.64 [R1+0x1920], R18 ;  /* 0x0019201201007387 */ /* 0x004fe80000100a00 */
[----:B------:R1:W-:Y:S04]  /*44b80*/  STL [R1+0x1928], R19 ;  /* 0x0019281301007387 */ /* 0x0003e80000100800 */
[----:B-1----:R0:W2:Y:S04]  /*44b90*/  LDL.64 R18, [R1+0x770] ;  /* 0x0007700001127983 */ /* 0x0020a80000100a00 */
[----:B------:R1:W-:Y:S01]  /*44ba0*/  STL.64 [R1+0x1930], R26 ;  /* 0x0019301a01007387 */ /* 0x0003e20000100a00 */
[----:B----4-:R-:W-:-:S02]  /*44bb0*/  SHF.R.S32.HI R5, RZ, 0x1f, R17 ;  /* 0x0000001fff057819 */ /* 0x010fc40000011411 */
[----:B-1----:R-:W-:-:S05]  /*44bc0*/  IADD3 R26, P4, R17, R6, RZ ;  /* 0x00000006111a7210 */ /* 0x002fca0007f9e0ff */
[----:B------:R-:W-:Y:S02]  /*44bd0*/  IMAD.X R27, R5, 0x1, R8, P4 ;  /* 0x00000001051b7824 */ /* 0x000fe400020e0608 */
[----:B--2---:R-:W-:Y:S01]  /*44be0*/  IMAD.X R19, R4, 0x1, R9, P3 ;  /* 0x0000000104137824 */ /* 0x004fe200018e0609 */
[----:B------:R-:W-:-:S04]  /*44bf0*/  IADD3 R18, P3, R17, R7, RZ ;  /* 0x0000000711127210 */ /* 0x000fc80007f7e0ff */
[----:B------:R1:W-:Y:S04]  /*44c00*/  STL [R1+0x774], R19 ;  /* 0x0007741301007387 */ /* 0x0003e80000100800 */
[----:B------:R2:W-:Y:S01]  /*44c10*/  STL.64 [R1+0x768], R26 ;  /* 0x0007681a01007387 */ /* 0x0005e20000100a00 */
[----:B-1----:R-:W-:-:S03]  /*44c20*/  IMAD.X R19, R5, 0x1, R9, P3 ;  /* 0x0000000105137824 */ /* 0x002fc600018e0609 */
[----:B--2---:R-:W2:Y:S04]  /*44c30*/  LDL.LU.64 R26, [R1+0x1930] ;  /* 0x00193000011a7983 */ /* 0x004ea80000300a00 */
        /* <DEDUP_REMOVED lines=9> */
[----:B-1----:R-:W3:Y:S04]  /*44cd0*/  LDL.LU.64 R16, [R1+0x1918] ;  /* 0x0019180001107983 */ /* 0x002ee80000300a00 */
[----:B---3--:R1:W-:Y:S04]  /*44ce0*/  STL.64 [R1+0x1910], R16 ;  /* 0x0019101001007387 */ /* 0x0083e80000100a00 */
[----:B-1----:R0:W3:Y:S04]  /*44cf0*/  LDL.64 R16, [R1+0x750] ;  /* 0x0007500001107983 */ /* 0x0020e80000100a00 */
[----:B------:R1:W-:Y:S04]  /*44d00*/  STL.64 [R1+0x18f8], R12 ;  /* 0x0018f80c01007387 */ /* 0x0003e80000100a00 */
[----:B-1----:R-:W2:Y:S04]  /*44d10*/  LDL.LU R13, [R1+0x284] ;  /* 0x00028400010d7983 */ /* 0x002ea80000300800 */
[----:B------:R1:W-:Y:S04]  /*44d20*/  STL.64 [R1+0x18f0], R20 ;  /* 0x0018f01401007387 */ /* 0x0003e80000100a00 */
[----:B-1----:R-:W4:Y:S04]  /*44d30*/  LDL.LU R20, [R1+0x288] ;  /* 0x0002880001147983 */ /* 0x002f280000300800 */
[----:B------:R1:W-:Y:S04]  /*44d40*/  STL.64 [R1+0x1900], R28 ;  /* 0x0019001c01007387 */ /* 0x0003e80000100a00 */
[----:B------:R-:W4:Y:S01]  /*44d50*/  LDL.LU R14, [R1+0x28c] ;  /* 0x00028c00010e7983 */ /* 0x000f220000300800 */
[----:B---3--:R-:W-:Y:S01]  /*44d60*/  IMAD.X R17, R4, 0x1, R9, P3 ;  /* 0x0000000104117824 */ /* 0x008fe200018e0609 */
[----:B--2---:R-:W-:-:S02]  /*44d70*/  SHF.R.S32.HI R5, RZ, 0x1f, R13 ;  /* 0x0000001fff057819 */ /* 0x004fc4000001140d */
[C---:B-1----:R-:W-:Y:S02]  /*44d80*/  IADD3 R28, P4, R13.reuse, R6, RZ ;  /* 0x000000060d1c7210 */ /* 0x042fe40007f9e0ff */
[----:B------:R-:W-:-:S03]  /*44d90*/  IADD3 R12, P3, R13, R7, RZ ;  /* 0x000000070d0c7210 */ /* 0x000fc60007f7e0ff */
[C---:B------:R-:W-:Y:S02]  /*44da0*/  IMAD.X R29, R5.reuse, 0x1, R8, P4 ;  /* 0x00000001051d7824 */ /* 0x040fe400020e0608 */
[----:B------:R-:W-:Y:S01]  /*44db0*/  IMAD.X R13, R5, 0x1, R9, P3 ;  /* 0x00000001050d7824 */ /* 0x000fe200018e0609 */
[----:B----4-:R-:W-:Y:S04]  /*44dc0*/  STL.64 [R1+0x1908], R14 ;  /* 0x0019080e01007387 */ /* 0x010fe80000100a00 */
[----:B------:R1:W-:Y:S04]  /*44dd0*/  STL [R1+0x754], R17 ;  /* 0x0007541101007387 */ /* 0x0003e80000100800 */
[----:B-1----:R-:W2:Y:S01]  /*44de0*/  LDL.LU.64 R16, [R1+0x1910] ;  /* 0x0019100001107983 */ /* 0x002ea20000300a00 */
[----:B------:R-:W-:-:S05]  /*44df0*/  IADD3 R14, P5, R20, R6, RZ ;  /* 0x00000006140e7210 */ /* 0x000fca0007fbe0ff */
[----:B------:R1:W-:Y:S04]  /*44e00*/  STL [R1+0x738], R14 ;  /* 0x0007380e01007387 */ /* 0x0003e80000100800 */
[----:B-1----:R-:W3:Y:S04]  /*44e10*/  LDL.LU.64 R14, [R1+0x1908] ;  /* 0x00190800010e7983 */ /* 0x002ee80000300a00 */
[----:B------:R1:W-:Y:S04]  /*44e20*/  STL.64 [R1+0x748], R28 ;  /* 0x0007481c01007387 */ /* 0x0003e80000100a00 */
[----:B-1----:R-:W4:Y:S04]  /*44e30*/  LDL.LU.64 R28, [R1+0x1900] ;  /* 0x00190000011c7983 */ /* 0x002f280000300a00 */
[----:B------:R1:W-:Y:S04]  /*44e40*/  STL.64 [R1+0x740], R12 ;  /* 0x0007400c01007387 */ /* 0x0003e80000100a00 */
[----:B-1----:R-:W2:Y:S01]  /*44e50*/  LDL.LU.64 R12, [R1+0x18f8] ;  /* 0x0018f800010c7983 */ /* 0x002ea20000300a00 */
[----:B------:R-:W-:-:S02]  /*44e60*/  SHF.R.S32.HI R4, RZ, 0x1f, R20 ;  /* 0x0000001fff047819 */ /* 0x000fc40000011414 */
[----:B------:R-:W-:-:S05]  /*44e70*/  IADD3 R20, P3, R20, R7, RZ ;  /* 0x0000000714147210 */ /* 0x000fca0007f7e0ff */
[----:B------:R1:W-:Y:S04]  /*44e80*/  STL [R1+0x730], R20 ;  /* 0x0007301401007387 */ /* 0x0003e80000100800 */
[----:B-1----:R-:W3:Y:S04]  /*44e90*/  LDL.LU.64 R20, [R1+0x18f0] ;  /* 0x0018f00001147983 */ /* 0x002ee80000300a00 */
[----:B--2---:R1:W-:Y:S04]  /*44ea0*/  STL.64 [R1+0x18e8], R12 ;  /* 0x0018e80c01007387 */ /* 0x0043e80000100a00 */
[----:B-1----:R0:W2:Y:S04]  /*44eb0*/  LDL.64 R12, [R1+0x738] ;  /* 0x00073800010c7983 */ /* 0x0020a80000100a00 */
[----:B---3--:R1:W-:Y:S01]  /*44ec0*/  STL.64 [R1+0x18d8], R20 ;  /* 0x0018d81401007387 */ /* 0x0083e20000100a00 */
[----:B--2---:R-:W-:-:S05]  /*44ed0*/  IMAD.X R13, R4, 0x1, R8, P5 ;  /* 0x00000001040d7824 */ /* 0x004fca00028e0608 */
[----:B------:R2:W-:Y:S04]  /*44ee0*/  STL [R1+0x73c], R13 ;  /* 0x00073c0d01007387 */ /* 0x0005e80000100800 */
[----:B-1----:R0:W3:Y:S01]  /*44ef0*/  LDL.64 R20, [R1+0x730] ;  /* 0x0007300001147983 */ /* 0x0020e20000100a00 */
[----:B------:R-:W-:Y:S02]  /*44f00*/  SHF.R.S32.HI R5, RZ, 0x1f, R14 ;  /* 0x0000001fff057819 */ /* 0x000fe4000001140e */
[----:B------:R-:W-:Y:S01]  /*44f10*/  IADD3 R12, P4, R14, R6, RZ ;  /* 0x000000060e0c7210 */ /* 0x000fe20007f9e0ff */
[----:B----4-:R1:W-:Y:S04]  /*44f20*/  STL.64 [R1+0x18e0], R28 ;  /* 0x0018e01c01007387 */ /* 0x0103e80000100a00 */
[----:B--2---:R-:W-:-:S02]  /*44f30*/  IMAD.X R13, R5, 0x1, R8, P4 ;  /* 0x00000001050d7824 */ /* 0x004fc400020e0608 */
[----:B---3--:R-:W-:Y:S01]  /*44f40*/  IMAD.X R21, R4, 0x1, R9, P3 ;  /* 0x0000000104157824 */ /* 0x008fe200018e0609 */
[----:B-1----:R-:W-:Y:S02]  /*44f50*/  IADD3 R28, P3, R14, R7, RZ ;  /* 0x000000070e1c7210 */ /* 0x002fe40007f7e0ff */
[----:B------:R-:W-:Y:S02]  /*44f60*/  SHF.R.S32.HI R4, RZ, 0x1f, R15 ;  /* 0x0000001fff047819 */ /* 0x000fe4000001140f */
[----:B------:R-:W-:Y:S01]  /*44f70*/  IADD3 R20, P5, R15, R6, RZ ;  /* 0x000000060f147210 */ /* 0x000fe20007fbe0ff */
[----:B------:R1:W-:Y:S01]  /*44f80*/  STL [R1+0x734], R21 ;  /* 0x0007341501007387 */ /* 0x0003e20000100800 */
[----:B------:R-:W-:-:S03]  /*44f90*/  IMAD.X R29, R5, 0x1, R9, P3 ;  /* 0x00000001051d7824 */ /* 0x000fc600018e0609 */
[----:B------:R2:W-:Y:S01]  /*44fa0*/  STL.64 [R1+0x728], R12 ;  /* 0x0007280c01007387 */ /* 0x0005e20000100a00 */
[----:B-1----:R-:W-:-:S03]  /*44fb0*/  IMAD.X R21, R4, 0x1, R8, P5 ;  /* 0x0000000104157824 */ /* 0x002fc600028e0608 */
[----:B--2---:R-:W2:Y:S04]  /*44fc0*/  LDL.LU.64 R12, [R1+0x18e8] ;  /* 0x0018e800010c7983 */ /* 0x004ea80000300a00 */
[----:B------:R1:W-:Y:S04]  /*44fd0*/  STL.64 [R1+0x720], R28 ;  /* 0x0007201c01007387 */ /* 0x0003e80000100a00 */
[----:B-1----:R-:W3:Y:S04]  /*44fe0*/  LDL.LU.64 R28, [R1+0x18e0] ;  /* 0x0018e000011c7983 */ /* 0x002ee80000300a00 */
[----:B------:R1:W-:Y:S04]  /*44ff0*/  STL.64 [R1+0x718], R20 ;  /* 0x0007181401007387 */ /* 0x0003e80000100a00 */
[----:B-1----:R-:W4:Y:S01]  /*45000*/  LDL.LU.64 R20, [R1+0x18d8] ;  /* 0x0018d80001147983 */ /* 0x002f220000300a00 */
[----:B------:R-:W-:-:S02]  /*45010*/  IADD3 R14, P3, R15, R7, RZ ;  /* 0x000000070f0e7210 */ /* 0x000fc40007f7e0ff */
[----:B------:R-:W-:-:S03]  /*45020*/  SHF.R.S32.HI R5, RZ, 0x1f, R0 ;  /* 0x0000001fff057819 */ /* 0x000fc60000011400 */
[----:B------:R-:W-:Y:S01]  /*45030*/  IMAD.X R15, R4, 0x1, R9, P3 ;  /* 0x00000001040f7824 */ /* 0x000fe200018e0609 */
[----:B--2---:R1:W-:Y:S02]  /*45040*/  STL.64 [R1+0x18c0], R12 ;  /* 0x0018c00c01007387 */ /* 0x0043e40000100a00 */
[----:B-1----:R-:W-:-:S05]  /*45050*/  IADD3 R12, P4, R0, R6, RZ ;  /* 0x00000006000c7210 */ /* 0x002fca0007f9e0ff */
[----:B------:R-:W-:Y:S01]  /*45060*/  IMAD.X R13, R5, 0x1, R8, P4 ;  /* 0x00000001050d7824 */ /* 0x000fe200020e0608 */
[----:B----4-:R1:W-:Y:S04]  /*45070*/  STL.64 [R1+0x18c8], R20 ;  /* 0x0018c81401007387 */ /* 0x0103e80000100a00 */
[----:B------:R2:W-:Y:S01]  /*45080*/  STL.64 [R1+0x710], R14 ;  /* 0x0007100e01007387 */ /* 0x0005e20000100a00 */
[----:B-1----:R-:W-:Y:S02]  /*45090*/  IADD3 R20, P5, R25, R6, RZ ;  /* 0x0000000619147210 */ /* 0x002fe40007fbe0ff */
[----:B--2---:R-:W-:Y:S02]  /*450a0*/  IADD3 R14, P3, R0, R7, RZ ;  /* 0x00000007000e7210 */ /* 0x004fe40007f7e0ff */
[----:B------:R-:W2:Y:S04]  /*450b0*/  LDL.LU R0, [R1+0x18d0] ;  /* 0x0018d00001007983 */ /* 0x000ea80000300800 */
[----:B------:R1:W-:Y:S01]  /*450c0*/  STL [R1+0x6f8], R20 ;  /* 0x0006f81401007387 */ /* 0x0003e20000100800 */
[----:B------:R-:W-:-:S03]  /*450d0*/  IMAD.X R15, R5, 0x1, R9, P3 ;  /* 0x00000001050f7824 */ /* 0x000fc600018e0609 */
[----:B-1----:R-:W4:Y:S04]  /*450e0*/  LDL.LU.64 R20, [R1+0x18c8] ;  /* 0x0018c80001147983 */ /* 0x002f280000300a00 */
[----:B------:R1:W-:Y:S04]  /*450f0*/  STL.64 [R1+0x708], R12 ;  /* 0x0007080c01007387 */ /* 0x0003e80000100a00 */
[----:B-1----:R-:W3:Y:S04]  /*45100*/  LDL.LU.64 R12, [R1+0x18c0] ;  /* 0x0018c000010c7983 */ /* 0x002ee80000300a00 */
[----:B------:R-:W-:Y:S04]  /*45110*/  STL.64 [R1+0x700], R14 ;  /* 0x0007000e01007387 */ /* 0x000fe80000100a00 */
[----:B------:R1:W-:Y:S04]  /*45120*/  STL.64 [R1+0x18b8], R2 ;  /* 0x0018b80201007387 */ /* 0x0003e80000100a00 */
[----:B-1----:R0:W2:Y:S01]  /*45130*/  LDL.64 R2, [R1+0x6f8] ;  /* 0x0006f80001027983 */ /* 0x0020a20000100a00 */
[----:B------:R-:W-:-:S02]  /*45140*/  SHF.R.S32.HI R4, RZ, 0x1f, R25 ;  /* 0x0000001fff047819 */ /* 0x000fc40000011419 */
[----:B------:R-:W-:Y:S02]  /*45150*/  IADD3 R14, P3, R25, R7, RZ ;  /* 0x00000007190e7210 */ /* 0x000fe40007f7e0ff */
[----:B------:R-:W-:-:S03]  /*45160*/  SHF.R.S32.HI R5, RZ, 0x1f, R24 ;  /* 0x0000001fff057819 */ /* 0x000fc60000011418 */
[C---:B------:R-:W-:Y:S02]  /*45170*/  IMAD.X R15, R4.reuse, 0x1, R9, P3 ;  /* 0x00000001040f7824 */ /* 0x040fe400018e0609 */
[----:B--2---:R-:W-:Y:S01]  /*45180*/  IMAD.X R3, R4, 0x1, R8, P5 ;  /* 0x0000000104037824 */ /* 0x004fe200028e0608 */
[----:B------:R-:W-:-:S04]  /*45190*/  IADD3 R2, P4, R24, R6, RZ ;  /* 0x0000000618027210 */ /* 0x000fc80007f9e0ff */
[----:B------:R1:W-:Y:S04]  /*451a0*/  STL [R1+0x6fc], R3 ;  /* 0x0006fc0301007387 */ /* 0x0003e80000100800 */
[----:B------:R-:W-:Y:S01]  /*451b0*/  STL.64 [R1+0x6f0], R14 ;  /* 0x0006f00e01007387 */ /* 0x000fe20000100a00 */
[----:B-1----:R-:W-:-:S05]  /*451c0*/  IMAD.X R3, R5, 0x1, R8, P4 ;  /* 0x0000000105037824 */ /* 0x002fca00020e0608 */
[----:B------:R1:W-:Y:S04]  /*451d0*/  STL.64 [R1+0x6e8], R2 ;  /* 0x0006e80201007387 */ /* 0x0003e80000100a00 */
[----:B-1----:R-:W2:Y:S01]  /*451e0*/  LDL.LU.64 R2, [R1+0x18b8] ;  /* 0x0018b80001027983 */ /* 0x002ea20000300a00 */
[----:B------:R-:W-:Y:S02]  /*451f0*/  IADD3 R24, P3, R24, R7, RZ ;  /* 0x0000000718187210 */ /* 0x000fe40007f7e0ff */
[----:B------:R-:W-:Y:S02]  /*45200*/  SHF.R.S32.HI R4, RZ, 0x1f, R26 ;  /* 0x0000001fff047819 */ /* 0x000fe4000001141a */
[----:B------:R-:W-:Y:S01]  /*45210*/  IADD3 R14, P5, R26, R6, RZ ;  /* 0x000000061a0e7210 */ /* 0x000fe20007fbe0ff */
[----:B------:R-:W-:-:S04]  /*45220*/  IMAD.X R25, R5, 0x1, R9, P3 ;  /* 0x0000000105197824 */ /* 0x000fc800018e0609 */
[----:B------:R-:W-:Y:S01]  /*45230*/  IMAD.X R15, R4, 0x1, R8, P5 ;  /* 0x00000001040f7824 */ /* 0x000fe200028e0608 */
[----:B------:R1:W-:Y:S04]  /*45240*/  STL.64 [R1+0x6e0], R24 ;  /* 0x0006e01801007387 */ /* 0x0003e80000100a00 */
[----:B------:R0:W-:Y:S01]  /*45250*/  STL.64 [R1+0x6d8], R14 ;  /* 0x0006d80e01007387 */ /* 0x0001e20000100a00 */
[----:B------:R-:W-:Y:S02]  /*45260*/  SHF.R.S32.HI R5, RZ, 0x1f, R27 ;  /* 0x0000001fff057819 */ /* 0x000fe4000001141b */
[----:B-1----:R-:W-:Y:S02]  /*45270*/  IADD3 R24, P3, R26, R7, RZ ;  /* 0x000000071a187210 */ /* 0x002fe40007f7e0ff */
[----:B0-----:R-:W-:-:S03]  /*45280*/  IADD3 R14, P4, R27, R6, RZ ;  /* 0x000000061b0e7210 */ /* 0x001fc60007f9e0ff */
[--C-:B------:R-:W-:Y:S01]  /*45290*/  IMAD.X R25, R4, 0x1, R9.reuse, P3 ;  /* 0x0000000104197824 */ /* 0x100fe200018e0609 */
[----:B------:R-:W-:Y:S01]  /*452a0*/  IADD3 R26, P3, R27, R7, RZ ;  /* 0x000000071b1a7210 */ /* 0x000fe20007f7e0ff */
[C---:B------:R-:W-:Y:S01]  /*452b0*/  IMAD.X R15, R5.reuse, 0x1, R8, P4 ;  /* 0x00000001050f7824 */ /* 0x040fe200020e0608 */
[----:B------:R-:W-:Y:S02]  /*452c0*/  SHF.R.S32.HI R4, RZ, 0x1f, R22 ;  /* 0x0000001fff047819 */ /* 0x000fe40000011416 */
[----:B------:R0:W-:Y:S01]  /*452d0*/  STL.64 [R1+0x6d0], R24 ;  /* 0x0006d01801007387 */ /* 0x0001e20000100a00 */
[----:B------:R-:W-:-:S03]  /*452e0*/  IMAD.X R27, R5, 0x1, R9, P3 ;  /* 0x00000001051b7824 */ /* 0x000fc600018e0609 */
[----:B------:R1:W-:Y:S01]  /*452f0*/  STL.64 [R1+0x6c8], R14 ;  /* 0x0006c80e01007387 */ /* 0x0003e20000100a00 */
[----:B0-----:R-:W-:-:S03]  /*45300*/  IADD3 R24, P5, R22, R6, RZ ;  /* 0x0000000616187210 */ /* 0x001fc60007fbe0ff */
[----:B-1----:R-:W4:Y:S04]  /*45310*/  LDL.LU R14, [R1+0x18b0] ;  /* 0x0018b000010e7983 */ /* 0x002f280000300800 */
[----:B------:R0:W-:Y:S01]  /*45320*/  STL.64 [R1+0x6c0], R26 ;  /* 0x0006c01a01007387 */ /* 0x0001e20000100a00 */
[----:B------:R-:W-:Y:S01]  /*45330*/  IMAD.X R25, R4, 0x1, R8, P5 ;  /* 0x0000000104197824 */ /* 0x000fe200028e0608 */
[----:B------:R-:W-:-:S04]  /*45340*/  SHF.R.S32.HI R5, RZ, 0x1f, R23 ;  /* 0x0000001fff057819 */ /* 0x000fc80000011417 */
[----:B------:R1:W-:Y:S01]  /*45350*/  STL.64 [R1+0x6b8], R24 ;  /* 0x0006b81801007387 */ /* 0x0003e20000100a00 */
[----:B0-----:R-:W-:-:S05]  /*45360*/  IADD3 R26, P3, R22, R7, RZ ;  /* 0x00000007161a7210 */ /* 0x001fca0007f7e0ff */
[--C-:B------:R-:W-:Y:S01]  /*45370*/  IMAD.X R27, R4, 0x1, R9.reuse, P3 ;  /* 0x00000001041b7824 */ /* 0x100fe200018e0609 */
[C---:B-1----:R-:W-:Y:S02]  /*45380*/  IADD3 R24, P4, R23.reuse, R6, RZ ;  /* 0x0000000617187210 */ /* 0x042fe40007f9e0ff */
[----:B------:R-:W-:Y:S02]  /*45390*/  IADD3 R22, P3, R23, R7, RZ ;  /* 0x0000000717167210 */ /* 0x000fe40007f7e0ff */
[----:B------:R-:W-:Y:S01]  /*453a0*/  SHF.R.S32.HI R4, RZ, 0x1f, R16 ;  /* 0x0000001fff047819 */ /* 0x000fe20000011410 */
[----:B------:R0:W-:Y:S01]  /*453b0*/  STL.64 [R1+0x6b0], R26 ;  /* 0x0006b01a01007387 */ /* 0x0001e20000100a00 */
[C---:B------:R-:W-:Y:S02]  /*453c0*/  IMAD.X R25, R5.reuse, 0x1, R8, P4 ;  /* 0x0000000105197824 */ /* 0x040fe400020e0608 */
[----:B------:R-:W-:-:S03]  /*453d0*/  IMAD.X R23, R5, 0x1, R9, P3 ;  /* 0x0000000105177824 */ /* 0x000fc600018e0609 */
[----:B------:R1:W-:Y:S01]  /*453e0*/  STL.64 [R1+0x6a8], R24 ;  /* 0x0006a81801007387 */ /* 0x0003e20000100a00 */
[----:B0-----:R-:W-:-:S05]  /*453f0*/  IADD3 R26, P5, R16, R6, RZ ;  /* 0x00000006101a7210 */ /* 0x001fca0007fbe0ff */
[----:B------:R-:W-:Y:S01]  /*45400*/  IMAD.X R27, R4, 0x1, R8, P5 ;  /* 0x00000001041b7824 */ /* 0x000fe200028e0608 */
[----:B-1----:R-:W4:Y:S04]  /*45410*/  LDL.LU R25, [R1+0x18ac] ;  /* 0x0018ac0001197983 */ /* 0x002f280000300800 */
[----:B------:R0:W-:Y:S01]  /*45420*/  STL.64 [R1+0x6a0], R22 ;  /* 0x0006a01601007387 */ /* 0x0001e20000100a00 */
[----:B------:R-:W-:-:S03]  /*45430*/  SHF.R.S32.HI R5, RZ, 0x1f, R17 ;  /* 0x0000001fff057819 */ /* 0x000fc60000011411 */
[----:B------:R1:W-:Y:S01]  /*45440*/  STL.64 [R1+0x698], R26 ;  /* 0x0006981a01007387 */ /* 0x0003e20000100a00 */
[----:B0-----:R-:W-:Y:S02]  /*45450*/  IADD3 R22, P3, R16, R7, RZ ;  /* 0x0000000710167210 */ /* 0x001fe40007f7e0ff */
[----:B-1----:R-:W-:-:S03]  /*45460*/  IADD3 R26, P4, R17, R6, RZ ;  /* 0x00000006111a7210 */ /* 0x002fc60007f9e0ff */
[--C-:B------:R-:W-:Y:S01]  /*45470*/  IMAD.X R23, R4, 0x1, R9.reuse, P3 ;  /* 0x0000000104177824 */ /* 0x100fe200018e0609 */
[----:B------:R-:W-:Y:S01]  /*45480*/  IADD3 R16, P3, R17, R7, RZ ;  /* 0x0000000711107210 */ /* 0x000fe20007f7e0ff */
[C---:B------:R-:W-:Y:S01]  /*45490*/  IMAD.X R27, R5.reuse, 0x1, R8, P4 ;  /* 0x00000001051b7824 */ /* 0x040fe200020e0608 */
[----:B---3--:R-:W-:Y:S02]  /*454a0*/  SHF.R.S32.HI R4, RZ, 0x1f, R12 ;  /* 0x0000001fff047819 */ /* 0x008fe4000001140c */
[----:B------:R0:W-:Y:S01]  /*454b0*/  STL.64 [R1+0x690], R22 ;  /* 0x0006901601007387 */ /* 0x0001e20000100a00 */
[----:B------:R-:W-:-:S03]  /*454c0*/  IMAD.X R17, R5, 0x1, R9, P3 ;  /* 0x0000000105117824 */ /* 0x000fc600018e0609 */
[----:B------:R1:W-:Y:S01]  /*454d0*/  STL.64 [R1+0x688], R26 ;  /* 0x0006881a01007387 */ /* 0x0003e20000100a00 */
[----:B0-----:R-:W-:-:S03]  /*454e0*/  IADD3 R22, P5, R12, R6, RZ ;  /* 0x000000060c167210 */ /* 0x001fc60007fbe0ff */
[----:B-1----:R-:W3:Y:S04]  /*454f0*/  LDL.LU R26, [R1+0x18a8] ;  /* 0x0018a800011a7983 */ /* 0x002ee80000300800 */
        /* <DEDUP_REMOVED lines=15> */
[----:B-1----:R-:W3:Y:S04]  /*455f0*/  LDL.LU.64 R22, [R1+0x18a0] ;  /* 0x0018a00001167983 */ /* 0x002ee80000300a00 */
[----:B------:R0:W-:Y:S01]  /*45600*/  STL.64 [R1+0x660], R12 ;  /* 0x0006600c01007387 */ /* 0x0001e20000100a00 */
[----:B------:R-:W-:-:S03]  /*45610*/  SHF.R.S32.HI R5, RZ, 0x1f, R11 ;  /* 0x0000001fff057819 */ /* 0x000fc6000001140b */
[----:B------:R1:W-:Y:S01]  /*45620*/  STL.64 [R1+0x658], R16 ;  /* 0x0006581001007387 */ /* 0x0003e20000100a00 */
[----:B0-----:R-:W-:Y:S02]  /*45630*/  IADD3 R12, P3, R10, R7, RZ ;  /* 0x000000070a0c7210 */ /* 0x001fe40007f7e0ff */
[----:B-1----:R-:W-:-:S03]  /*45640*/  IADD3 R16, P4, R11, R6, RZ ;  /* 0x000000060b107210 */ /* 0x002fc60007f9e0ff */
[----:B------:R-:W-:Y:S01]  /*45650*/  IMAD.X R13, R4, 0x1, R9, P3 ;  /* 0x00000001040d7824 */ /* 0x000fe200018e0609 */
[----:B------:R-:W-:Y:S01]  /*45660*/  IADD3 R10, P3, R11, R7, RZ ;  /* 0x000000070b0a7210 */ /* 0x000fe20007f7e0ff */
[----:B------:R-:W-:-:S04]  /*45670*/  IMAD.X R17, R5, 0x1, R8, P4 ;  /* 0x0000000105117824 */ /* 0x000fc800020e0608 */
[----:B------:R-:W-:Y:S01]  /*45680*/  IMAD.X R11, R5, 0x1, R9, P3 ;  /* 0x00000001050b7824 */ /* 0x000fe200018e0609 */
[----:B------:R-:W-:Y:S04]  /*45690*/  STL.64 [R1+0x650], R12 ;  /* 0x0006500c01007387 */ /* 0x000fe80000100a00 */
[----:B------:R0:W-:Y:S04]  /*456a0*/  STL.64 [R1+0x648], R16 ;  /* 0x0006481001007387 */ /* 0x0001e80000100a00 */
[----:B0-----:R-:W3:Y:S04]  /*456b0*/  LDL.LU.64 R16, [R1+0x1898] ;  /* 0x0018980001107983 */ /* 0x001ee80000300a00 */
[----:B------:R0:W-:Y:S01]  /*456c0*/  STL.64 [R1+0x640], R10 ;  /* 0x0006400a01007387 */ /* 0x0001e20000100a00 */
[----:B--2---:R-:W-:-:S02]  /*456d0*/  SHF.R.S32.HI R4, RZ, 0x1f, R2 ;  /* 0x0000001fff047819 */ /* 0x004fc40000011402 */
[C---:B------:R-:W-:Y:S02]  /*456e0*/  IADD3 R12, P5, R2.reuse, R6, RZ ;  /* 0x00000006020c7210 */ /* 0x040fe40007fbe0ff */
[----:B0-----:R-:W-:-:S03]  /*456f0*/  IADD3 R10, P3, R2, R7, RZ ;  /* 0x00000007020a7210 */ /* 0x001fc60007f7e0ff */
[C---:B------:R-:W-:Y:S02]  /*45700*/  IMAD.X R13, R4.reuse, 0x1, R8, P5 ;  /* 0x00000001040d7824 */ /* 0x040fe400028e0608 */
[----:B------:R-:W-:Y:S01]  /*45710*/  IMAD.X R11, R4, 0x1, R9, P3 ;  /* 0x00000001040b7824 */ /* 0x000fe200018e0609 */
[----:B------:R-:W-:Y:S02]  /*45720*/  SHF.R.S32.HI R5, RZ, 0x1f, R3 ;  /* 0x0000001fff057819 */ /* 0x000fe40000011403 */
[----:B------:R0:W-:Y:S04]  /*45730*/  STL.64 [R1+0x638], R12 ;  /* 0x0006380c01007387 */ /* 0x0001e80000100a00 */
[----:B------:R1:W-:Y:S01]  /*45740*/  STL.64 [R1+0x630], R10 ;  /* 0x0006300a01007387 */ /* 0x0003e20000100a00 */
[----:B0-----:R-:W-:-:S02]  /*45750*/  IADD3 R12, P4, R3, R6, RZ ;  /* 0x00000006030c7210 */ /* 0x001fc40007f9e0ff */
[----:B-1----:R-:W-:-:S03]  /*45760*/  IADD3 R10, P3, R3, R7, RZ ;  /* 0x00000007030a7210 */ /* 0x002fc60007f7e0ff */
[C---:B------:R-:W-:Y:S02]  /*45770*/  IMAD.X R13, R5.reuse, 0x1, R8, P4 ;  /* 0x00000001050d7824 */ /* 0x040fe400020e0608 */
[----:B------:R-:W-:Y:S01]  /*45780*/  IMAD.X R11, R5, 0x1, R9, P3 ;  /* 0x00000001050b7824 */ /* 0x000fe200018e0609 */
[----:B----4-:R-:W-:Y:S02]  /*45790*/  SHF.R.S32.HI R4, RZ, 0x1f, R20 ;  /* 0x0000001fff047819 */ /* 0x010fe40000011414 */
[----:B------:R-:W-:Y:S01]  /*457a0*/  IADD3 R2, P5, R20, R6, RZ ;  /* 0x0000000614027210 */ /* 0x000fe20007fbe0ff */
[----:B------:R0:W-:Y:S04]  /*457b0*/  STL.64 [R1+0x628], R12 ;  /* 0x0006280c01007387 */ /* 0x0001e80000100a00 */
[----:B------:R-:W-:Y:S01]  /*457c0*/  IMAD.X R3, R4, 0x1, R8, P5 ;  /* 0x0000000104037824 */ /* 0x000fe200028e0608 */
[----:B0-----:R-:W2:Y:S04]  /*457d0*/  LDL.LU.64 R12, [R1+0x1890] ;  /* 0x00189000010c7983 */ /* 0x001ea80000300a00 */
[----:B------:R0:W-:Y:S04]  /*457e0*/  STL.64 [R1+0x620], R10 ;  /* 0x0006200a01007387 */ /* 0x0001e80000100a00 */
[----:B------:R1:W-:Y:S01]  /*457f0*/  STL.64 [R1+0x618], R2 ;  /* 0x0006180201007387 */ /* 0x0003e20000100a00 */
[----:B------:R-:W-:-:S02]  /*45800*/  SHF.R.S32.HI R5, RZ, 0x1f, R21 ;  /* 0x0000001fff057819 */ /* 0x000fc40000011415 */
[----:B0-----:R-:W-:Y:S02]  /*45810*/  IADD3 R10, P3, R20, R7, RZ ;  /* 0x00000007140a7210 */ /* 0x001fe40007f7e0ff */
[----:B-1----:R-:W-:-:S03]  /*45820*/  IADD3 R2, P4, R21, R6, RZ ;  /* 0x0000000615027210 */ /* 0x002fc60007f9e0ff */
[----:B------:R-:W-:Y:S01]  /*45830*/  IMAD.X R11, R4, 0x1, R9, P3 ;  /* 0x00000001040b7824 */ /* 0x000fe200018e0609 */
[----:B------:R-:W-:Y:S02]  /*45840*/  SHF.R.S32.HI R4, RZ, 0x1f, R18 ;  /* 0x0000001fff047819 */ /* 0x000fe40000011412 */
[----:B------:R-:W-:Y:S02]  /*45850*/  IADD3 R20, P5, R18, R6, RZ ;  /* 0x0000000612147210 */ /* 0x000fe40007fbe0ff */
[----:B------:R0:W-:Y:S01]  /*45860*/  STL.64 [R1+0x610], R10 ;  /* 0x0006100a01007387 */ /* 0x0001e20000100a00 */
[--C-:B------:R-:W-:Y:S01]  /*45870*/  IMAD.X R3, R5, 0x1, R8.reuse, P4 ;  /* 0x0000000105037824 */ /* 0x100fe200020e0608 */
[----:B0-----:R-:W-:Y:S01]  /*45880*/  IADD3 R10, P3, R21, R7, RZ ;  /* 0x00000007150a7210 */ /* 0x001fe20007f7e0ff */
[----:B------:R-:W-:-:S03]  /*45890*/  IMAD.X R21, R4, 0x1, R8, P5 ;  /* 0x0000000104157824 */ /* 0x000fc600028e0608 */
[----:B------:R0:W-:Y:S01]  /*458a0*/  STL.64 [R1+0x608], R2 ;  /* 0x0006080201007387 */ /* 0x0001e20000100a00 */
[----:B------:R-:W-:Y:S01]  /*458b0*/  IMAD.X R11, R5, 0x1, R9, P3 ;  /* 0x00000001050b7824 */ /* 0x000fe200018e0609 */
[----:B------:R-:W-:Y:S02]  /*458c0*/  SHF.R.S32.HI R5, RZ, 0x1f, R19 ;  /* 0x0000001fff057819 */ /* 0x000fe40000011413 */
[----:B0-----:R-:W4:Y:S04]  /*458d0*/  LDL.LU.64 R2, [R1+0x1888] ;  /* 0x0018880001027983 */ /* 0x001f280000300a00 */
[----:B------:R0:W-:Y:S04]  /*458e0*/  STL.64 [R1+0x600], R10 ;  /* 0x0006000a01007387 */ /* 0x0001e80000100a00 */
[----:B------:R1:W-:Y:S01]  /*458f0*/  STL.64 [R1+0x5f8], R20 ;  /* 0x0005f81401007387 */ /* 0x0003e20000100a00 */
[----:B0-----:R-:W-:-:S02]  /*45900*/  IADD3 R10, P3, R18, R7, RZ ;  /* 0x00000007120a7210 */ /* 0x001fc40007f7e0ff */
[----:B-1----:R-:W-:-:S03]  /*45910*/  IADD3 R20, P4, R19, R6, RZ ;  /* 0x0000000613147210 */ /* 0x002fc60007f9e0ff */
[----:B------:R-:W-:Y:S02]  /*45920*/  IMAD.X R11, R4, 0x1, R9, P3 ;  /* 0x00000001040b7824 */ /* 0x000fe400018e0609 */
[----:B------:R-:W-:-:S03]  /*45930*/  IMAD.X R21, R5, 0x1, R8, P4 ;  /* 0x0000000105157824 */ /* 0x000fc600020e0608 */
[----:B------:R-:W-:Y:S04]  /*45940*/  STL.64 [R1+0x5f0], R10 ;  /* 0x0005f00a01007387 */ /* 0x000fe80000100a00 */
[----:B------:R0:W-:Y:S04]  /*45950*/  STL.64 [R1+0x5e8], R20 ;  /* 0x0005e81401007387 */ /* 0x0001e80000100a00 */
[----:B0-----:R-:W3:Y:S01]  /*45960*/  LDL.LU.64 R20, [R1+0x1880] ;  /* 0x0018800001147983 */ /* 0x001ee20000300a00 */
[----:B------:R-:W-:-:S05]  /*45970*/  IADD3 R10, P3, R19, R7, RZ ;  /* 0x00000007130a7210 */ /* 0x000fca0007f7e0ff */
[----:B------:R-:W-:-:S05]  /*45980*/  IMAD.X R11, R5, 0x1, R9, P3 ;  /* 0x00000001050b7824 */ /* 0x000fca00018e0609 */
[----:B------:R0:W-:Y:S01]  /*45990*/  STL.64 [R1+0x5e0], R10 ;  /* 0x0005e00a01007387 */ /* 0x0001e20000100a00 */
[----:B----4-:R-:W-:Y:S02]  /*459a0*/  SHF.R.S32.HI R4, RZ, 0x1f, R2 ;  /* 0x0000001fff047819 */ /* 0x010fe40000011402 */
[C---:B------:R-:W-:Y:S02]  /*459b0*/  IADD3 R18, P5, R2.reuse, R6, RZ ;  /* 0x0000000602127210 */ /* 0x040fe40007fbe0ff */
[----:B0-----:R-:W-:-:S03]  /*459c0*/  IADD3 R10, P3, R2, R7, RZ ;  /* 0x00000007020a7210 */ /* 0x001fc60007f7e0ff */
[C---:B------:R-:W-:Y:S02]  /*459d0*/  IMAD.X R19, R4.reuse, 0x1, R8, P5 ;  /* 0x0000000104137824 */ /* 0x040fe400028e0608 */
[----:B------:R-:W-:Y:S01]  /*459e0*/  IMAD.X R11, R4, 0x1, R9, P3 ;  /* 0x00000001040b7824 */ /* 0x000fe200018e0609 */
[----:B------:R-:W-:Y:S02]  /*459f0*/  SHF.R.S32.HI R5, RZ, 0x1f, R3 ;  /* 0x0000001fff057819 */ /* 0x000fe40000011403 */
[----:B------:R0:W-:Y:S01]  /*45a00*/  STL.64 [R1+0x5d8], R18 ;  /* 0x0005d81201007387 */ /* 0x0001e20000100a00 */
[----:B------:R-:W-:-:S03]  /*45a10*/  IADD3 R2, P3, R3, R7, RZ ;  /* 0x0000000703027210 */ /* 0x000fc60007f7e0ff */
[----:B------:R1:W-:Y:S01]  /*45a20*/  STL.64 [R1+0x5d0], R10 ;  /* 0x0005d00a01007387 */ /* 0x0003e20000100a00 */
[----:B0-----:R-:W-:Y:S01]  /*45a30*/  IADD3 R18, P4, R3, R6, RZ ;  /* 0x0000000603127210 */ /* 0x001fe20007f9e0ff */
[----:B------:R-:W-:-:S04]  /*45a40*/  IMAD.X R3, R5, 0x1, R9, P3 ;  /* 0x0000000105037824 */ /* 0x000fc800018e0609 */
[--C-:B------:R-:W-:Y:S01]  /*45a50*/  IMAD.X R19, R5, 0x1, R8.reuse, P4 ;  /* 0x0000000105137824 */ /* 0x100fe200020e0608 */
[----:B---3--:R-:W-:Y:S02]  /*45a60*/  SHF.R.S32.HI R4, RZ, 0x1f, R21 ;  /* 0x0000001fff047819 */ /* 0x008fe40000011415 */
[C---:B-1----:R-:W-:Y:S02]  /*45a70*/  IADD3 R10, P5, R21.reuse, R6, RZ ;  /* 0x00000006150a7210 */ /* 0x042fe40007fbe0ff */
[----:B------:R0:W-:Y:S03]  /*45a80*/  STL.64 [R1+0x5c8], R18 ;  /* 0x0005c81201007387 */ /* 0x0001e60000100a00 */
[----:B------:R-:W-:Y:S01]  /*45a90*/  IMAD.X R11, R4, 0x1, R8, P5 ;  /* 0x00000001040b7824 */ /* 0x000fe200028e0608 */
[----:B------:R-:W-:Y:S01]  /*45aa0*/  SHF.R.S32.HI R5, RZ, 0x1f, R20 ;  /* 0x0000001fff057819 */ /* 0x000fe20000011414 */
[----:B0-----:R-:W3:Y:S04]  /*45ab0*/  LDL.LU.64 R18, [R1+0x1878] ;  /* 0x0018780001127983 */ /* 0x001ee80000300a00 */
        /* <DEDUP_REMOVED lines=8> */
[----:B0-----:R-:W4:Y:S01]  /*45b40*/  LDL.LU.64 R10, [R1+0x1870] ;  /* 0x00187000010a7983 */ /* 0x001f220000300a00 */
[----:B------:R-:W-:-:S05]  /*45b50*/  IADD3 R20, P3, R20, R7, RZ ;  /* 0x0000000714147210 */ /* 0x000fca0007f7e0ff */
[----:B------:R-:W-:-:S05]  /*45b60*/  IMAD.X R21, R5, 0x1, R9, P3 ;  /* 0x0000000105157824 */ /* 0x000fca00018e0609 */
[----:B------:R0:W-:Y:S01]  /*45b70*/  STL.64 [R1+0x5a0], R20 ;  /* 0x0005a01401007387 */ /* 0x0001e20000100a00 */
[----:B---3--:R-:W-:Y:S02]  /*45b80*/  SHF.R.S32.HI R4, RZ, 0x1f, R19 ;  /* 0x0000001fff047819 */ /* 0x008fe40000011413 */
        /* <DEDUP_REMOVED lines=15> */
[----:B------:R-:W-:Y:S01]  /*45c80*/  SHF.R.S32.HI R5, RZ, 0x1f, R11 ;  /* 0x0000001fff057819 */ /* 0x000fe2000001140b */
[----:B0-----:R-:W3:Y:S04]  /*45c90*/  LDL.LU.64 R2, [R1+0x1868] ;  /* 0x0018680001027983 */ /* 0x001ee80000300a00 */
[----:B------:R0:W-:Y:S04]  /*45ca0*/  STL.64 [R1+0x4e0], R20 ;  /* 0x0004e01401007387 */ /* 0x0001e80000100a00 */
[----:B------:R1:W-:Y:S01]  /*45cb0*/  STL.64 [R1+0x4d8], R18 ;  /* 0x0004d81201007387 */ /* 0x0003e20000100a00 */
[----:B0-----:R-:W-:-:S02]  /*45cc0*/  IADD3 R20, P3, R10, R7, RZ ;  /* 0x000000070a147210 */ /* 0x001fc40007f7e0ff */
[----:B-1----:R-:W-:-:S03]  /*45cd0*/  IADD3 R18, P4, R11, R6, RZ ;  /* 0x000000060b127210 */ /* 0x002fc60007f9e0ff */
[--C-:B------:R-:W-:Y:S01]  /*45ce0*/  IMAD.X R21, R4, 0x1, R9.reuse, P3 ;  /* 0x0000000104157824 */ /* 0x100fe200018e0609 */
[----:B------:R-:W-:Y:S01]  /*45cf0*/  IADD3 R10, P3, R11, R7, RZ ;  /* 0x000000070b0a7210 */ /* 0x000fe20007f7e0ff */
[C---:B------:R-:W-:Y:S01]  /*45d00*/  IMAD.X R19, R5.reuse, 0x1, R8, P4 ;  /* 0x0000000105137824 */ /* 0x040fe200020e0608 */
[----:B--2---:R-:W-:Y:S02]  /*45d10*/  SHF.R.S32.HI R4, RZ, 0x1f, R12 ;  /* 0x0000001fff047819 */ /* 0x004fe4000001140c */
[----:B------:R0:W-:Y:S01]  /*45d20*/  STL.64 [R1+0x380], R20 ;  /* 0x0003801401007387 */ /* 0x0001e20000100a00 */
[----:B------:R-:W-:-:S03]  /*45d30*/  IMAD.X R11, R5, 0x1, R9, P3 ;  /* 0x00000001050b7824 */ /* 0x000fc600018e0609 */
[----:B------:R1:W-:Y:S04]  /*45d40*/  STL.64 [R1+0x4d0], R18 ;  /* 0x0004d01201007387 */ /* 0x0003e80000100a00 */
[----:B------:R2:W-:Y:S01]  /*45d50*/  STL.64 [R1+0x378], R10 ;  /* 0x0003780a01007387 */ /* 0x0005e20000100a00 */
[C---:B0-----:R-:W-:Y:S02]  /*45d60*/  IADD3 R20, P5, R12.reuse, R6, RZ ;  /* 0x000000060c147210 */ /* 0x041fe40007fbe0ff */
[----:B-1----:R-:W-:-:S03]  /*45d70*/  IADD3 R18, P3, R12, R7, RZ ;  /* 0x000000070c127210 */ /* 0x002fc60007f7e0ff */
[C---:B------:R-:W-:Y:S01]  /*45d80*/  IMAD.X R21, R4.reuse, 0x1, R8, P5 ;  /* 0x0000000104157824 */ /* 0x040fe200028e0608 */
[----:B--2---:R-:W-:Y:S01]  /*45d90*/  SHF.R.S32.HI R10, RZ, 0x1f, R13 ;  /* 0x0000001fff0a7819 */ /* 0x004fe2000001140d */
[----:B------:R-:W-:Y:S01]  /*45da0*/  IMAD.X R19, R4, 0x1, R9, P3 ;  /* 0x0000000104137824 */ /* 0x000fe200018e0609 */
[----:B------:R-:W-:Y:S02]  /*45db0*/  IADD3 R12, P3, R13, R7, RZ ;  /* 0x000000070d0c7210 */ /* 0x000fe40007f7e0ff */
[----:B------:R0:W-:Y:S04]  /*45dc0*/  STL.64 [R1+0x4c8], R20 ;  /* 0x0004c81401007387 */ /* 0x0001e80000100a00 */
[----:B------:R1:W-:Y:S01]  /*45dd0*/  STL.64 [R1+0x370], R18 ;  /* 0x0003701201007387 */ /* 0x0003e20000100a00 */
[----:B------:R-:W-:-:S02]  /*45de0*/  SHF.R.S32.HI R5, RZ, 0x1f, R14 ;  /* 0x0000001fff057819 */ /* 0x000fc4000001140e */
[----:B------:R-:W-:Y:S02]  /*45df0*/  SHF.R.S32.HI R4, RZ, 0x1f, R17 ;  /* 0x0000001fff047819 */ /* 0x000fe40000011411 */
[-C--:B0-----:R-:W-:Y:S01]  /*45e00*/  IADD3 R20, P4, R13, R6.reuse, RZ ;  /* 0x000000060d147210 */ /* 0x081fe20007f9e0ff */
[----:B------:R-:W-:Y:S01]  /*45e10*/  IMAD.X R13, R10, 0x1, R9, P3 ;  /* 0x000000010a0d7824 */ /* 0x000fe200018e0609 */
[----:B-1----:R-:W-:-:S03]  /*45e20*/  IADD3 R18, P5, R14, R6, RZ ;  /* 0x000000060e127210 */ /* 0x002fc60007fbe0ff */
[--C-:B------:R-:W-:Y:S01]  /*45e30*/  IMAD.X R21, R10, 0x1, R8.reuse, P4 ;  /* 0x000000010a157824 */ /* 0x100fe200020e0608 */
[----:B------:R0:W-:Y:S01]  /*45e40*/  STL.64 [R1+0x368], R12 ;  /* 0x0003680c01007387 */ /* 0x0001e20000100a00 */
[----:B------:R-:W-:Y:S01]  /*45e50*/  IADD3 R10, P4, R17, R6, RZ ;  /* 0x00000006110a7210 */ /* 0x000fe20007f9e0ff */
[C-C-:B------:R-:W-:Y:S02]  /*45e60*/  IMAD.X R19, R5.reuse, 0x1, R8.reuse, P5 ;  /* 0x0000000105137824 */ /* 0x140fe400028e0608 */
[----:B------:R-:W-:Y:S02]  /*45e70*/  STL.64 [R1+0x4c0], R20 ;  /* 0x0004c01401007387 */ /* 0x000fe40000100a00 */
[----:B------:R-:W-:Y:S01]  /*45e80*/  IMAD.X R11, R4, 0x1, R8, P4 ;  /* 0x00000001040b7824 */ /* 0x000fe200020e0608 */
[-C--:B0-----:R-:W-:Y:S01]  /*45e90*/  IADD3 R12, P3, R14, R7.reuse, RZ ;  /* 0x000000070e0c7210 */ /* 0x081fe20007f7e0ff */
[----:B------:R-:W-:Y:S04]  /*45ea0*/  STL.64 [R1+0x4b8], R18 ;  /* 0x0004b81201007387 */ /* 0x000fe80000100a00 */
[----:B------:R-:W-:Y:S01]  /*45eb0*/  IMAD.X R13, R5, 0x1, R9, P3 ;  /* 0x00000001050d7824 */ /* 0x000fe200018e0609 */
[----:B------:R-:W-:-:S04]  /*45ec0*/  IADD3 R14, P3, R17, R7, RZ ;  /* 0x00000007110e7210 */ /* 0x000fc80007f7e0ff */
[----:B------:R0:W-:Y:S04]  /*45ed0*/  STL.64 [R1+0x1d8], R12 ;  /* 0x0001d80c01007387 */ /* 0x0001e80000100a00 */
[----:B------:R1:W-:Y:S01]  /*45ee0*/  STL.64 [R1+0x4b0], R10 ;  /* 0x0004b00a01007387 */ /* 0x0003e20000100a00 */
[----:B------:R-:W-:Y:S02]  /*45ef0*/  IMAD.X R15, R4, 0x1, R9, P3 ;  /* 0x00000001040f7824 */ /* 0x000fe400018e0609 */
[C---:B------:R-:W-:Y:S01]  /*45f00*/  VIADD R5, R16.reuse, UR8 ;  /* 0x0000000810057c36 */ /* 0x040fe20008000000 */
[----:B0-----:R-:W-:Y:S02]  /*45f10*/  IADD3 R12, P4, R16, R6, RZ ;  /* 0x00000006100c7210 */ /* 0x001fe40007f9e0ff */
[----:B-1----:R-:W-:Y:S01]  /*45f20*/  SHF.R.S32.HI R11, RZ, 0x1f, R16 ;  /* 0x0000001fff0b7819 */ /* 0x002fe20000011410 */
[----:B------:R0:W-:Y:S04]  /*45f30*/  STL.64 [R1+0x360], R14 ;  /* 0x0003600e01007387 */ /* 0x0001e80000100a00 */
[----:B------:R-:W-:Y:S01]  /*45f40*/  IMAD.X R13, R11, 0x1, R8, P4 ;  /* 0x000000010b0d7824 */ /* 0x000fe200020e0608 */
[----:B------:R-:W-:-:S04]  /*45f50*/  SHF.R.S32.HI R10, RZ, 0x1f, R5 ;  /* 0x0000001fff0a7819 */ /* 0x000fc80000011405 */
[----:B------:R1:W-:Y:S01]  /*45f60*/  STL.64 [R1+0x4a8], R12 ;  /* 0x0004a80c01007387 */ /* 0x0003e20000100a00 */
[----:B0-----:R-:W-:Y:S01]  /*45f70*/  IADD3 R14, P3, R16, R7, RZ ;  /* 0x00000007100e7210 */ /* 0x001fe20007f7e0ff */
[----:B------:R-:W-:-:S04]  /*45f80*/  VIADD R4, R5, UR11 ;  /* 0x0000000b05047c36 */ /* 0x000fc80008000000 */
[----:B------:R-:W-:Y:S01]  /*45f90*/  IMAD.X R15, R11, 0x1, R9, P3 ;  /* 0x000000010b0f7824 */ /* 0x000fe200018e0609 */
[----:B-1----:R-:W-:-:S04]  /*45fa0*/  IADD3 R12, P4, R5, R6, RZ ;  /* 0x00000006050c7210 */ /* 0x002fc80007f9e0ff */
[----:B------:R0:W-:Y:S01]  /*45fb0*/  STL.64 [R1+0x358], R14 ;  /* 0x0003580e01007387 */ /* 0x0001e20000100a00 */
        /* <DEDUP_REMOVED lines=28> */
[----:B------:R-:W-:Y:S01]  /*46180*/  VIADD R4, R5, UR44 ;  /* 0x0000002c05047c36 */ /* 0x000fe20008000000 */
[----:B------:R-:W-:-:S03]  /*46190*/  ULDC.64 UR44, c[0x0][0x228] ;  /* 0x00008a00002c7ab9 */ /* 0x000fc60000000a00 */
        /* <DEDUP_REMOVED lines=339> */
[----:B------:R-:W-:-:S03]  /*476d0*/  ULDC UR56, c[0x0][0x22c] ;  /* 0x00008b0000387ab9 */ /* 0x000fc60000000800 */
        /* <DEDUP_REMOVED lines=23> */
[----:B0-----:R-:W-:-:S05]  /*47850*/  IADD3 R14, P3, R5, R7, RZ ;  /* 0x00000007050e7210 */ /* 0x001fca0007f7e0ff */
[--C-:B------:R-:W-:Y:S01]  /*47860*/  IMAD.X R15, R10, 0x1, R9.reuse, P3 ;  /* 0x000000010a0f7824 */ /* 0x100fe200018e0609 */
[C---:B-1----:R-:W-:Y:S02]  /*47870*/  IADD3 R12, P4, R4.reuse, R6, RZ ;  /* 0x00000006040c7210 */ /* 0x042fe40007f9e0ff */
[C---:B------:R-:W-:Y:S02]  /*47880*/  IADD3 R16, P3, R4.reuse, R7, RZ ;  /* 0x0000000704107210 */ /* 0x040fe40007f7e0ff */
[----:B------:R0:W-:Y:S01]  /*47890*/  STL.64 [R1+0x228], R14 ;  /* 0x0002280e01007387 */ /* 0x0001e20000100a00 */
[C---:B------:R-:W-:Y:S02]  /*478a0*/  IMAD.X R13, R11.reuse, 0x1, R8, P4 ;  /* 0x000000010b0d7824 */ /* 0x040fe400020e0608 */
[----:B------:R-:W-:Y:S02]  /*478b0*/  VIADD R5, R4, UR58 ;  /* 0x0000003a04057c36 */ /* 0x000fe40008000000 */
[----:B------:R-:W-:Y:S01]  /*478c0*/  IMAD.X R17, R11, 0x1, R9, P3 ;  /* 0x000000010b117824 */ /* 0x000fe200018e0609 */
[----:B------:R-:W-:Y:S01]  /*478d0*/  ULDC.64 UR58, c[0x0][0x228] ;  /* 0x00008a00003a7ab9 */ /* 0x000fe20000000a00 */
[----:B0-----:R-:W2:Y:S04]  /*478e0*/  LDL.LU R14, [R1+0x1214] ;  /* 0x00121400010e7983 */ /* 0x001ea80000300800 */
[----:B------:R0:W-:Y:S01]  /*478f0*/  STL.64 [R1+0x220], R12 ;  /* 0x0002200c01007387 */ /* 0x0001e20000100a00 */
[----:B------:R-:W-:-:S02]  /*47900*/  SHF.R.S32.HI R10, RZ, 0x1f, R5 ;  /* 0x0000001fff0a7819 */ /* 0x000fc40000011405 */
[C---:B------:R-:W-:Y:S01]  /*47910*/  IADD3 R18, P4, R5.reuse, R6, RZ ;  /* 0x0000000605127210 */ /* 0x040fe20007f9e0ff */
[----:B------:R-:W-:Y:S01]  /*47920*/  VIADD R4, R5, UR13 ;  /* 0x0000000d05047c36 */ /* 0x000fe20008000000 */
[----:B------:R-:W-:Y:S01]  /*47930*/  ULDC.64 UR12, c[0x0][0x228] ;  /* 0x00008a00000c7ab9 */ /* 0x000fe20000000a00 */
[----:B0-----:R-:W4:Y:S04]  /*47940*/  LDL.LU R13, [R1+0x1210] ;  /* 0x00121000010d7983 */ /* 0x001f280000300800 */
[----:B------:R-:W3:Y:S04]  /*47950*/  LDL.LU R12, [R1+0x11f0] ;  /* 0x0011f000010c7983 */ /* 0x000ee80000300800 */
[----:B------:R-:W3:Y:S04]  /*47960*/  LDL.LU R15, [R1+0x11ec] ;  /* 0x0011ec00010f7983 */ /* 0x000ee80000300800 */
[----:B------:R-:W3:Y:S04]  /*47970*/  LDL.LU R24, [R1+0x11e4] ;  /* 0x0011e40001187983 */ /* 0x000ee80000300800 */
[----:B------:R-:W3:Y:S04]  /*47980*/  LDL.LU R27, [R1+0x11e0] ;  /* 0x0011e000011b7983 */ /* 0x000ee80000300800 */
[----:B------:R0:W-:Y:S01]  /*47990*/  STL.64 [R1+0x218], R16 ;  /* 0x0002181001007387 */ /* 0x0001e20000100a00 */
[----:B------:R-:W-:Y:S01]  /*479a0*/  IMAD.X R19, R10, 0x1, R8, P4 ;  /* 0x000000010a137824 */ /* 0x000fe200020e0608 */
[----:B------:R-:W-:-:S02]  /*479b0*/  SHF.R.S32.HI R11, RZ, 0x1f, R4 ;  /* 0x0000001fff0b7819 */ /* 0x000fc40000011404 */
[----:B0-----:R-:W-:Y:S02]  /*479c0*/  IADD3 R16, P3, R5, R7, RZ ;  /* 0x0000000705107210 */ /* 0x001fe40007f7e0ff */
[----:B------:R0:W-:Y:S03]  /*479d0*/  STL.64 [R1+0x210], R18 ;  /* 0x0002101201007387 */ /* 0x0001e60000100a00 */
[----:B------:R-:W-:Y:S02]  /*479e0*/  IMAD.X R17, R10, 0x1, R9, P3 ;  /* 0x000000010a117824 */ /* 0x000fe400018e0609 */
[C---:B------:R-:W-:Y:S01]  /*479f0*/  VIADD R5, R4.reuse, UR10 ;  /* 0x0000000a04057c36 */ /* 0x040fe20008000000 */
[----:B------:R-:W-:Y:S02]  /*47a00*/  ULDC.64 UR10, c[0x0][0x228] ;  /* 0x00008a00000a7ab9 */ /* 0x000fe40000000a00 */
[----:B------:R1:W-:Y:S01]  /*47a10*/  STL.64 [R1+0x208], R16 ;  /* 0x0002081001007387 */ /* 0x0003e20000100a00 */
[----:B0-----:R-:W-:Y:S01]  /*47a20*/  IADD3 R18, P4, R4, R6, RZ ;  /* 0x0000000604127210 */ /* 0x001fe20007f9e0ff */
[----:B------:R-:W-:Y:S01]  /*47a30*/  VIADD R10, R5, UR9 ;  /* 0x00000009050a7c36 */ /* 0x000fe20008000000 */
[----:B------:R-:W-:-:S03]  /*47a40*/  ULDC.64 UR8, c[0x0][0x228] ;  /* 0x00008a0000087ab9 */ /* 0x000fc60000000a00 */
[----:B------:R-:W-:Y:S01]  /*47a50*/  IMAD.X R19, R11, 0x1, R8, P4 ;  /* 0x000000010b137824 */ /* 0x000fe200020e0608 */
[----:B-1----:R-:W-:-:S04]  /*47a60*/  IADD3 R16, P5, R4, R7, RZ ;  /* 0x0000000704107210 */ /* 0x002fc80007fbe0ff */
[----:B------:R0:W-:Y:S01]  /*47a70*/  STL.64 [R1+0x200], R18 ;  /* 0x0002001201007387 */ /* 0x0001e20000100a00 */
[----:B------:R-:W-:Y:S01]  /*47a80*/  SHF.R.S32.HI R4, RZ, 0x1f, R5 ;  /* 0x0000001fff047819 */ /* 0x000fe20000011405 */
[----:B------:R-:W-:Y:S01]  /*47a90*/  IMAD.X R17, R11, 0x1, R9, P5 ;  /* 0x000000010b117824 */ /* 0x000fe200028e0609 */
[C---:B------:R-:W-:Y:S01]  /*47aa0*/  IADD3 R20, P4, R5.reuse, R7, RZ ;  /* 0x0000000705147210 */ /* 0x040fe20007f9e0ff */
[----:B------:R-:W3:Y:S04]  /*47ab0*/  LDL.LU R11, [R1+0x1220] ;  /* 0x00122000010b7983 */ /* 0x000ee80000300800 */
[----:B------:R1:W-:Y:S01]  /*47ac0*/  STL.64 [R1+0x1f8], R16 ;  /* 0x0001f81001007387 */ /* 0x0003e20000100a00 */
[----:B0-----:R-:W-:Y:S01]  /*47ad0*/  IADD3 R18, P3, R5, R6, RZ ;  /* 0x0000000605127210 */ /* 0x001fe20007f7e0ff */
[----:B------:R-:W-:Y:S01]  /*47ae0*/  IMAD.MOV.U32 R19, RZ, RZ, R28 ;  /* 0x000000ffff137224 */ /* 0x000fe200078e001c */
[----:B------:R-:W-:-:S02]  /*47af0*/  SHF.R.S32.HI R5, RZ, 0x1f, R10 ;  /* 0x0000001fff057819 */ /* 0x000fc4000001140a */
[C---:B------:R-:W-:Y:S02]  /*47b00*/  IADD3 R28, P6, R10.reuse, R7, RZ ;  /* 0x000000070a1c7210 */ /* 0x040fe40007fde0ff */
[----:B-1----:R-:W-:Y:S01]  /*47b10*/  IADD3 R16, P5, R10, R6, RZ ;  /* 0x000000060a107210 */ /* 0x002fe20007fbe0ff */
[----:B------:R-:W-:Y:S02]  /*47b20*/  IMAD.MOV.U32 R10, RZ, RZ, R19 ;  /* 0x000000ffff0a7224 */ /* 0x000fe400078e0013 */
[----:B------:R-:W-:Y:S01]  /*47b30*/  IMAD.X R19, R4, 0x1, R8, P3 ;  /* 0x0000000104137824 */ /* 0x000fe200018e0608 */
[----:B------:R-:W3:Y:S04]  /*47b40*/  LDL.LU R6, [R1+0x121c] ;  /* 0x00121c0001067983 */ /* 0x000ee80000300800 */
[----:B------:R-:W3:Y:S04]  /*47b50*/  LDL.LU R7, [R1+0x1270] ;  /* 0x0012700001077983 */ /* 0x000ee80000300800 */
[----:B------:R0:W-:Y:S04]  /*47b60*/  STL.64 [R1+0x1f0], R18 ;  /* 0x0001f01201007387 */ /* 0x0001e80000100a00 */
[----:B0-----:R-:W3:Y:S01]  /*47b70*/  LDL.LU.64 R18, [R1+0x1860] ;  /* 0x0018600001127983 */ /* 0x001ee20000300a00 */
[----:B------:R-:W-:-:S02]  /*47b80*/  IMAD.MOV.U32 R17, RZ, RZ, R29 ;  /* 0x000000ffff117224 */ /* 0x000fc400078e001d */
[----:B------:R-:W-:Y:S02]  /*47b90*/  IMAD.X R21, R4, 0x1, R9, P4 ;  /* 0x0000000104157824 */ /* 0x000fe400020e0609 */
[----:B------:R-:W-:Y:S02]  /*47ba0*/  IMAD.MOV.U32 R4, RZ, RZ, R17 ;  /* 0x000000ffff047224 */ /* 0x000fe400078e0011 */
[C---:B------:R-:W-:Y:S02]  /*47bb0*/  IMAD.X R17, R5.reuse, 0x1, R8, P5 ;  /* 0x0000000105117824 */ /* 0x040fe400028e0608 */
[----:B------:R-:W-:Y:S01]  /*47bc0*/  IMAD.X R29, R5, 0x1, R9, P6 ;  /* 0x00000001051d7824 */ /* 0x000fe200030e0609 */
[----:B------:R0:W-:Y:S01]  /*47bd0*/  STL.64 [R1+0x1e8], R20 ;  /* 0x0001e81401007387 */ /* 0x0001e20000100a00 */
[----:B------:R-:W-:-:S03]  /*47be0*/  PRMT R5, R10, 0x5410, R4 ;  /* 0x000054100a057816 */ /* 0x000fc60000000004 */
[----:B0-----:R-:W3:Y:S04]  /*47bf0*/  LDL.LU.64 R20, [R1+0x1858] ;  /* 0x0018580001147983 */ /* 0x001ee80000300a00 */
[----:B------:R0:W-:Y:S04]  /*47c00*/  STL.64 [R1+0x1e0], R16 ;  /* 0x0001e01001007387 */ /* 0x0001e80000100a00 */
[----:B0-----:R-:W3:Y:S04]  /*47c10*/  LDL.LU.64 R16, [R1+0x1850] ;  /* 0x0018500001107983 */ /* 0x001ee80000300a00 */
[----:B------:R0:W-:Y:S04]  /*47c20*/  STL.64 [R1+0x1d0], R28 ;  /* 0x0001d01c01007387 */ /* 0x0001e80000100a00 */
[----:B0-----:R-:W3:Y:S01]  /*47c30*/  LDL.LU.64 R28, [R1+0x1848] ;  /* 0x00184800011c7983 */ /* 0x001ee20000300a00 */
[----:B--2---:R-:W-:-:S02]  /*47c40*/  LOP3.LUT R9, R14, 0xffff, RZ, 0xc0, !PT ;  /* 0x0000ffff0e097812 */ /* 0x004fc400078ec0ff */
[----:B----4-:R-:W-:Y:S02]  /*47c50*/  LOP3.LUT R8, R13, 0xffff, RZ, 0xc0, !PT ;  /* 0x0000ffff0d087812 */ /* 0x010fe400078ec0ff */
[----:B---3--:R-:W-:-:S04]  /*47c60*/  LOP3.LUT R11, R11, 0xffff, RZ, 0xc0, !PT ;  /* 0x0000ffff0b0b7812 */ /* 0x008fc800078ec0ff */
[----:B------:R-:W-:Y:S02]  /*47c70*/  SHF.R.U32.HI R13, RZ, 0x8, R11 ;  /* 0x00000008ff0d7819 */ /* 0x000fe4000001160b */
[----:B------:R-:W-:Y:S02]  /*47c80*/  LOP3.LUT R10, R6, 0xffff, RZ, 0xc0, !PT ;  /* 0x0000ffff060a7812 */ /* 0x000fe400078ec0ff */
[----:B------:R-:W-:Y:S02]  /*47c90*/  LOP3.LUT R6, R15, 0xffff, RZ, 0xc0, !PT ;  /* 0x0000ffff0f067812 */ /* 0x000fe400078ec0ff */
[----:B------:R-:W-:Y:S02]  /*47ca0*/  SHF.R.U32.HI R15, RZ, 0x8, R10 ;  /* 0x00000008ff0f7819 */ /* 0x000fe4000001160a */
[----:B------:R-:W-:Y:S02]  /*47cb0*/  SHF.R.U32.HI R14, RZ, 0x8, R6 ;  /* 0x00000008ff0e7819 */ /* 0x000fe40000011606 */
[----:B------:R-:W-:-:S02]  /*47cc0*/  PRMT R4, R7, 0x5410, R18 ;  /* 0x0000541007047816 */ /* 0x000fc40000000012 */
[----:B------:R-:W-:Y:S01]  /*47cd0*/  LOP3.LUT R7, R12, 0xffff, RZ, 0xc0, !PT ;  /* 0x0000ffff0c077812 */ /* 0x000fe200078ec0ff */
[----:B------:R-:W2:Y:S04]  /*47ce0*/  LDL.LU R18, [R1+0x1840] ;  /* 0x0018400001127983 */ /* 0x000ea80000300800 */
[----:B------:R0:W-:Y:S04]  /*47cf0*/  STL [R1+0x1c0], R5 ;  /* 0x0001c00501007387 */ /* 0x0001e80000100800 */
[----:B------:R1:W-:Y:S01]  /*47d00*/  STL [R1+0x1c4], R4 ;  /* 0x0001c40401007387 */ /* 0x0003e20000100800 */
[----:B------:R-:W-:-:S02]  /*47d10*/  PRMT R11, R11, 0x3340, R7 ;  /* 0x000033400b0b7816 */ /* 0x000fc40000000007 */
[----:B------:R-:W-:Y:S02]  /*47d20*/  SHF.R.U32.HI R12, RZ, 0x8, R7 ;  /* 0x00000008ff0c7819 */ /* 0x000fe40000011607 */
[----:B------:R-:W-:Y:S02]  /*47d30*/  PRMT R7, R10, 0x3340, R6 ;  /* 0x000033400a077816 */ /* 0x000fe40000000006 */
[----:B0-----:R-:W-:Y:S02]  /*47d40*/  LOP3.LUT R5, R24, 0xffff, RZ, 0xc0, !PT ;  /* 0x0000ffff18057812 */ /* 0x001fe400078ec0ff */
[----:B-1----:R-:W-:Y:S01]  /*47d50*/  LOP3.LUT R4, R27, 0xffff, RZ, 0xc0, !PT ;  /* 0x0000ffff1b047812 */ /* 0x002fe200078ec0ff */
[----:B------:R-:W3:Y:S01]  /*47d60*/  LDL.LU R24, [R1+0x1280] ;  /* 0x0012800001187983 */ /* 0x000ee20000300800 */
[--C-:B------:R-:W-:Y:S02]  /*47d70*/  PRMT R6, R9, 0x3340, R5.reuse ;  /* 0x0000334009067816 */ /* 0x100fe40000000005 */
[----:B------:R-:W-:-:S02]  /*47d80*/  SHF.R.U32.HI R10, RZ, 0x8, R5 ;  /* 0x00000008ff0a7819 */ /* 0x000fc40000011605 */
[----:B------:R-:W-:Y:S01]  /*47d90*/  PRMT R5, R8, 0x3340, R4 ;  /* 0x0000334008057816 */ /* 0x000fe20000000004 */
[----:B------:R0:W-:Y:S04]  /*47da0*/  STL [R1+0x13f0], R11 ;  /* 0x0013f00b01007387 */ /* 0x0001e80000100800 */
[----:B------:R-:W4:Y:S04]  /*47db0*/  LDL.LU R27, [R1+0x1278] ;  /* 0x00127800011b7983 */ /* 0x000f280000300800 */
[----:B------:R1:W-:Y:S04]  /*47dc0*/  STL [R1+0x13fc], R7 ;  /* 0x0013fc0701007387 */ /* 0x0003e80000100800 */
[----:B------:R1:W-:Y:S04]  /*47dd0*/  STL [R1+0x13ec], R6 ;  /* 0x0013ec0601007387 */ /* 0x0003e80000100800 */
[----:B------:R-:W-:Y:S01]  /*47de0*/  STL [R1+0x13f4], R5 ;  /* 0x0013f40501007387 */ /* 0x000fe20000100800 */
[----:B0-----:R-:W-:-:S02]  /*47df0*/  SHF.R.U32.HI R11, RZ, 0x8, R9 ;  /* 0x00000008ff0b7819 */ /* 0x001fc40000011609 */
[----:B------:R-:W-:Y:S02]  /*47e00*/  LOP3.LUT R9, R13, 0xffff, RZ, 0xc0, !PT ;  /* 0x0000ffff0d097812 */ /* 0x000fe400078ec0ff */
[----:B------:R-:W3:Y:S01]  /*47e10*/  LDL.LU R13, [R1+0x1244] ;  /* 0x00124400010d7983 */ /* 0x000ee20000300800 */
[----:B------:R-:W-:Y:S02]  /*47e20*/  LOP3.LUT R11, R11, 0xffff, RZ, 0xc0, !PT ;  /* 0x0000ffff0b0b7812 */ /* 0x000fe400078ec0ff */
[----:B------:R-:W-:Y:S02]  /*47e30*/  LOP3.LUT R10, R10, 0xffff, RZ, 0xc0, !PT ;  /* 0x0000ffff0a0a7812 */ /* 0x000fe400078ec0ff */
[----:B-1----:R-:W-:Y:S02]  /*47e40*/  SHF.R.U32.HI R7, RZ, 0x8, R8 ;  /* 0x00000008ff077819 */ /* 0x002fe40000011608 */
[----:B------:R-:W-:Y:S02]  /*47e50*/  LOP3.LUT R8, R12, 0xffff, RZ, 0xc0, !PT ;  /* 0x0000ffff0c087812 */ /* 0x000fe400078ec0ff */
[----:B------:R-:W-:-:S02]  /*47e60*/  SHF.R.U32.HI R6, RZ, 0x8, R4 ;  /* 0x00000008ff067819 */ /* 0x000fc40000011604 */
[----:B------:R-:W-:Y:S02]  /*47e70*/  PRMT R12, R11, 0x3340, R10 ;  /* 0x000033400b0c7816 */ /* 0x000fe4000000000a */
[----:B------:R-:W-:Y:S02]  /*47e80*/  LOP3.LUT R7, R7, 0xffff, RZ, 0xc0, !PT ;  /* 0x0000ffff07077812 */ /* 0x000fe400078ec0ff */
[----:B------:R-:W-:Y:S01]  /*47e90*/  PRMT R10, R9, 0x3340, R8 ;  /* 0x00003340090a7816 */ /* 0x000fe20000000008 */
[----:B------:R-:W4:Y:S01]  /*47ea0*/  LDL.LU R11, [R1+0x11e8] ;  /* 0x0011e800010b7983 */ /* 0x000f220000300800 */
[----:B------:R-:W-:-:S03]  /*47eb0*/  LOP3.LUT R6, R6, 0xffff, RZ, 0xc0, !PT ;  /* 0x0000ffff06067812 */ /* 0x000fc600078ec0ff */
[----:B------:R-:W-:Y:S04]  /*47ec0*/  STL [R1+0x13d4], R12 ;  /* 0x0013d40c01007387 */ /* 0x000fe80000100800 */
[----:B------:R-:W4:Y:S04]  /*47ed0*/  LDL.LU R9, [R1+0x1264] ;  /* 0x0012640001097983 */ /* 0x000f280000300800 */
[----:B------:R-:W4:Y:S04]  /*47ee0*/  LDL.LU R8, [R1+0x1218] ;  /* 0x0012180001087983 */ /* 0x000f280000300800 */
[----:B------:R0:W-:Y:S02]  /*47ef0*/  STL [R1+0x13d8], R10 ;  /* 0x0013d80a01007387 */ /* 0x0001e40000100800 */
[----:B0-----:R-:W-:-:S02]  /*47f00*/  PRMT R10, R7, 0x3340, R6 ;  /* 0x00003340070a7816 */ /* 0x001fc40000000006 */
[----:B------:R-:W4:Y:S01]  /*47f10*/  LDL.LU R7, [R1+0x123c] ;  /* 0x00123c0001077983 */ /* 0x000f220000300800 */
[----:B------:R-:W-:Y:S02]  /*47f20*/  LOP3.LUT R5, R15, 0xffff, RZ, 0xc0, !PT ;  /* 0x0000ffff0f057812 */ /* 0x000fe400078ec0ff */
[----:B------:R-:W-:Y:S01]  /*47f30*/  LOP3.LUT R4, R14, 0xffff, RZ, 0xc0, !PT ;  /* 0x0000ffff0e047812 */ /* 0x000fe200078ec0ff */
[----:B------:R-:W4:Y:S04]  /*47f40*/  LDL.LU R6, [R1+0x1228] ;  /* 0x0012280001067983 */ /* 0x000f280000300800 */
[----:B------:R0:W-:Y:S01]  /*47f50*/  STL [R1+0x13dc], R10 ;  /* 0x0013dc0a01007387 */ /* 0x0001e20000100800 */
[----:B------:R-:W-:-:S03]  /*47f60*/  PRMT R4, R5, 0x3340, R4 ;  /* 0x0000334005047816 */ /* 0x000fc60000000004 */
[----:B0-----:R-:W4:Y:S04]  /*47f70*/  LDL.LU R10, [R1+0x1230] ;  /* 0x00123000010a7983 */ /* 0x001f280000300800 */
[----:B------:R-:W4:Y:S04]  /*47f80*/  LDL.LU R14, [R1+0x126c] ;  /* 0x00126c00010e7983 */ /* 0x000f280000300800 */
[----:B------:R3:W-:Y:S04]  /*47f90*/  STL [R1+0x13e0], R4 ;  /* 0x0013e00401007387 */ /* 0x0007e80000100800 */
[----:B------:R-:W4:Y:S04]  /*47fa0*/  LDL.LU R15, [R1+0x122c] ;  /* 0x00122c00010f7983 */ /* 0x000f280000300800 */
[----:B------:R-:W4:Y:S01]  /*47fb0*/  LDL.LU R12, [R1+0x1268] ;  /* 0x00126800010c7983 */ /* 0x000f220000300800 */
[----:B---3--:R-:W-:-:S05]  /*47fc0*/  PRMT R4, R24, 0x5410, R13 ;  /* 0x0000541018047816 */ /* 0x008fca000000000d */
[----:B------:R2:W-:Y:S02]  /*47fd0*/  STL [R1+0x1c8], R4 ;  /* 0x0001c80401007387 */ /* 0x0005e40000100800 */
[----:B--2---:R-:W-:Y:S02]  /*47fe0*/  PRMT R4, R18, 0x5410, R22 ;  /* 0x0000541012047816 */ /* 0x004fe40000000016 */
[----:B------:R-:W2:Y:S04]  /*47ff0*/  LDL.LU R22, [R1+0x183c] ;  /* 0x00183c0001167983 */ /* 0x000ea80000300800 */
[----:B------:R-:W3:Y:S04]  /*48000*/  LDL.LU R18, [R1+0x1838] ;  /* 0x0018380001127983 */ /* 0x000ee80000300800 */
[----:B------:R-:W3:Y:S04]  /*48010*/  LDL.LU R13, [R1+0x120c] ;  /* 0x00120c00010d7983 */ /* 0x000ee80000300800 */
[----:B------:R-:W3:Y:S04]  /*48020*/  LDL.LU R24, [R1+0x1260] ;  /* 0x0012600001187983 */ /* 0x000ee80000300800 */
[----:B------:R0:W-:Y:S01]  /*48030*/  STL [R1+0x1b8], R4 ;  /* 0x0001b80401007387 */ /* 0x0001e20000100800 */
[----:B----4-:R-:W-:-:S03]  /*48040*/  PRMT R5, R27, 0x5410, R7 ;  /* 0x000054101b057816 */ /* 0x010fc60000000007 */
[----:B------:R-:W4:Y:S01]  /*48050*/  LDL.LU R27, [R1+0x1208] ;  /* 0x00120800011b7983 */ /* 0x000f220000300800 */
[----:B0-----:R-:W-:-:S03]  /*48060*/  PRMT R4, R9, 0x5410, R6 ;  /* 0x0000541009047816 */ /* 0x001fc60000000006 */
[----:B------:R-:W-:Y:S01]  /*48070*/  STL [R1+0x1bc], R5 ;  /* 0x0001bc0501007387 */ /* 0x000fe20000100800 */
[----:B------:R-:W-:-:S03]  /*48080*/  LOP3.LUT R6, R8, 0xffff, RZ, 0xc0, !PT ;  /* 0x0000ffff08067812 */ /* 0x000fc600078ec0ff */
[----:B------:R0:W-:Y:S01]  /*48090*/  STL [R1+0x1b0], R4 ;  /* 0x0001b00401007387 */ /* 0x0001e20000100800 */
[----:B------:R-:W-:Y:S02]  /*480a0*/  SHF.R.U32.HI R8, RZ, 0x8, R6 ;  /* 0x00000008ff087819 */ /* 0x000fe40000011606 */
[----:B0-----:R-:W-:-:S04]  /*480b0*/  LOP3.LUT R4, R11, 0xffff, RZ, 0xc0, !PT ;  /* 0x0000ffff0b047812 */ /* 0x001fc800078ec0ff */
[--C-:B------:R-:W-:Y:S02]  /*480c0*/  PRMT R11, R6, 0x3340, R4.reuse ;  /* 0x00003340060b7816 */ /* 0x100fe40000000004 */
[----:B------:R-:W-:-:S04]  /*480d0*/  SHF.R.U32.HI R6, RZ, 0x8, R4 ;  /* 0x00000008ff067819 */ /* 0x000fc80000011604 */
[----:B------:R-:W-:Y:S02]  /*480e0*/  LOP3.LUT R6, R6, 0xffff, RZ, 0xc0, !PT ;  /* 0x0000ffff06067812 */ /* 0x000fe400078ec0ff */
[----:B--2---:R-:W-:Y:S02]  /*480f0*/  LOP3.LUT R5, R22, 0xffff, RZ, 0xc0, !PT ;  /* 0x0000ffff16057812 */ /* 0x004fe400078ec0ff */
[----:B---3--:R-:W-:Y:S02]  /*48100*/  LOP3.LUT R7, R18, 0xffff, RZ, 0xc0, !PT ;  /* 0x0000ffff12077812 */ /* 0x008fe400078ec0ff */
[----:B------:R-:W2:Y:S04]  /*48110*/  LDL.LU R18, [R1+0x1834] ;  /* 0x0018340001127983 */ /* 0x000ea80000300800 */
[----:B------:R-:W3:Y:S01]  /*48120*/  LDL.LU R22, [R1+0x1830] ;  /* 0x0018300001167983 */ /* 0x000ee20000300800 */
[----:B------:R-:W-:-:S02]  /*48130*/  SHF.R.U32.HI R9, RZ, 0x8, R7 ;  /* 0x00000008ff097819 */ /* 0x000fc40000011607 */
[--C-:B------:R-:W-:Y:S01]  /*48140*/  SHF.R.U32.HI R4, RZ, 0x8, R5.reuse ;  /* 0x00000008ff047819 */ /* 0x100fe20000011605 */
[----:B------:R0:W-:Y:S03]  /*48150*/  STL [R1+0x13f8], R11 ;  /* 0x0013f80b01007387 */ /* 0x0001e60000100800 */
[----:B------:R-:W-:Y:S02]  /*48160*/  LOP3.LUT R4, R4, 0xffff, RZ, 0xc0, !PT ;  /* 0x0000ffff04047812 */ /* 0x000fe400078ec0ff */
[----:B0-----:R-:W-:Y:S02]  /*48170*/  PRMT R11, R7, 0x3340, R5 ;  /* 0x00003340070b7816 */ /* 0x001fe40000000005 */
[----:B------:R-:W-:Y:S02]  /*48180*/  LOP3.LUT R7, R8, 0xffff, RZ, 0xc0, !PT ;  /* 0x0000ffff08077812 */ /* 0x000fe400078ec0ff */
[----:B------:R-:W-:-:S02]  /*48190*/  LOP3.LUT R5, R9, 0xffff, RZ, 0xc0, !PT ;  /* 0x0000ffff09057812 */ /* 0x000fc400078ec0ff */
[----:B------:R-:W-:Y:S02]  /*481a0*/  PRMT R6, R7, 0x3340, R6 ;  /* 0x0000334007067816 */ /* 0x000fe40000000006 */
[----:B------:R-:W-:Y:S01]  /*481b0*/  PRMT R4, R5, 0x3340, R4 ;  /* 0x0000334005047816 */ /* 0x000fe20000000004 */
[----:B------:R-:W-:Y:S04]  /*481c0*/  STL [R1+0x1400], R11 ;  /* 0x0014000b01007387 */ /* 0x000fe80000100800 */
[----:B------:R-:W-:Y:S04]  /*481d0*/  STL [R1+0x13e4], R6 ;  /* 0x0013e40601007387 */ /* 0x000fe80000100800 */
[----:B------:R0:W-:Y:S01]  /*481e0*/  STL [R1+0x13e8], R4 ;  /* 0x0013e80401007387 */ /* 0x0001e20000100800 */
[----:B------:R-:W-:-:S02]  /*481f0*/  PRMT R8, R24, 0x5410, R13 ;  /* 0x0000541018087816 */ /* 0x000fc4000000000d */
[----:B0-----:R-:W-:-:S05]  /*48200*/  PRMT R4, R14, 0x5410, R10 ;  /* 0x000054100e047816 */ /* 0x001fca000000000a */
[----:B------:R0:W-:Y:S01]  /*48210*/  STL [R1+0x1b4], R4 ;  /* 0x0001b40401007387 */ /* 0x0001e20000100800 */
[----:B----4-:R-:W-:Y:S02]  /*48220*/  PRMT R9, R17, 0x5410, R27 ;  /* 0x0000541011097816 */ /* 0x010fe4000000001b */
[----:B------:R-:W-:Y:S02]  /*48230*/  PRMT R10, R28, 0x5410, R29 ;  /* 0x000054101c0a7816 */ /* 0x000fe4000000001d */
[----:B------:R-:W-:Y:S02]  /*48240*/  PRMT R5, R20, 0x5410, R21 ;  /* 0x0000541014057816 */ /* 0x000fe40000000015 */
[----:B0-----:R-:W-:Y:S02]  /*48250*/  PRMT R4, R12, 0x5410, R15 ;  /* 0x000054100c047816 */ /* 0x001fe4000000000f */
[----:B------:R-:W-:-:S03]  /*48260*/  PRMT R6, R16, 0x5410, R19 ;  /* 0x0000541010067816 */ /* 0x000fc60000000013 */
[----:B------:R0:W-:Y:S04]  /*48270*/  STL [R1], R4 ;  /* 0x0000000401007387 */ /* 0x0001e80000100800 */
[----:B------:R-:W-:Y:S04]  /*48280*/  STL [R1+0x175c], R8 ;  /* 0x00175c0801007387 */ /* 0x000fe80000100800 */
[----:B------:R-:W4:Y:S04]  /*48290*/  LDL.LU R17, [R1+0x182c] ;  /* 0x00182c0001117983 */ /* 0x000f280000300800 */
[----:B------:R-:W-:Y:S01]  /*482a0*/  STL [R1+0x1760], R9 ;  /* 0x0017600901007387 */ /* 0x000fe20000100800 */
[----:B------:R-:W-:-:S03]  /*482b0*/  PRMT R7, R0, 0x5410, R3 ;  /* 0x0000541000077816 */ /* 0x000fc60000000003 */
[----:B------:R-:W-:Y:S01]  /*482c0*/  STL [R1+0x1764], R10 ;  /* 0x0017640a01007387 */ /* 0x000fe20000100800 */
[----:B------:R-:W-:Y:S01]  /*482d0*/  VIADD R0, R23, 0xfe ;  /* 0x000000fe17007836 */ /* 0x000fe20000000000 */
[----:B0-----:R-:W-:Y:S01]  /*482e0*/  PRMT R4, R25, 0x5410, R26 ;  /* 0x0000541019047816 */ /* 0x001fe2000000001a */
[----:B------:R-:W-:-:S04]  /*482f0*/  VIADD R3, R23, 0xfd ;  /* 0x000000fd17037836 */ /* 0x000fc80000000000 */
[----:B------:R0:W-:Y:S04]  /*48300*/  STL [R1+0x1768], R4 ;  /* 0x0017680401007387 */ /* 0x0001e80000100800 */
[----:B------:R-:W-:Y:S04]  /*48310*/  STL [R1+0x176c], R5 ;  /* 0x00176c0501007387 */ /* 0x000fe80000100800 */
[----:B------:R-:W-:Y:S04]  /*48320*/  STL [R1+0x1770], R6 ;  /* 0x0017700601007387 */ /* 0x000fe80000100800 */
[----:B------:R-:W-:Y:S04]  /*48330*/  STL [R1+0x1774], R7 ;  /* 0x0017740701007387 */ /* 0x000fe80000100800 */
[----:B------:R1:W-:Y:S04]  /*48340*/  STL [R1+0x13d0], R0 ;  /* 0x0013d00001007387 */ /* 0x0003e80000100800 */
[----:B------:R1:W-:Y:S01]  /*48350*/  STL [R1+0x13cc], R3 ;  /* 0x0013cc0301007387 */ /* 0x0003e20000100800 */
[----:B0-----:R-:W-:-:S02]  /*48360*/  VIADD R4, R23, 0xfc ;  /* 0x000000fc17047836 */ /* 0x001fc40000000000 */
[C---:B-1----:R-:W-:Y:S02]  /*48370*/  VIADD R0, R23.reuse, 0xfb ;  /* 0x000000fb17007836 */ /* 0x042fe40000000000 */
[C---:B------:R-:W-:Y:S01]  /*48380*/  VIADD R3, R23.reuse, 0xf9 ;  /* 0x000000f917037836 */ /* 0x040fe20000000000 */
[----:B------:R-:W-:Y:S04]  /*48390*/  STL [R1+0x13c8], R4 ;  /* 0x0013c80401007387 */ /* 0x000fe80000100800 */
[----:B------:R0:W-:Y:S04]  /*483a0*/  STL [R1+0x13c4], R0 ;  /* 0x0013c40001007387 */ /* 0x0001e80000100800 */
[----:B------:R1:W-:Y:S01]  /*483b0*/  STL [R1+0x13bc], R3 ;  /* 0x0013bc0301007387 */ /* 0x0003e20000100800 */
[----:B0-----:R-:W-:-:S02]  /*483c0*/  VIADD R0, R23, 0xfa ;  /* 0x000000fa17007836 */ /* 0x001fc40000000000 */
[----:B-1----:R-:W-:-:S03]  /*483d0*/  VIADD R3, R23, 0xf7 ;  /* 0x000000f717037836 */ /* 0x002fc60000000000 */
[----:B------:R0:W-:Y:S04]  /*483e0*/  STL [R1+0x13c0], R0 ;  /* 0x0013c00001007387 */ /* 0x0001e80000100800 */
[----:B------:R1:W-:Y:S01]  /*483f0*/  STL [R1+0x13b4], R3 ;  /* 0x0013b40301007387 */ /* 0x0003e20000100800 */
[C---:B------:R-:W-:Y:S02]  /*48400*/  VIADD R4, R23.reuse, 0xf4 ;  /* 0x000000f417047836 */ /* 0x040fe40000000000 */
[C---:B0-----:R-:W-:Y:S02]  /*48410*/  VIADD R0, R23.reuse, 0xf8 ;  /* 0x000000f817007836 */ /* 0x041fe40000000000 */
[----:B-1----:R-:W-:-:S03]  /*48420*/  VIADD R3, R23, 0xf6 ;  /* 0x000000f617037836 */ /* 0x002fc60000000000 */
[----:B------:R0:W-:Y:S04]  /*48430*/  STL [R1+0x13b8], R0 ;  /* 0x0013b80001007387 */ /* 0x0001e80000100800 */
[----:B------:R1:W-:Y:S01]  /*48440*/  STL [R1+0x13b0], R3 ;  /* 0x0013b00301007387 */ /* 0x0003e20000100800 */
[C---:B------:R-:W-:Y:S02]  /*48450*/  VIADD R8, R23.reuse, 0x51 ;  /* 0x0000005117087836 */ /* 0x040fe40000000000 */
[C---:B0-----:R-:W-:Y:S02]  /*48460*/  VIADD R0, R23.reuse, 0xf5 ;  /* 0x000000f517007836 */ /* 0x041fe40000000000 */
[----:B-1----:R-:W-:-:S03]  /*48470*/  VIADD R3, R23, 0xf3 ;  /* 0x000000f317037836 */ /* 0x002fc60000000000 */
[----:B------:R-:W-:Y:S04]  /*48480*/  STL [R1+0x13ac], R0 ;  /* 0x0013ac0001007387 */ /* 0x000fe80000100800 */
[----:B------:R0:W-:Y:S04]  /*48490*/  STL [R1+0x13a8], R4 ;  /* 0x0013a80401007387 */ /* 0x0001e80000100800 */
[----:B------:R1:W-:Y:S04]  /*484a0*/  STL [R1+0x13a4], R3 ;  /* 0x0013a40301007387 */ /* 0x0003e80000100800 */
[----:B------:R-:W-:Y:S01]  /*484b0*/  STL [R1+0x12fc], R8 ;  /* 0x0012fc0801007387 */ /* 0x000fe20000100800 */
[----:B0-----:R-:W-:-:S02]  /*484c0*/  VIADD R4, R23, 0x4f ;  /* 0x0000004f17047836 */ /* 0x001fc40000000000 */
[----:B-1----:R-:W-:-:S03]  /*484d0*/  VIADD R3, R23, 0x4c ;  /* 0x0000004c17037836 */ /* 0x002fc60000000000 */
[----:B------:R0:W-:Y:S04]  /*484e0*/  STL [R1+0x12f8], R4 ;  /* 0x0012f80401007387 */ /* 0x0001e80000100800 */
[----:B------:R1:W-:Y:S01]  /*484f0*/  STL [R1+0x12f0], R3 ;  /* 0x0012f00301007387 */ /* 0x0003e20000100800 */
[C---:B0-----:R-:W-:Y:S02]  /*48500*/  VIADD R4, R23.reuse, 0x4a ;  /* 0x0000004a17047836 */ /* 0x041fe40000000000 */
[----:B-1----:R-:W-:-:S03]  /*48510*/  VIADD R3, R23, 0x48 ;  /* 0x0000004817037836 */ /* 0x002fc60000000000 */
[----:B------:R-:W-:Y:S04]  /*48520*/  STL [R1+0x12ec], R4 ;  /* 0x0012ec0401007387 */ /* 0x000fe80000100800 */
[----:B------:R0:W-:Y:S01]  /*48530*/  STL [R1+0x12e8], R3 ;  /* 0x0012e80301007387 */ /* 0x0001e20000100800 */
[C---:B------:R-:W-:Y:S02]  /*48540*/  VIADD R16, R23.reuse, 0xa ;  /* 0x0000000a17107836 */ /* 0x040fe40000000000 */
[C---:B------:R-:W-:Y:S02]  /*48550*/  VIADD R8, R23.reuse, 0x9 ;  /* 0x0000000917087836 */ /* 0x040fe40000000000 */
[C---:B------:R-:W-:Y:S02]  /*48560*/  VIADD R25, R23.reuse, 0x7 ;  /* 0x0000000717197836 */ /* 0x040fe40000000000 */
[----:B0-----:R-:W-:-:S05]  /*48570*/  VIADD R3, R23, 0xb ;  /* 0x0000000b17037836 */ /* 0x001fca0000000000 */
[----:B------:R0:W-:Y:S04]  /*48580*/  STL [R1+0x121c], R3 ;  /* 0x00121c0301007387 */ /* 0x0001e80000100800 */
[----:B------:R1:W-:Y:S04]  /*48590*/  STL [R1+0x1218], R16 ;  /* 0x0012181001007387 */ /* 0x0003e80000100800 */
[----:B------:R1:W-:Y:S04]  /*485a0*/  STL [R1+0x1214], R8 ;  /* 0x0012140801007387 */ /* 0x0003e80000100800 */
[----:B------:R-:W-:Y:S01]  /*485b0*/  STL [R1+0x1814], R25 ;  /* 0x0018141901007387 */ /* 0x000fe20000100800 */
[----:B0-----:R-:W-:-:S02]  /*485c0*/  VIADD R3, R23, 0x8 ;  /* 0x0000000817037836 */ /* 0x001fc40000000000 */
[C---:B-1----:R-:W-:Y:S02]  /*485d0*/  VIADD R16, R23.reuse, 0x5 ;  /* 0x0000000517107836 */ /* 0x042fe40000000000 */
[C---:B------:R-:W-:Y:S01]  /*485e0*/  VIADD R8, R23.reuse, 0x6 ;  /* 0x0000000617087836 */ /* 0x040fe20000000000 */
[----:B------:R0:W-:Y:S04]  /*485f0*/  STL [R1+0x1210], R3 ;  /* 0x0012100301007387 */ /* 0x0001e80000100800 */
[----:B------:R-:W-:Y:S04]  /*48600*/  STL [R1+0x1208], R8 ;  /* 0x0012080801007387 */ /* 0x000fe80000100800 */
[----:B------:R1:W-:Y:S01]  /*48610*/  STL [R1+0x1204], R16 ;  /* 0x0012041001007387 */ /* 0x0003e20000100800 */
[----:B0-----:R-:W-:-:S02]  /*48620*/  VIADD R3, R23, 0x4 ;  /* 0x0000000417037836 */ /* 0x001fc40000000000 */
[----:B-1----:R-:W-:-:S03]  /*48630*/  VIADD R16, R23, 0x3 ;  /* 0x0000000317107836 */ /* 0x002fc60000000000 */
[----:B------:R0:W-:Y:S01]  /*48640*/  STL [R1+0x1200], R3 ;  /* 0x0012000301007387 */ /* 0x0001e20000100800 */
[----:B------:R-:W-:-:S03]  /*48650*/  VIADD R19, R23, 0xc ;  /* 0x0000000c17137836 */ /* 0x000fc60000000000 */
[----:B------:R1:W-:Y:S01]  /*48660*/  STL [R1+0x11fc], R16 ;  /* 0x0011fc1001007387 */ /* 0x0003e20000100800 */
[C---:B------:R-:W-:Y:S02]  /*48670*/  VIADD R28, R23.reuse, 0xf ;  /* 0x0000000f171c7836 */ /* 0x040fe40000000000 */
[C---:B0-----:R-:W-:Y:S02]  /*48680*/  VIADD R3, R23.reuse, 0x4d ;  /* 0x0000004d17037836 */ /* 0x041fe40000000000 */
[----:B-1----:R-:W-:-:S03]  /*48690*/  VIADD R16, R23, 0xd ;  /* 0x0000000d17107836 */ /* 0x002fc60000000000 */
[----:B------:R0:W-:Y:S04]  /*486a0*/  STL [R1+0x12f4], R3 ;  /* 0x0012f40301007387 */ /* 0x0001e80000100800 */
[----:B------:R1:W-:Y:S04]  /*486b0*/  STL [R1+0x1220], R19 ;  /* 0x0012201301007387 */ /* 0x0003e80000100800 */
[----:B------:R1:W-:Y:S04]  /*486c0*/  STL [R1+0x1224], R16 ;  /* 0x0012241001007387 */ /* 0x0003e80000100800 */
[----:B------:R-:W-:Y:S01]  /*486d0*/  STL [R1+0x17f8], R28 ;  /* 0x0017f81c01007387 */ /* 0x000fe20000100800 */
[----:B0-----:R-:W-:-:S02]  /*486e0*/  VIADD R3, R23, 0xe ;  /* 0x0000000e17037836 */ /* 0x001fc40000000000 */
[----:B-1----:R-:W-:-:S03]  /*486f0*/  VIADD R19, R23, 0x11 ;  /* 0x0000001117137836 */ /* 0x002fc60000000000 */
[----:B------:R0:W-:Y:S01]  /*48700*/  STL [R1+0x1228], R3 ;  /* 0x0012280301007387 */ /* 0x0001e20000100800 */
[C---:B------:R-:W-:Y:S02]  /*48710*/  VIADD R16, R23.reuse, 0x12 ;  /* 0x0000001217107836 */ /* 0x040fe40000000000 */
[----:B0-----:R-:W-:-:S05]  /*48720*/  VIADD R3, R23, 0x10 ;  /* 0x0000001017037836 */ /* 0x001fca0000000000 */
[----:B------:R0:W-:Y:S04]  /*48730*/  STL [R1+0x1230], R3 ;  /* 0x0012300301007387 */ /* 0x0001e80000100800 */
[----:B------:R1:W-:Y:S04]  /*48740*/  STL [R1+0x1234], R19 ;  /* 0x0012341301007387 */ /* 0x0003e80000100800 */
[----:B------:R2:W-:Y:S01]  /*48750*/  STL [R1+0x1238], R16 ;  /* 0x0012381001007387 */ /* 0x0005e20000100800 */
[C---:B------:R-:W-:Y:S02]  /*48760*/  VIADD R29, R23.reuse, 0x17 ;  /* 0x00000017171d7836 */ /* 0x040fe40000000000 */
[----:B0-----:R-:W-:-:S02]  /*48770*/  VIADD R3, R23, 0x13 ;  /* 0x0000001317037836 */ /* 0x001fc40000000000 */
[C---:B-1----:R-:W-:Y:S02]  /*48780*/  VIADD R19, R23.reuse, 0x14 ;  /* 0x0000001417137836 */ /* 0x042fe40000000000 */
[C---:B--2---:R-:W-:Y:S01]  /*48790*/  VIADD R16, R23.reuse, 0x15 ;  /* 0x0000001517107836 */ /* 0x044fe20000000000 */
[----:B------:R0:W-:Y:S04]  /*487a0*/  STL [R1+0x123c], R3 ;  /* 0x00123c0301007387 */ /* 0x0001e80000100800 */
[----:B------:R1:W-:Y:S04]  /*487b0*/  STL [R1+0x1240], R19 ;  /* 0x0012401301007387 */ /* 0x0003e80000100800 */
[----:B------:R2:W-:Y:S04]  /*487c0*/  STL [R1+0x1244], R16 ;  /* 0x0012441001007387 */ /* 0x0005e80000100800 */
[----:B------:R-:W-:Y:S01]  /*487d0*/  STL [R1+0x17e0], R29 ;  /* 0x0017e01d01007387 */ /* 0x000fe20000100800 */
[----:B0-----:R-:W-:-:S02]  /*487e0*/  VIADD R3, R23, 0x16 ;  /* 0x0000001617037836 */ /* 0x001fc40000000000 */
[----:B-1----:R-:W-:-:S03]  /*487f0*/  VIADD R19, R23, 0x19 ;  /* 0x0000001917137836 */ /* 0x002fc60000000000 */
[----:B------:R0:W-:Y:S01]  /*48800*/  STL [R1+0x1248], R3 ;  /* 0x0012480301007387 */ /* 0x0001e20000100800 */
[C---:B--2---:R-:W-:Y:S02]  /*48810*/  VIADD R16, R23.reuse, 0x1a ;  /* 0x0000001a17107836 */ /* 0x044fe40000000000 */
        /* <DEDUP_REMOVED lines=11> */
[----:B------:R3:W-:Y:S01]  /*488d0*/  STL [R1+0x17cc], R21 ;  /* 0x0017cc1501007387 */ /* 0x0007e20000100800 */
[----:B0-----:R-:W-:-:S02]  /*488e0*/  VIADD R3, R23, 0x1e ;  /* 0x0000001e17037836 */ /* 0x001fc40000000000 */
[C---:B-1----:R-:W-:Y:S02]  /*488f0*/  VIADD R19, R23.reuse, 0x20 ;  /* 0x0000002017137836 */ /* 0x042fe40000000000 */
[C---:B--2---:R-:W-:Y:S02]  /*48900*/  VIADD R16, R23.reuse, 0x21 ;  /* 0x0000002117107836 */ /* 0x044fe40000000000 */
[C---:B---3--:R-:W-:Y:S01]  /*48910*/  VIADD R21, R23.reuse, 0x23 ;  /* 0x0000002317157836 */ /* 0x048fe20000000000 */
[----:B------:R0:W-:Y:S04]  /*48920*/  STL [R1+0x1268], R3 ;  /* 0x0012680301007387 */ /* 0x0001e80000100800 */
[----:B------:R-:W-:Y:S04]  /*48930*/  STL [R1+0x1270], R19 ;  /* 0x0012701301007387 */ /* 0x000fe80000100800 */
[----:B------:R-:W-:Y:S04]  /*48940*/  STL [R1+0x1274], R16 ;  /* 0x0012741001007387 */ /* 0x000fe80000100800 */
[----:B------:R1:W-:Y:S01]  /*48950*/  STL [R1+0x17d0], R21 ;  /* 0x0017d01501007387 */ /* 0x0003e20000100800 */
[----:B0-----:R-:W-:-:S02]  /*48960*/  VIADD R3, R23, 0x22 ;  /* 0x0000002217037836 */ /* 0x001fc40000000000 */
[----:B-1----:R-:W-:-:S03]  /*48970*/  VIADD R21, R23, 0x25 ;  /* 0x0000002517157836 */ /* 0x002fc60000000000 */
[----:B------:R0:W-:Y:S04]  /*48980*/  STL [R1+0x1278], R3 ;  /* 0x0012780301007387 */ /* 0x0001e80000100800 */
[----:B------:R1:W-:Y:S01]  /*48990*/  STL [R1+0x17d4], R21 ;  /* 0x0017d41501007387 */ /* 0x0003e20000100800 */
[C---:B0-----:R-:W-:Y:S02]  /*489a0*/  VIADD R3, R23.reuse, 0x24 ;  /* 0x0000002417037836 */ /* 0x041fe40000000000 */
[----:B-1----:R-:W-:-:S03]  /*489b0*/  VIADD R21, R23, 0x27 ;  /* 0x0000002717157836 */ /* 0x002fc60000000000 */
[----:B------:R0:W-:Y:S04]  /*489c0*/  STL [R1+0x1280], R3 ;  /* 0x0012800301007387 */ /* 0x0001e80000100800 */
[----:B------:R1:W-:Y:S01]  /*489d0*/  STL [R1+0x17d8], R21 ;  /* 0x0017d81501007387 */ /* 0x0003e20000100800 */
[C---:B0-----:R-:W-:Y:S02]  /*489e0*/  VIADD R3, R23.reuse, 0x26 ;  /* 0x0000002617037836 */ /* 0x041fe40000000000 */
[----:B-1----:R-:W-:-:S03]  /*489f0*/  VIADD R21, R23, 0x29 ;  /* 0x0000002917157836 */ /* 0x002fc60000000000 */
[----:B------:R0:W-:Y:S04]  /*48a00*/  STL [R1+0x1288], R3 ;  /* 0x0012880301007387 */ /* 0x0001e80000100800 */
[----:B------:R1:W-:Y:S01]  /*48a10*/  STL [R1+0x17e4], R21 ;  /* 0x0017e41501007387 */ /* 0x0003e20000100800 */
[C---:B------:R-:W-:Y:S02]  /*48a20*/  VIADD R29, R23.reuse, 0x2a ;  /* 0x0000002a171d7836 */ /* 0x040fe40000000000 */
[C---:B0-----:R-:W-:Y:S02]  /*48a30*/  VIADD R3, R23.reuse, 0x28 ;  /* 0x0000002817037836 */ /* 0x041fe40000000000 */
[----:B-1----:R-:W-:-:S03]  /*48a40*/  VIADD R21, R23, 0x2c ;  /* 0x0000002c17157836 */ /* 0x002fc60000000000 */
[----:B------:R0:W-:Y:S04]  /*48a50*/  STL [R1+0x1290], R3 ;  /* 0x0012900301007387 */ /* 0x0001e80000100800 */
[----:B------:R1:W-:Y:S04]  /*48a60*/  STL [R1+0x17e8], R29 ;  /* 0x0017e81d01007387 */ /* 0x0003e80000100800 */
[----:B------:R2:W-:Y:S01]  /*48a70*/  STL [R1+0x17ec], R21 ;  /* 0x0017ec1501007387 */ /* 0x0005e20000100800 */
[C---:B0-----:R-:W-:Y:S02]  /*48a80*/  VIADD R3, R23.reuse, 0x2b ;  /* 0x0000002b17037836 */ /* 0x041fe40000000000 */
[----:B-1----:R-:W-:-:S02]  /*48a90*/  VIADD R29, R23, 0x2d ;  /* 0x0000002d171d7836 */ /* 0x002fc40000000000 */
[C---:B--2---:R-:W-:Y:S01]  /*48aa0*/  VIADD R21, R23.reuse, 0x2f ;  /* 0x0000002f17157836 */ /* 0x044fe20000000000 */
[----:B------:R0:W-:Y:S04]  /*48ab0*/  STL [R1+0x129c], R3 ;  /* 0x00129c0301007387 */ /* 0x0001e80000100800 */
[----:B------:R1:W-:Y:S04]  /*48ac0*/  STL [R1+0x17f0], R29 ;  /* 0x0017f01d01007387 */ /* 0x0003e80000100800 */
[----:B------:R2:W-:Y:S01]  /*48ad0*/  STL [R1+0x17fc], R21 ;  /* 0x0017fc1501007387 */ /* 0x0005e20000100800 */
[----:B------:R-:W-:-:S02]  /*48ae0*/  VIADD R28, R23, 0x32 ;  /* 0x00000032171c7836 */ /* 0x000fc40000000000 */
[C---:B0-----:R-:W-:Y:S02]  /*48af0*/  VIADD R3, R23.reuse, 0x2e ;  /* 0x0000002e17037836 */ /* 0x041fe40000000000 */
[----:B-1----:R-:W-:-:S03]  /*48b00*/  VIADD R29, R23, 0x30 ;  /* 0x00000030171d7836 */ /* 0x002fc60000000000 */
[----:B------:R0:W-:Y:S04]  /*48b10*/  STL [R1+0x12a8], R3 ;  /* 0x0012a80301007387 */ /* 0x0001e80000100800 */
[----:B------:R1:W-:Y:S01]  /*48b20*/  STL [R1+0x1800], R29 ;  /* 0x0018001d01007387 */ /* 0x0003e20000100800 */
[----:B--2---:R-:W-:-:S03]  /*48b30*/  VIADD R21, R23, 0x33 ;  /* 0x0000003317157836 */ /* 0x004fc60000000000 */
[----:B------:R2:W-:Y:S01]  /*48b40*/  STL [R1+0x1804], R28 ;  /* 0x0018041c01007387 */ /* 0x0005e20000100800 */
[C---:B0-----:R-:W-:Y:S02]  /*48b50*/  VIADD R3, R23.reuse, 0x31 ;  /* 0x0000003117037836 */ /* 0x041fe40000000000 */
[C---:B-1----:R-:W-:Y:S02]  /*48b60*/  VIADD R29, R23.reuse, 0x34 ;  /* 0x00000034171d7836 */ /* 0x042fe40000000000 */
[C---:B--2---:R-:W-:Y:S01]  /*48b70*/  VIADD R28, R23.reuse, 0x36 ;  /* 0x00000036171c7836 */ /* 0x044fe20000000000 */
[----:B------:R0:W-:Y:S04]  /*48b80*/  STL [R1+0x12b4], R3 ;  /* 0x0012b40301007387 */ /* 0x0001e80000100800 */
[----:B------:R1:W-:Y:S04]  /*48b90*/  STL [R1+0x1808], R21 ;  /* 0x0018081501007387 */ /* 0x0003e80000100800 */
[----:B------:R2:W-:Y:S04]  /*48ba0*/  STL [R1+0x180c], R29 ;  /* 0x00180c1d01007387 */ /* 0x0005e80000100800 */
[----:B------:R-:W-:Y:S01]  /*48bb0*/  STL [R1+0x1818], R28 ;  /* 0x0018181c01007387 */ /* 0x000fe20000100800 */
[----:B0-----:R-:W-:-:S02]  /*48bc0*/  VIADD R3, R23, 0x35 ;  /* 0x0000003517037836 */ /* 0x001fc40000000000 */
[C---:B-1----:R-:W-:Y:S02]  /*48bd0*/  VIADD R21, R23.reuse, 0x37 ;  /* 0x0000003717157836 */ /* 0x042fe40000000000 */
[C---:B--2---:R-:W-:Y:S01]  /*48be0*/  VIADD R29, R23.reuse, 0x38 ;  /* 0x00000038171d7836 */ /* 0x044fe20000000000 */
[----:B------:R0:W-:Y:S04]  /*48bf0*/  STL [R1+0x12c4], R3 ;  /* 0x0012c40301007387 */ /* 0x0001e80000100800 */
[----:B------:R-:W-:Y:S04]  /*48c00*/  STL [R1+0x181c], R21 ;  /* 0x00181c1501007387 */ /* 0x000fe80000100800 */
[----:B------:R-:W-:Y:S01]  /*48c10*/  STL [R1+0x1820], R29 ;  /* 0x0018201d01007387 */ /* 0x000fe20000100800 */
[----:B0-----:R-:W-:-:S05]  /*48c20*/  VIADD R3, R23, 0x39 ;  /* 0x0000003917037836 */ /* 0x001fca0000000000 */
[----:B------:R0:W-:Y:S01]  /*48c30*/  STL [R1+0x12d4], R3 ;  /* 0x0012d40301007387 */ /* 0x0001e20000100800 */
[C---:B------:R-:W-:Y:S02]  /*48c40*/  VIADD R19, R23.reuse, 0x5a ;  /* 0x0000005a17137836 */ /* 0x040fe40000000000 */
[C---:B------:R-:W-:Y:S02]  /*48c50*/  VIADD R16, R23.reuse, 0x5b ;  /* 0x0000005b17107836 */ /* 0x040fe40000000000 */
[----:B0-----:R-:W-:-:S05]  /*48c60*/  VIADD R3, R23, 0x59 ;  /* 0x0000005917037836 */ /* 0x001fca0000000000 */
        /* <DEDUP_REMOVED lines=9> */
[----:B0-----:R-:W-:-:S02]  /*48d00*/  VIADD R3, R23, 0x5f ;  /* 0x0000005f17037836 */ /* 0x001fc40000000000 */
[C---:B-1----:R-:W-:Y:S02]  /*48d10*/  VIADD R19, R23.reuse, 0x60 ;  /* 0x0000006017137836 */ /* 0x042fe40000000000 */
        /* <DEDUP_REMOVED lines=8> */
[----:B------:R-:W-:Y:S04]  /*48da0*/  STL [R1+0x1328], R19 ;  /* 0x0013281301007387 */ /* 0x000fe80000100800 */
[----:B------:R1:W-:Y:S01]  /*48db0*/  STL [R1+0x132c], R16 ;  /* 0x00132c1001007387 */ /* 0x0003e20000100800 */
[----:B------:R-:W-:-:S02]  /*48dc0*/  VIADD R20, R23, 0x67 ;  /* 0x0000006717147836 */ /* 0x000fc40000000000 */
        /* <DEDUP_REMOVED lines=44> */
[----:B------:R-:W-:Y:S01]  /*49090*/  STL [R1+0x1390], R16 ;  /* 0x0013901001007387 */ /* 0x000fe20000100800 */
[----:B0-----:R-:W-:-:S05]  /*490a0*/  VIADD R3, R23, 0x7e ;  /* 0x0000007e17037836 */ /* 0x001fca0000000000 */
[----:B------:R0:W-:Y:S04]  /*490b0*/  STL [R1+0x1394], R3 ;  /* 0x0013940301007387 */ /* 0x0001e80000100800 */
[----:B0-----:R-:W2:Y:S01]  /*490c0*/  LDL R3, [R1+0x8b8] ;  /* 0x0008b80001037983 */ /* 0x001ea20000100800 */
[----:B------:R-:W-:Y:S02]  /*490d0*/  ISETP.GE.AND P3, PT, R2, UR34, PT ;  /* 0x0000002202007c0c */ /* 0x000fe4000bf66270 */
[----:B------:R-:W-:Y:S02]  /*490e0*/  LOP3.LUT R22, R22, 0xfeffffff, RZ, 0xc0, !PT ;  /* 0xfeffffff16167812 */ /* 0x000fe400078ec0ff */
[----:B------:R-:W-:Y:S01]  /*490f0*/  LOP3.LUT R18, R18, 0xffffbfff, RZ, 0xc0, !PT ;  /* 0xffffbfff12127812 */ /* 0x000fe200078ec0ff */
[C---:B------:R-:W-:Y:S01]  /*49100*/  VIADD R11, R23.reuse, 0x1 ;  /* 0x00000001170b7836 */ /* 0x040fe20000000000 */
[----:B------:R-:W-:-:S02]  /*49110*/  ISETP.LT.AND P4, PT, R23, UR9, !P3 ;  /* 0x0000000917007c0c */ /* 0x000fc4000df81270 */
[----:B------:R-:W-:Y:S01]  /*49120*/  ISETP.LT.AND P3, PT, R2, UR8, !P2 ;  /* 0x0000000802007c0c */ /* 0x000fe2000d761270 */
[----:B------:R-:W-:Y:S01]  /*49130*/  ULDC.64 UR8, c[0x0][0x228] ;  /* 0x00008a0000087ab9 */ /* 0x000fe20000000a00 */
[----:B------:R-:W-:Y:S01]  /*49140*/  VIADD R12, R23, 0x40 ;  /* 0x00000040170c7836 */ /* 0x000fe20000000000 */
[----:B------:R-:W-:-:S10]  /*49150*/  ULDC UR34, c[0x0][0x22c] ;  /* 0x00008b0000227ab9 */ /* 0x000fd40000000800 */
[----:B------:R-:W-:Y:S02]  /*49160*/  @P3 LOP3.LUT R22, R22, 0x1000000, RZ, 0xfc, !PT ;  /* 0x0100000016163812 */ /* 0x000fe400078efcff */
[----:B------:R-:W-:Y:S02]  /*49170*/  ISETP.LT.AND P3, PT, R2, UR12, !P1 ;  /* 0x0000000c02007c0c */ /* 0x000fe4000cf61270 */
[----:B------:R-:W-:Y:S01]  /*49180*/  @P4 LOP3.LUT R18, R18, 0x4000, RZ, 0xfc, !PT ;  /* 0x0000400012124812 */ /* 0x000fe200078efcff */
[C---:B------:R-:W-:Y:S01]  /*49190*/  VIADD R14, R23.reuse, 0x47 ;  /* 0x00000047170e7836 */ /* 0x040fe20000000000 */
[----:B------:R-:W-:Y:S01]  /*491a0*/  LOP3.LUT R22, R22, 0xfdffffff, RZ, 0xc0, !PT ;  /* 0xfdffffff16167812 */ /* 0x000fe200078ec0ff */
[C---:B------:R-:W-:Y:S01]  /*491b0*/  VIADD R7, R23.reuse, 0x58 ;  /* 0x0000005817077836 */ /* 0x040fe20000000000 */
[----:B------:R-:W-:Y:S01]  /*491c0*/  LOP3.LUT R18, R18, 0xfffff7ff, RZ, 0xc0, !PT ;  /* 0xfffff7ff12127812 */ /* 0x000fe200078ec0ff */
[C---:B------:R-:W-:Y:S02]  /*491d0*/  VIADD R0, R23.reuse, 0x57 ;  /* 0x0000005717007836 */ /* 0x040fe40000000000 */
[----:B------:R-:W-:-:S02]  /*491e0*/  VIADD R6, R23, 0x56 ;  /* 0x0000005617067836 */ /* 0x000fc40000000000 */
[C---:B------:R-:W-:Y:S02]  /*491f0*/  VIADD R24, R23.reuse, 0x4b ;  /* 0x0000004b17187836 */ /* 0x040fe40000000000 */
[C---:B------:R-:W-:Y:S02]  /*49200*/  VIADD R16, R23.reuse, 0x7f ;  /* 0x0000007f17107836 */ /* 0x040fe40000000000 */
[C---:B------:R-:W-:Y:S02]  /*49210*/  VIADD R15, R23.reuse, 0x49 ;  /* 0x00000049170f7836 */ /* 0x040fe40000000000 */
[C---:B------:R-:W-:Y:S02]  /*49220*/  VIADD R5, R23.reuse, 0x55 ;  /* 0x0000005517057836 */ /* 0x040fe40000000000 */
[----:B------:R-:W-:Y:S01]  /*49230*/  VIADD R27, R23, 0x54 ;  /* 0x00000054171b7836 */ /* 0x000fe20000000000 */
[----:B----4-:R-:W-:Y:S01]  /*49240*/  LOP3.LUT R17, R17, 0xffffffef, RZ, 0xc0, !PT ;  /* 0xffffffef11117812 */ /* 0x010fe200078ec0ff */
[----:B------:R0:W-:Y:S01]  /*49250*/  STL [R1+0x1398], R16 ;  /* 0x0013981001007387 */ /* 0x0001e20000100800 */
[----:B------:R-:W-:-:S02]  /*49260*/  VIADD R26, R23, 0x52 ;  /* 0x00000052171a7836 */ /* 0x000fc40000000000 */
[C---:B------:R-:W-:Y:S02]  /*49270*/  VIADD R13, R23.reuse, 0x41 ;  /* 0x00000041170d7836 */ /* 0x040fe40000000000 */
[C---:B------:R-:W-:Y:S02]  /*49280*/  VIADD R4, R23.reuse, 0x43 ;  /* 0x0000004317047836 */ /* 0x040fe40000000000 */
[C---:B------:R-:W-:Y:S02]  /*49290*/  VIADD R10, R23.reuse, 0x44 ;  /* 0x00000044170a7836 */ /* 0x040fe40000000000 */
[C---:B------:R-:W-:Y:S02]  /*492a0*/  VIADD R9, R23.reuse, 0x42 ;  /* 0x0000004217097836 */ /* 0x040fe40000000000 */
[C---:B------:R-:W-:Y:S02]  /*492b0*/  VIADD R8, R23.reuse, 0x46 ;  /* 0x0000004617087836 */ /* 0x040fe40000000000 */
[----:B------:R-:W-:-:S02]  /*492c0*/  VIADD R25, R23, 0x3a ;  /* 0x0000003a17197836 */ /* 0x000fc40000000000 */
[C---:B------:R-:W-:Y:S02]  /*492d0*/  VIADD R28, R23.reuse, 0x3b ;  /* 0x0000003b171c7836 */ /* 0x040fe40000000000 */
[C---:B------:R-:W-:Y:S02]  /*492e0*/  VIADD R21, R23.reuse, 0x3c ;  /* 0x0000003c17157836 */ /* 0x040fe40000000000 */
[C---:B0-----:R-:W-:Y:S02]  /*492f0*/  VIADD R16, R23.reuse, 0x80 ;  /* 0x0000008017107836 */ /* 0x041fe40000000000 */
[C---:B------:R-:W-:Y:S02]  /*49300*/  VIADD R29, R23.reuse, 0x3d ;  /* 0x0000003d171d7836 */ /* 0x040fe40000000000 */
[C---:B------:R-:W-:Y:S02]  /*49310*/  VIADD R19, R23.reuse, 0x66 ;  /* 0x0000006617137836 */ /* 0x040fe40000000000 */
[C---:B------:R-:W-:Y:S01]  /*49320*/  VIADD R20, R23.reuse, 0x76 ;  /* 0x0000007617147836 */ /* 0x040fe20000000000 */
[----:B------:R-:W-:Y:S01]  /*49330*/  ULDC UR12, c[0x0][0x22c] ;  /* 0x00008b00000c7ab9 */ /* 0x000fe20000000800 */
[----:B------:R0:W-:Y:S02]  /*49340*/  STL [R1+0x139c], R16 ;  /* 0x00139c1001007387 */ /* 0x0001e40000100800 */
[----:B0-----:R-:W-:-:S05]  /*49350*/  VIADD R16, R23, 0x81 ;  /* 0x0000008117107836 */ /* 0x001fca0000000000 */
[----:B------:R0:W-:Y:S01]  /*49360*/  STL [R1+0x13a0], R16 ;  /* 0x0013a01001007387 */ /* 0x0001e20000100800 */
[----:B--2---:R-:W-:-:S13]  /*49370*/  ISETP.LT.AND P2, PT, R3, UR8, !P2 ;  /* 0x0000000803007c0c */ /* 0x004fda000d741270 */
[----:B------:R-:W-:Y:S02]  /*49380*/  @P2 LOP3.LUT R22, R22, 0x2000000, RZ, 0xfc, !PT ;  /* 0x0200000016162812 */ /* 0x000fe400078efcff */
[C---:B------:R-:W-:Y:S02]  /*49390*/  ISETP.LT.AND P2, PT, R3.reuse, UR10, !P1 ;  /* 0x0000000a03007c0c */ /* 0x040fe4000cf41270 */
[----:B------:R-:W-:Y:S02]  /*493a0*/  LOP3.LUT R22, R22, 0xf7ffffff, RZ, 0xc0, !PT ;  /* 0xf7ffffff16167812 */ /* 0x000fe400078ec0ff */
[----:B------:R-:W-:Y:S02]  /*493b0*/  ISETP.LT.AND P1, PT, R3, UR16, !P0 ;  /* 0x0000001003007c0c */ /* 0x000fe4000c721270 */
[----:B------:R-:W-:Y:S01]  /*493c0*/  ISETP.GE.AND P5, PT, R9, UR41, PT ;  /* 0x0000002909007c0c */ /* 0x000fe2000bfa6270 */
[----:B0-----:R-:W-:Y:S01]  /*493d0*/  VIADD R16, R23, 0xa3 ;  /* 0x000000a317107836 */ /* 0x001fe20000000000 */
[----:B------:R-:W-:-:S02]  /*493e0*/  @P3 LOP3.LUT R22, R22, 0x8000000, RZ, 0xfc, !PT ;  /* 0x0800000016163812 */ /* 0x000fc400078efcff */
[----:B------:R-:W-:Y:S01]  /*493f0*/  ISETP.LT.AND P0, PT, R2, UR14, !P0 ;  /* 0x0000000e02007c0c */ /* 0x000fe2000c701270 */
[----:B------:R-:W-:Y:S01]  /*49400*/  UMOV UR8, UR58 ;  /* 0x0000003a00087c82 */ /* 0x000fe20008000000 */
[----:B------:R-:W-:Y:S01]  /*49410*/  ULDC UR16, c[0x0][0x228] ;  /* 0x00008a0000107ab9 */ /* 0x000fe20000000800 */
[----:B------:R-:W-:Y:S01]  /*49420*/  LOP3.LUT R22, R22, 0xfbffffff, RZ, 0xc0, !PT ;  /* 0xfbffffff16167812 */ /* 0x000fe200078ec0ff */
[----:B------:R-:W-:-:S03]  /*49430*/  ULDC UR10, c[0x0][0x22c] ;  /* 0x00008b00000a7ab9 */ /* 0x000fc60000000800 */
[----:B------:R-:W-:Y:S02]  /*49440*/  @P1 LOP3.LUT R18, R18, 0x800, RZ, 0xfc, !PT ;  /* 0x0000080012121812 */ /* 0x000fe400078efcff */
[----:B------:R-:W-:Y:S01]  /*49450*/  @P2 LOP3.LUT R22, R22, 0x4000000, RZ, 0xfc, !PT ;  /* 0x0400000016162812 */ /* 0x000fe200078efcff */
[----:B------:R-:W-:Y:S01]  /*49460*/  VIADD R9, R23, 0xf2 ;  /* 0x000000f217097836 */ /* 0x000fe20000000000 */
[----:B------:R-:W-:Y:S02]  /*49470*/  ULDC UR14, c[0x0][0x228] ;  /* 0x00008a00000e7ab9 */ /* 0x000fe40000000800 */
[----:B------:R-:W-:-:S04]  /*49480*/  LOP3.LUT R22, R22, 0xefffffff, RZ, 0xc0, !PT ;  /* 0xefffffff16167812 */ /* 0x000fc800078ec0ff */
[----:B------:R-:W-:Y:S02]  /*49490*/  @P0 LOP3.LUT R22, R22, 0x10000000, RZ, 0xfc, !PT ;  /* 0x1000000016160812 */ /* 0x000fe400078efcff */
[----:B------:R-:W-:-:S04]  /*494a0*/  ISETP.GE.AND P0, PT, R11, UR33, PT ;  /* 0x000000210b007c0c */ /* 0x000fc8000bf06270 */
[----:B------:R-:W-:Y:S02]  /*494b0*/  ISETP.LT.AND P1, PT, R2, UR20, !P0 ;  /* 0x0000001402007c0c */ /* 0x000fe4000c721270 */
[----:B------:R-:W-:Y:S02]  /*494c0*/  ISETP.LT.AND P0, PT, R3, UR18, !P0 ;  /* 0x0000001203007c0c */ /* 0x000fe4000c701270 */
[----:B------:R-:W-:Y:S02]  /*494d0*/  LOP3.LUT R22, R22, 0xdfffffff, RZ, 0xc0, !PT ;  /* 0xdfffffff16167812 */ /* 0x000fe400078ec0ff */
[----:B------:R-:W-:Y:S01]  /*494e0*/  LOP3.LUT R18, R18, 0xffffdfff, RZ, 0xc0, !PT ;  /* 0xffffdfff12127812 */ /* 0x000fe200078ec0ff */
[----:B------:R-:W-:Y:S01]  /*494f0*/  VIADD R11, R23, 0x82 ;  /* 0x00000082170b7836 */ /* 0x000fe20000000000 */
[----:B------:R-:W-:Y:S01]  /*49500*/  ISETP.GE.AND P2, PT, R5, UR43, PT ;  /* 0x0000002b05007c0c */ /* 0x000fe2000bf46270 */
[----:B------:R-:W-:-:S06]  /*49510*/  ULDC UR20, c[0x0][0x228] ;  /* 0x00008a0000147ab9 */ /* 0x000fcc0000000800 */
[----:B------:R-:W-:Y:S02]  /*49520*/  @P0 LOP3.LUT R22, R22, 0x20000000, RZ, 0xfc, !PT ;  /* 0x2000000016160812 */ /* 0x000fe400078efcff */
[----:B------:R-:W-:Y:S02]  /*49530*/  ISETP.GE.AND P0, PT, R12, UR34, PT ;  /* 0x000000220c007c0c */ /* 0x000fe4000bf06270 */
[----:B------:R-:W-:Y:S02]  /*49540*/  @P1 LOP3.LUT R18, R18, 0x2000, RZ, 0xfc, !PT ;  /* 0x0000200012121812 */ /* 0x000fe400078efcff */
[----:B------:R-:W-:Y:S02]  /*49550*/  ISETP.LT.AND P1, PT, R3, UR24, !P0 ;  /* 0x0000001803007c0c */ /* 0x000fe4000c721270 */
[----:B------:R-:W-:Y:S02]  /*49560*/  ISETP.LT.AND P0, PT, R2, UR22, !P0 ;  /* 0x0000001602007c0c */ /* 0x000fe4000c701270 */
[----:B------:R-:W-:Y:S01]  /*49570*/  LOP3.LUT R18, R18, 0xffffefff, RZ, 0xc0, !PT ;  /* 0xffffefff12127812 */ /* 0x000fe200078ec0ff */
[----:B------:R0:W-:Y:S01]  /*49580*/  STL [R1+0x11f8], R11 ;  /* 0x0011f80b01007387 */ /* 0x0001e20000100800 */
[----:B------:R-:W-:Y:S01]  /*49590*/  LOP3.LUT R22, R22, 0x7fffffff, RZ, 0xc0, !PT ;  /* 0x7fffffff16167812 */ /* 0x000fe200078ec0ff */
[----:B------:R-:W-:Y:S01]  /*495a0*/  VIADD R12, R23, 0x53 ;  /* 0x00000053170c7836 */ /* 0x000fe20000000000 */
[----:B------:R-:W-:Y:S01]  /*495b0*/  @P2 LOP3.LUT R17, R17, 0x10, RZ, 0xfc, !PT ;  /* 0x0000001011112812 */ /* 0x000fe200078efcff */
[----:B------:R-:W-:Y:S01]  /*495c0*/  VIADD R5, R23, 0xe8 ;  /* 0x000000e817057836 */ /* 0x000fe20000000000 */
[----:B------:R-:W-:Y:S01]  /*495d0*/  UMOV UR18, UR59 ;  /* 0x0000003b00127c82 */ /* 0x000fe20008000000 */
[----:B------:R-:W-:Y:S01]  /*495e0*/  ULDC.64 UR58, c[0x0][0x228] ;  /* 0x00008a00003a7ab9 */ /* 0x000fe20000000a00 */
[----:B------:R-:W-:Y:S01]  /*495f0*/  ULDC UR24, c[0x0][0x228] ;  /* 0x00008a0000187ab9 */ /* 0x000fe20000000800 */
[----:B------:R-:W-:Y:S01]  /*49600*/  ULDC UR22, c[0x0][0x22c] ;  /* 0x00008b0000167ab9 */ /* 0x000fe20000000800 */
[----:B------:R-:W-:-:S04]  /*49610*/  @P1 LOP3.LUT R18, R18, 0x1000, RZ, 0xfc, !PT ;  /* 0x0000100012121812 */ /* 0x000fc800078efcff */
[----:B------:R-:W-:-:S04]  /*49620*/  LOP3.LUT R18, R18, 0xfffffdff, RZ, 0xc0, !PT ;  /* 0xfffffdff12127812 */ /* 0x000fc800078ec0ff */
[----:B------:R-:W-:Y:S02]  /*49630*/  @P0 LOP3.LUT R18, R18, 0x200, RZ, 0xfc, !PT ;  /* 0x0000020012120812 */ /* 0x000fe400078efcff */
[----:B------:R-:W-:-:S04]  /*49640*/  ISETP.GE.AND P0, PT, R14, UR51, PT ;  /* 0x000000330e007c0c */ /* 0x000fc8000bf06270 */
[----:B------:R-:W-:Y:S02]  /*49650*/  ISETP.LT.AND P1, PT, R2, UR32, !P0 ;  /* 0x0000002002007c0c */ /* 0x000fe4000c721270 */
[----:B------:R-:W-:Y:S02]  /*49660*/  ISETP.LT.AND P0, PT, R3, UR38, !P0 ;  /* 0x0000002603007c0c */ /* 0x000fe4000c701270 */
[----:B------:R-:W-:Y:S01]  /*49670*/  LOP3.LUT R18, R18, 0xfffffbff, RZ, 0xc0, !PT ;  /* 0xfffffbff12127812 */ /* 0x000fe200078ec0ff */
[----:B------:R-:W-:-:S08]  /*49680*/  ULDC.64 UR32, c[0x0][0x228] ;  /* 0x00008a0000207ab9 */ /* 0x000fd00000000a00 */
[----:B------:R-:W-:-:S04]  /*49690*/  @P1 LOP3.LUT R18, R18, 0x400, RZ, 0xfc, !PT ;  /* 0x0000040012121812 */ /* 0x000fc800078efcff */
[----:B------:R-:W-:-:S04]  /*496a0*/  LOP3.LUT R18, R18, 0xffffff7f, RZ, 0xc0, !PT ;  /* 0xffffff7f12127812 */ /* 0x000fc800078ec0ff */
[----:B------:R-:W-:Y:S02]  /*496b0*/  @P0 LOP3.LUT R18, R18, 0x80, RZ, 0xfc, !PT ;  /* 0x0000008012120812 */ /* 0x000fe400078efcff */
[----:B------:R-:W-:-:S04]  /*496c0*/  ISETP.GE.AND P0, PT, R7, UR37, PT ;  /* 0x0000002507007c0c */ /* 0x000fc8000bf06270 */
[----:B------:R-:W-:Y:S02]  /*496d0*/  ISETP.LT.AND P1, PT, R3, UR36, !P0 ;  /* 0x0000002403007c0c */ /* 0x000fe4000c721270 */
[----:B------:R-:W-:Y:S02]  /*496e0*/  ISETP.LT.AND P0, PT, R2, UR30, !P0 ;  /* 0x0000001e02007c0c */ /* 0x000fe4000c701270 */
[----:B------:R-:W-:Y:S01]  /*496f0*/  LOP3.LUT R18, R18, 0xfffffeff, RZ, 0xc0, !PT ;  /* 0xfffffeff12127812 */ /* 0x000fe200078ec0ff */
[C---:B0-----:R-:W-:Y:S02]  /*49700*/  VIADD R11, R23.reuse, 0x83 ;  /* 0x00000083170b7836 */ /* 0x041fe40000000000 */
[----:B------:R-:W-:Y:S01]  /*49710*/  VIADD R7, R23, 0x85 ;  /* 0x0000008517077836 */ /* 0x000fe20000000000 */
[----:B------:R-:W-:-:S05]  /*49720*/  ULDC.64 UR36, c[0x0][0x228] ;  /* 0x00008a0000247ab9 */ /* 0x000fca0000000a00 */
[----:B------:R-:W-:-:S04]  /*49730*/  @P1 LOP3.LUT R18, R18, 0x100, RZ, 0xfc, !PT ;  /* 0x0000010012121812 */ /* 0x000fc800078efcff */
[----:B------:R-:W-:-:S04]  /*49740*/  LOP3.LUT R18, R18, 0xffffffbf, RZ, 0xc0, !PT ;  /* 0xffffffbf12127812 */ /* 0x000fc800078ec0ff */
[----:B------:R-:W-:Y:S02]  /*49750*/  @P0 LOP3.LUT R18, R18, 0x40, RZ, 0xfc, !PT ;  /* 0x0000004012120812 */ /* 0x000fe400078efcff */
[----:B------:R-:W-:Y:S01]  /*49760*/  ISETP.GE.AND P0, PT, R0, UR35, PT ;  /* 0x0000002300007c0c */ /* 0x000fe2000bf06270 */
[----:B------:R-:W-:-:S03]  /*49770*/  ULDC.64 UR34, c[0x0][0x228] ;  /* 0x00008a0000227ab9 */ /* 0x000fc60000000a00 */
[----:B------:R-:W-:Y:S02]  /*49780*/  ISETP.LT.AND P1, PT, R3, UR42, !P0 ;  /* 0x0000002a03007c0c */ /* 0x000fe4000c721270 */
[----:B------:R-:W-:Y:S02]  /*49790*/  ISETP.LT.AND P0, PT, R2, UR54, !P0 ;  /* 0x0000003602007c0c */ /* 0x000fe4000c701270 */
[----:B------:R-:W-:Y:S01]  /*497a0*/  LOP3.LUT R18, R18, 0xffffffdf, RZ, 0xc0, !PT ;  /* 0xffffffdf12127812 */ /* 0x000fe200078ec0ff */
[----:B------:R0:W-:Y:S01]  /*497b0*/  STL [R1+0x11f4], R11 ;  /* 0x0011f40b01007387 */ /* 0x0001e20000100800 */
[----:B------:R-:W-:Y:S02]  /*497c0*/  ISETP.GE.AND P2, PT, R12, UR33, PT ;  /* 0x000000210c007c0c */ /* 0x000fe4000bf46270 */
[----:B------:R-:W-:Y:S01]  /*497d0*/  LOP3.LUT R17, R17, 0xfffffff7, RZ, 0xc0, !PT ;  /* 0xfffffff711117812 */ /* 0x000fe200078ec0ff */
[----:B------:R-:W-:Y:S01]  /*497e0*/  VIADD R14, R23, 0x50 ;  /* 0x00000050170e7836 */ /* 0x000fe20000000000 */
[----:B------:R-:W-:-:S03]  /*497f0*/  ULDC.64 UR42, c[0x0][0x228] ;  /* 0x00008a00002a7ab9 */ /* 0x000fc60000000a00 */
[----:B------:R-:W-:-:S04]  /*49800*/  @P1 LOP3.LUT R18, R18, 0x20, RZ, 0xfc, !PT ;  /* 0x0000002012121812 */ /* 0x000fc800078efcff */
[----:B------:R-:W-:-:S04]  /*49810*/  LOP3.LUT R18, R18, 0xffffffef, RZ, 0xc0, !PT ;  /* 0xffffffef12127812 */ /* 0x000fc800078ec0ff */
[----:B------:R-:W-:Y:S02]  /*49820*/  @P0 LOP3.LUT R18, R18, 0x10, RZ, 0xfc, !PT ;  /* 0x0000001012120812 */ /* 0x000fe400078efcff */
[----:B------:R-:W-:Y:S02]  /*49830*/  ISETP.GE.AND P0, PT, R6, UR31, PT ;  /* 0x0000001f06007c0c */ /* 0x000fe4000bf06270 */
[----:B------:R-:W-:Y:S02]  /*49840*/  LOP3.LUT R18, R18, 0xfffffff7, RZ, 0xc0, !PT ;  /* 0xfffffff712127812 */ /* 0x000fe400078ec0ff */
[----:B------:R-:W-:Y:S02]  /*49850*/  ISETP.LT.AND P1, PT, R3, UR32, !P0 ;  /* 0x0000002003007c0c */ /* 0x000fe4000c721270 */
[----:B------:R-:W-:Y:S01]  /*49860*/  ISETP.LT.AND P0, PT, R2, UR44, !P0 ;  /* 0x0000002c02007c0c */ /* 0x000fe2000c701270 */
[C---:B0-----:R-:W-:Y:S02]  /*49870*/  VIADD R11, R23.reuse, 0x84 ;  /* 0x00000084170b7836 */ /* 0x041fe40000000000 */
[----:B------:R-:W-:-:S02]  /*49880*/  VIADD R6, R23, 0x87 ;  /* 0x0000008717067836 */ /* 0x000fc40000000000 */
[C---:B------:R-:W-:Y:S01]  /*49890*/  VIADD R12, R23.reuse, 0xea ;  /* 0x000000ea170c7836 */ /* 0x040fe20000000000 */
[----:B------:R-:W-:Y:S02]  /*498a0*/  ISETP.GE.AND P4, PT, R4, UR37, PT ;  /* 0x0000002504007c0c */ /* 0x000fe4000bf86270 */
[----:B------:R-:W-:Y:S01]  /*498b0*/  ISETP.GE.AND P3, PT, R10, UR35, PT ;  /* 0x000000230a007c0c */ /* 0x000fe2000bf66270 */
[----:B------:R-:W-:Y:S01]  /*498c0*/  VIADD R0, R23, 0x86 ;  /* 0x0000008617007836 */ /* 0x000fe20000000000 */
[----:B------:R-:W-:Y:S01]  /*498d0*/  ULDC.64 UR30, c[0x0][0x228] ;  /* 0x00008a00001e7ab9 */ /* 0x000fe20000000a00 */
[----:B------:R-:W-:Y:S01]  /*498e0*/  ULDC.64 UR32, c[0x0][0x228] ;  /* 0x00008a0000207ab9 */ /* 0x000fe20000000a00 */
[----:B------:R-:W-:-:S04]  /*498f0*/  @P1 LOP3.LUT R18, R18, 0x8, RZ, 0xfc, !PT ;  /* 0x0000000812121812 */ /* 0x000fc800078efcff */
[----:B------:R-:W-:-:S04]  /*49900*/  LOP3.LUT R18, R18, 0xfffffffb, RZ, 0xc0, !PT ;  /* 0xfffffffb12127812 */ /* 0x000fc800078ec0ff */
[----:B------:R-:W-:Y:S02]  /*49910*/  @P0 LOP3.LUT R18, R18, 0x4, RZ, 0xfc, !PT ;  /* 0x0000000412120812 */ /* 0x000fe400078efcff */
[----:B------:R-:W-:-:S04]  /*49920*/  ISETP.GE.AND P0, PT, R24, UR47, PT ;  /* 0x0000002f18007c0c */ /* 0x000fc8000bf06270 */
[----:B------:R-:W-:Y:S02]  /*49930*/  ISETP.LT.AND P1, PT, R3, UR52, !P0 ;  /* 0x0000003403007c0c */ /* 0x000fe4000c721270 */
[----:B------:R-:W-:Y:S02]  /*49940*/  ISETP.LT.AND P0, PT, R2, UR34, !P0 ;  /* 0x0000002202007c0c */ /* 0x000fe4000c701270 */
[----:B------:R-:W-:Y:S01]  /*49950*/  LOP3.LUT R18, R18, 0xfffffffd, RZ, 0xc0, !PT ;  /* 0xfffffffd12127812 */ /* 0x000fe200078ec0ff */
[----:B------:R-:W-:Y:S01]  /*49960*/  STL [R1+0x11ec], R11 ;  /* 0x0011ec0b01007387 */ /* 0x000fe20000100800 */
[C---:B------:R-:W-:Y:S02]  /*49970*/  VIADD R24, R23.reuse, 0x4e ;  /* 0x0000004e17187836 */ /* 0x040fe40000000000 */
[C---:B------:R-:W-:Y:S02]  /*49980*/  VIADD R4, R23.reuse, 0xf0 ;  /* 0x000000f017047836 */ /* 0x040fe40000000000 */
[----:B------:R-:W-:Y:S01]  /*49990*/  VIADD R10, R23, 0xf1 ;  /* 0x000000f1170a7836 */ /* 0x000fe20000000000 */
[----:B------:R-:W-:-:S02]  /*499a0*/  ULDC.64 UR34, c[0x0][0x228] ;  /* 0x00008a0000227ab9 */ /* 0x000fc40000000a00 */
[----:B------:R-:W-:-:S04]  /*499b0*/  @P1 LOP3.LUT R18, R18, 0x2, RZ, 0xfc, !PT ;  /* 0x0000000212121812 */ /* 0x000fc800078efcff */
[----:B------:R-:W-:Y:S01]  /*499c0*/  LOP3.LUT R18, R18, 0xfffffffe, RZ, 0xc0, !PT ;  /* 0xfffffffe12127812 */ /* 0x000fe200078ec0ff */
[----:B------:R-:W-:Y:S03]  /*499d0*/  STL [R1+0x11e4], R7 ;  /* 0x0011e40701007387 */ /* 0x000fe60000100800 */
[----:B------:R-:W-:Y:S02]  /*499e0*/  @P0 LOP3.LUT R18, R18, 0x1, RZ, 0xfc, !PT ;  /* 0x0000000112120812 */ /* 0x000fe400078efcff */
[----:B------:R-:W-:Y:S01]  /*499f0*/  ISETP.GE.AND P0, PT, R15, UR49, PT ;  /* 0x000000310f007c0c */ /* 0x000fe2000bf06270 */
[----:B------:R0:W-:Y:S03]  /*49a00*/  STL [R1+0x1ac], R6 ;  /* 0x0001ac0601007387 */ /* 0x0001e60000100800 */
[----:B------:R-:W-:-:S02]  /*49a10*/  ISETP.LT.AND P1, PT, R3, UR36, !P0 ;  /* 0x0000002403007c0c */ /* 0x000fc4000c721270 */
[----:B------:R-:W-:Y:S01]  /*49a20*/  ISETP.LT.AND P0, PT, R2, UR40, !P0 ;  /* 0x0000002802007c0c */ /* 0x000fe2000c701270 */
[C---:B------:R-:W-:Y:S02]  /*49a30*/  VIADD R2, R23.reuse, 0x89 ;  /* 0x0000008917027836 */ /* 0x040fe40000000000 */
[C---:B0-----:R-:W-:Y:S02]  /*49a40*/  VIADD R6, R23.reuse, 0x88 ;  /* 0x0000008817067836 */ /* 0x041fe40000000000 */
[C---:B------:R-:W-:Y:S02]  /*49a50*/  VIADD R3, R23.reuse, 0x8a ;  /* 0x0000008a17037836 */ /* 0x040fe40000000000 */
[C---:B------:R-:W-:Y:S02]  /*49a60*/  VIADD R7, R23.reuse, 0x92 ;  /* 0x0000009217077836 */ /* 0x040fe40000000000 */
[C---:B------:R-:W-:Y:S02]  /*49a70*/  VIADD R11, R23.reuse, 0x9d ;  /* 0x0000009d170b7836 */ /* 0x040fe40000000000 */
[----:B------:R-:W-:Y:S01]  /*49a80*/  VIADD R15, R23, 0xed ;  /* 0x000000ed170f7836 */ /* 0x000fe20000000000 */
[----:B------:R0:W-:Y:S04]  /*49a90*/  STL [R1+0x1a4], R6 ;  /* 0x0001a40601007387 */ /* 0x0001e80000100800 */
[----:B------:R-:W-:Y:S04]  /*49aa0*/  STL [R1+0x1778], R18 ;  /* 0x0017781201007387 */ /* 0x000fe80000100800 */
[----:B------:R1:W-:Y:S04]  /*49ab0*/  STL [R1+0x28], R2 ;  /* 0x0000280201007387 */ /* 0x0003e80000100800 */
[----:B------:R2:W-:Y:S01]  /*49ac0*/  STL [R1+0x2c], R3 ;  /* 0x00002c0301007387 */ /* 0x0005e20000100800 */
[----:B------:R-:W-:-:S02]  /*49ad0*/  @P1 LOP3.LUT R22, R22, 0x80000000, RZ, 0xfc, !PT ;  /* 0x8000000016161812 */ /* 0x000fc400078efcff */
[----:B------:R-:W-:Y:S01]  /*49ae0*/  ISETP.GE.AND P6, PT, R8, UR35, PT ;  /* 0x0000002308007c0c */ /* 0x000fe2000bfc6270 */
[----:B------:R-:W-:Y:S01]  /*49af0*/  ULDC.64 UR36, c[0x0][0x228] ;  /* 0x00008a0000247ab9 */ /* 0x000fe20000000a00 */
[----:B------:R-:W-:Y:S01]  /*49b00*/  ULDC.64 UR40, c[0x0][0x228] ;  /* 0x00008a0000287ab9 */ /* 0x000fe20000000a00 */
[C---:B0-----:R-:W-:Y:S02]  /*49b10*/  VIADD R6, R23.reuse, 0x8c ;  /* 0x0000008c17067836 */ /* 0x041fe40000000000 */
[C---:B-1----:R-:W-:Y:S02]  /*49b20*/  VIADD R2, R23.reuse, 0x8b ;  /* 0x0000008b17027836 */ /* 0x042fe40000000000 */
[C---:B--2---:R-:W-:Y:S02]  /*49b30*/  VIADD R3, R23.reuse, 0x8d ;  /* 0x0000008d17037836 */ /* 0x044fe40000000000 */
[----:B------:R-:W-:Y:S01]  /*49b40*/  VIADD R18, R23, 0xe5 ;  /* 0x000000e517127836 */ /* 0x000fe20000000000 */
[----:B------:R-:W-:-:S02]  /*49b50*/  ISETP.GE.AND P1, PT, R27, UR55, PT ;  /* 0x000000371b007c0c */ /* 0x000fc4000bf26270 */
[----:B------:R-:W-:Y:S01]  /*49b60*/  LOP3.LUT R22, R22, 0xbfffffff, RZ, 0xc0, !PT ;  /* 0xbfffffff16167812 */ /* 0x000fe200078ec0ff */
[----:B------:R0:W-:Y:S04]  /*49b70*/  STL [R1+0x30], R2 ;  /* 0x0000300201007387 */ /* 0x0001e80000100800 */
[----:B------:R1:W-:Y:S04]  /*49b80*/  STL [R1+0x34], R6 ;  /* 0x0000340601007387 */ /* 0x0003e80000100800 */
[----:B------:R2:W-:Y:S01]  /*49b90*/  STL [R1+0x38], R3 ;  /* 0x0000380301007387 */ /* 0x0005e20000100800 */
[----:B------:R-:W-:-:S02]  /*49ba0*/  VIADD R27, R23, 0xef ;  /* 0x000000ef171b7836 */ /* 0x000fc40000000000 */
[C---:B------:R-:W-:Y:S01]  /*49bb0*/  VIADD R8, R23.reuse, 0xff ;  /* 0x000000ff17087836 */ /* 0x040fe20000000000 */
[----:B------:R-:W-:Y:S01]  /*49bc0*/  ULDC.64 UR54, c[0x0][0x228] ;  /* 0x00008a0000367ab9 */ /* 0x000fe20000000a00 */
[----:B------:R-:W-:Y:S01]  /*49bd0*/  ULDC UR35, c[0x0][0x228] ;  /* 0x00008a0000237ab9 */ /* 0x000fe20000000800 */
[C---:B0-----:R-:W-:Y:S02]  /*49be0*/  VIADD R2, R23.reuse, 0x8e ;  /* 0x0000008e17027836 */ /* 0x041fe40000000000 */
[C---:B-1----:R-:W-:Y:S02]  /*49bf0*/  VIADD R6, R23.reuse, 0x8f ;  /* 0x0000008f17067836 */ /* 0x042fe40000000000 */
[C---:B--2---:R-:W-:Y:S01]  /*49c00*/  VIADD R3, R23.reuse, 0x90 ;  /* 0x0000009017037836 */ /* 0x044fe20000000000 */
[----:B------:R-:W-:Y:S04]  /*49c10*/  STL [R1+0x3c], R2 ;  /* 0x00003c0201007387 */ /* 0x000fe80000100800 */
        /* <DEDUP_REMOVED lines=159> */
[----:B------:R1:W-:Y:S04]  /*4a610*/  STL [R1+0x190], R7 ;  /* 0x0001900701007387 */ /* 0x0003e80000100800 */
[----:B------:R-:W-:Y:S01]  /*4a620*/  STL [R1+0x177c], R18 ;  /* 0x00177c1201007387 */ /* 0x000fe20000100800 */
[----:B0-----:R-:W-:-:S02]  /*4a630*/  VIADD R6, R23, 0xe4 ;  /* 0x000000e417067836 */ /* 0x001fc40000000000 */
[----:B-1----:R-:W-:-:S03]  /*4a640*/  VIADD R7, R23, 0xe6 ;  /* 0x000000e617077836 */ /* 0x002fc60000000000 */
[----:B------:R0:W-:Y:S01]  /*4a650*/  STL [R1+0x194], R6 ;  /* 0x0001940601007387 */ /* 0x0001e20000100800 */
[----:B------:R-:W-:-:S03]  /*4a660*/  VIADD R11, R23, 0xe9 ;  /* 0x000000e9170b7836 */ /* 0x000fc60000000000 */
[----:B------:R-:W-:Y:S01]  /*4a670*/  STL [R1+0x1780], R7 ;  /* 0x0017800701007387 */ /* 0x000fe20000100800 */
[----:B------:R-:W-:Y:S01]  /*4a680*/  @P1 LOP3.LUT R17, R17, 0x8, RZ, 0xfc, !PT ;  /* 0x0000000811111812 */ /* 0x000fe200078efcff */
[----:B0-----:R-:W-:Y:S01]  /*4a690*/  VIADD R6, R23, 0xe7 ;  /* 0x000000e717067836 */ /* 0x001fe20000000000 */
[----:B------:R-:W-:Y:S02]  /*4a6a0*/  ISETP.GE.AND P1, PT, R26, UR45, PT ;  /* 0x0000002d1a007c0c */ /* 0x000fe4000bf26270 */
[----:B------:R-:W-:Y:S02]  /*4a6b0*/  LOP3.LUT R17, R17, 0xfffffffb, RZ, 0xc0, !PT ;  /* 0xfffffffb11117812 */ /* 0x000fe400078ec0ff */
[----:B------:R-:W-:Y:S01]  /*4a6c0*/  @P0 LOP3.LUT R22, R22, 0x40000000, RZ, 0xfc, !PT ;  /* 0x4000000016160812 */ /* 0x000fe200078efcff */
[----:B------:R-:W-:Y:S04]  /*4a6d0*/  STL [R1+0x1784], R6 ;  /* 0x0017840601007387 */ /* 0x000fe80000100800 */
[----:B------:R-:W-:Y:S04]  /*4a6e0*/  STL [R1+0x1788], R5 ;  /* 0x0017880501007387 */ /* 0x000fe80000100800 */
[----:B------:R0:W-:Y:S04]  /*4a6f0*/  STL [R1+0x178c], R11 ;  /* 0x00178c0b01007387 */ /* 0x0001e80000100800 */
[----:B------:R1:W-:Y:S04]  /*4a700*/  STL [R1+0x1790], R12 ;  /* 0x0017900c01007387 */ /* 0x0003e80000100800 */
[----:B------:R-:W2:Y:S01]  /*4a710*/  LDL.LU R26, [R1+0x1828] ;  /* 0x00182800011a7983 */ /* 0x000ea20000300800 */
[----:B------:R-:W-:-:S02]  /*4a720*/  ISETP.GE.AND P0, PT, R13, UR56, PT ;  /* 0x000000380d007c0c */ /* 0x000fc4000bf06270 */
[----:B------:R-:W-:Y:S01]  /*4a730*/  @P2 LOP3.LUT R17, R17, 0x4, RZ, 0xfc, !PT ;  /* 0x0000000411112812 */ /* 0x000fe200078efcff */
[C---:B------:R-:W-:Y:S01]  /*4a740*/  VIADD R13, R23.reuse, 0xeb ;  /* 0x000000eb170d7836 */ /* 0x040fe20000000000 */
[----:B------:R-:W-:Y:S01]  /*4a750*/  ISETP.GE.AND P2, PT, R14, UR43, PT ;  /* 0x0000002b0e007c0c */ /* 0x000fe2000bf46270 */
[C---:B------:R-:W-:Y:S01]  /*4a760*/  VIADD R14, R23.reuse, 0xec ;  /* 0x000000ec170e7836 */ /* 0x040fe20000000000 */
[----:B------:R-:W-:Y:S01]  /*4a770*/  ULDC.64 UR44, c[0x0][0x228] ;  /* 0x00008a00002c7ab9 */ /* 0x000fe20000000a00 */
[----:B------:R-:W-:Y:S01]  /*4a780*/  VIADD R2, R23, 0x91 ;  /* 0x0000009117027836 */ /* 0x000fe20000000000 */
[----:B------:R-:W-:Y:S04]  /*4a790*/  STL [R1+0x1794], R13 ;  /* 0x0017940d01007387 */ /* 0x000fe80000100800 */
[----:B------:R3:W-:Y:S04]  /*4a7a0*/  STL [R1+0x1798], R14 ;  /* 0x0017980e01007387 */ /* 0x0007e80000100800 */
[----:B0-----:R-:W4:Y:S04]  /*4a7b0*/  LDL R11, [R1+0x8b8] ;  /* 0x0008b800010b7983 */ /* 0x001f280000100800 */
[----:B------:R-:W-:Y:S04]  /*4a7c0*/  STL [R1+0x179c], R15 ;  /* 0x00179c0f01007387 */ /* 0x000fe80000100800 */
[----:B-1----:R-:W3:Y:S01]  /*4a7d0*/  LDL R12, [R1+0x8b4] ;  /* 0x0008b400010c7983 */ /* 0x002ee20000100800 */
[----:B------:R-:W-:Y:S01]  /*4a7e0*/  LOP3.LUT R17, R17, 0xfffffffd, RZ, 0xc0, !PT ;  /* 0xfffffffd11117812 */ /* 0x000fe200078ec0ff */
[----:B------:R-:W-:Y:S01]  /*4a7f0*/  VIADD R3, R23, 0x9a ;  /* 0x0000009a17037836 */ /* 0x000fe20000000000 */
[----:B------:R-:W-:Y:S01]  /*4a800*/  LOP3.LUT R22, R22, 0xffbfffff, RZ, 0xc0, !PT ;  /* 0xffbfffff16167812 */ /* 0x000fe200078ec0ff */
[----:B------:R-:W-:Y:S01]  /*4a810*/  ULDC.64 UR56, c[0x0][0x228] ;  /* 0x00008a0000387ab9 */ /* 0x000fe20000000a00 */
[----:B------:R-:W-:-:S02]  /*4a820*/  @P1 LOP3.LUT R17, R17, 0x2, RZ, 0xfc, !PT ;  /* 0x0000000211111812 */ /* 0x000fc400078efcff */
[----:B------:R-:W-:Y:S02]  /*4a830*/  ISETP.GE.AND P1, PT, R24, UR45, PT ;  /* 0x0000002d18007c0c */ /* 0x000fe4000bf26270 */
[----:B------:R-:W-:-:S04]  /*4a840*/  LOP3.LUT R17, R17, 0xfffffffe, RZ, 0xc0, !PT ;  /* 0xfffffffe11117812 */ /* 0x000fc800078ec0ff */
[----:B------:R-:W-:Y:S01]  /*4a850*/  @P2 LOP3.LUT R17, R17, 0x1, RZ, 0xfc, !PT ;  /* 0x0000000111112812 */ /* 0x000fe200078efcff */
[----:B------:R-:W-:-:S05]  /*4a860*/  VIADD R24, R23, 0x45 ;  /* 0x0000004517187836 */ /* 0x000fca0000000000 */
[----:B------:R-:W-:Y:S01]  /*4a870*/  ISETP.GE.AND P2, PT, R24, UR53, PT ;  /* 0x0000003518007c0c */ /* 0x000fe2000bf46270 */
[----:B------:R-:W-:Y:S01]  /*4a880*/  VIADD R24, R23, 0xee ;  /* 0x000000ee17187836 */ /* 0x000fe20000000000 */
[----:B------:R-:W-:-:S04]  /*4a890*/  ULDC.64 UR52, c[0x0][0x228] ;  /* 0x00008a0000347ab9 */ /* 0x000fc80000000a00 */
[----:B------:R-:W-:Y:S04]  /*4a8a0*/  STL [R1+0x17a0], R24 ;  /* 0x0017a01801007387 */ /* 0x000fe80000100800 */
[----:B------:R-:W-:Y:S04]  /*4a8b0*/  STL [R1+0x17a4], R27 ;  /* 0x0017a41b01007387 */ /* 0x000fe80000100800 */
[----:B------:R0:W-:Y:S04]  /*4a8c0*/  STL [R1+0x17a8], R4 ;  /* 0x0017a80401007387 */ /* 0x0001e80000100800 */
[----:B------:R1:W-:Y:S01]  /*4a8d0*/  STL [R1+0x17ac], R10 ;  /* 0x0017ac0a01007387 */ /* 0x0003e20000100800 */
[----:B--2---:R-:W-:-:S04]  /*4a8e0*/  LOP3.LUT R26, R26, 0xfffeffff, RZ, 0xc0, !PT ;  /* 0xfffeffff1a1a7812 */ /* 0x004fc800078ec0ff */
[----:B------:R-:W-:Y:S02]  /*4a8f0*/  @P1 LOP3.LUT R26, R26, 0x10000, RZ, 0xfc, !PT ;  /* 0x000100001a1a1812 */ /* 0x000fe400078efcff */
[----:B------:R-:W-:Y:S02]  /*4a900*/  LOP3.LUT P1, RZ, R17, 0x2, RZ, 0xc0, !PT ;  /* 0x0000000211ff7812 */ /* 0x000fe4000782c0ff */
[----:B------:R-:W-:-:S11]  /*4a910*/  LOP3.LUT R26, R26, 0xfffbffff, RZ, 0xc0, !PT ;  /* 0xfffbffff1a1a7812 */ /* 0x000fd600078ec0ff */
[----:B------:R-:W-:Y:S02]  /*4a920*/  @P1 LOP3.LUT R26, R26, 0x40000, RZ, 0xfc, !PT ;  /* 0x000400001a1a1812 */ /* 0x000fe400078efcff */
[----:B------:R-:W-:Y:S02]  /*4a930*/  LOP3.LUT P1, RZ, R17, 0x10, RZ, 0xc0, !PT ;  /* 0x0000001011ff7812 */ /* 0x000fe4000782c0ff */
[----:B------:R-:W-:-:S11]  /*4a940*/  LOP3.LUT R26, R26, 0xfff7ffff, RZ, 0xc0, !PT ;  /* 0xfff7ffff1a1a7812 */ /* 0x000fd600078ec0ff */
[----:B------:R-:W-:Y:S02]  /*4a950*/  @P1 LOP3.LUT R26, R26, 0x80000, RZ, 0xfc, !PT ;  /* 0x000800001a1a1812 */ /* 0x000fe400078efcff */
[----:B------:R-:W-:Y:S01]  /*4a960*/  ISETP.GE.AND P1, PT, R23, UR39, PT ;  /* 0x0000002717007c0c */ /* 0x000fe2000bf26270 */
[----:B------:R-:W-:Y:S01]  /*4a970*/  ULDC.64 UR38, c[0x0][0x228] ;  /* 0x00008a0000267ab9 */ /* 0x000fe20000000a00 */
[----:B------:R-:W2:Y:S04]  /*4a980*/  LDL.LU R23, [R1+0x1824] ;  /* 0x0018240001177983 */ /* 0x000ea80000300800 */
[----:B------:R-:W2:Y:S01]  /*4a990*/  LDL.LU R7, [R1+0x12fc] ;  /* 0x0012fc0001077983 */ /* 0x000ea20000300800 */
[----:B----4-:R-:W-:Y:S02]  /*4a9a0*/  ISETP.LT.AND P1, PT, R11, UR26, !P1 ;  /* 0x0000001a0b007c0c */ /* 0x010fe4000cf21270 */
[----:B------:R-:W-:Y:S01]  /*4a9b0*/  LOP3.LUT R26, R26, 0xffff7fff, RZ, 0xc0, !PT ;  /* 0xffff7fff1a1a7812 */ /* 0x000fe200078ec0ff */
[----:B------:R-:W4:Y:S04]  /*4a9c0*/  LDL.LU R18, [R1+0x12f8] ;  /* 0x0012f80001127983 */ /* 0x000f280000300800 */
[----:B------:R-:W4:Y:S01]  /*4a9d0*/  LDL.LU R6, [R1+0x12f4] ;  /* 0x0012f40001067983 */ /* 0x000f220000300800 */
[----:B------:R-:W-:Y:S01]  /*4a9e0*/  ULDC UR26, c[0x0][0x228] ;  /* 0x00008a00001a7ab9 */ /* 0x000fe20000000800 */
[----:B------:R-:W-:-:S02]  /*4a9f0*/  @P2 LOP3.LUT R26, R26, 0x8000, RZ, 0xfc, !PT ;  /* 0x000080001a1a2812 */ /* 0x000fc400078efcff */
[----:B------:R-:W-:Y:S02]  /*4aa00*/  LOP3.LUT P2, RZ, R17, 0x1, RZ, 0xc0, !PT ;  /* 0x0000000111ff7812 */ /* 0x000fe4000784c0ff */
[----:B------:R-:W-:Y:S02]  /*4aa10*/  @P1 LOP3.LUT R22, R22, 0x400000, RZ, 0xfc, !PT ;  /* 0x0040000016161812 */ /* 0x000fe400078efcff */
[----:B------:R-:W-:Y:S02]  /*4aa20*/  ISETP.LT.AND P1, PT, R11, UR30, !P0 ;  /* 0x0000001e0b007c0c */ /* 0x000fe4000c721270 */
[----:B---3--:R-:W-:Y:S02]  /*4aa30*/  ISETP.LT.AND P0, PT, R12, UR28, !P0 ;  /* 0x0000001c0c007c0c */ /* 0x008fe4000c701270 */
[----:B------:R-:W-:Y:S02]  /*4aa40*/  LOP3.LUT R26, R26, 0xfffdffff, RZ, 0xc0, !PT ;  /* 0xfffdffff1a1a7812 */ /* 0x000fe400078ec0ff */
[----:B------:R-:W-:Y:S01]  /*4aa50*/  LOP3.LUT R22, R22, 0xff7fffff, RZ, 0xc0, !PT ;  /* 0xff7fffff16167812 */ /* 0x000fe200078ec0ff */
[----:B------:R-:W-:Y:S01]  /*4aa60*/  ULDC UR30, c[0x0][0x22c] ;  /* 0x00008b00001e7ab9 */ /* 0x000fe20000000800 */
[----:B------:R-:W-:Y:S01]  /*4aa70*/  ULDC UR28, c[0x0][0x22c] ;  /* 0x00008b00001c7ab9 */ /* 0x000fe20000000800 */
[----:B------:R-:W-:-:S04]  /*4aa80*/  @P2 LOP3.LUT R26, R26, 0x20000, RZ, 0xfc, !PT ;  /* 0x000200001a1a2812 */ /* 0x000fc800078efcff */
[----:B------:R-:W-:Y:S02]  /*4aa90*/  @P1 LOP3.LUT R22, R22, 0x800000, RZ, 0xfc, !PT ;  /* 0x0080000016161812 */ /* 0x000fe400078efcff */
[----:B------:R-:W-:Y:S02]  /*4aaa0*/  LOP3.LUT P1, RZ, R26, 0x80000, RZ, 0xc0, !PT ;  /* 0x000800001aff7812 */ /* 0x000fe4000782c0ff */
[----:B------:R-:W-:-:S04]  /*4aab0*/  LOP3.LUT R22, R22, 0xffefffff, RZ, 0xc0, !PT ;  /* 0xffefffff16167812 */ /* 0x000fc800078ec0ff */
[----:B------:R-:W-:Y:S02]  /*4aac0*/  @P0 LOP3.LUT R22, R22, 0x100000, RZ, 0xfc, !PT ;  /* 0x0010000016160812 */ /* 0x000fe400078efcff */
[----:B------:R-:W-:Y:S02]  /*4aad0*/  ISETP.LT.AND P0, PT, R12, UR42, !P1 ;  /* 0x0000002a0c007c0c */ /* 0x000fe4000cf01270 */
[----:B------:R-:W-:Y:S02]  /*4aae0*/  ISETP.LT.AND P1, PT, R11, UR8, !P1 ;  /* 0x000000080b007c0c */ /* 0x000fe4000cf21270 */
[----:B------:R-:W-:Y:S02]  /*4aaf0*/  LOP3.LUT P2, RZ, R17, 0x8, RZ, 0xc0, !PT ;  /* 0x0000000811ff7812 */ /* 0x000fe4000784c0ff */
[----:B------:R-:W-:Y:S01]  /*4ab00*/  LOP3.LUT R22, R22, 0xffdfffff, RZ, 0xc0, !PT ;  /* 0xffdfffff16167812 */ /* 0x000fe200078ec0ff */
[----:B------:R-:W-:Y:S01]  /*4ab10*/  ULDC.64 UR42, c[0x0][0x228] ;  /* 0x00008a00002a7ab9 */ /* 0x000fe20000000a00 */
[----:B------:R-:W-:-:S05]  /*4ab20*/  ULDC UR8, c[0x0][0x228] ;  /* 0x00008a0000087ab9 */ /* 0x000fca0000000800 */
[----:B------:R-:W-:-:S04]  /*4ab30*/  @P0 LOP3.LUT R22, R22, 0x200000, RZ, 0xfc, !PT ;  /* 0x0020000016160812 */ /* 0x000fc800078efcff */
[----:B------:R-:W-:-:S04]  /*4ab40*/  LOP3.LUT R22, R22, 0xfff7ffff, RZ, 0xc0, !PT ;  /* 0xfff7ffff16167812 */ /* 0x000fc800078ec0ff */
[----:B------:R-:W-:Y:S02]  /*4ab50*/  @P1 LOP3.LUT R22, R22, 0x80000, RZ, 0xfc, !PT ;  /* 0x0008000016161812 */ /* 0x000fe400078efcff */
[----:B------:R-:W-:Y:S02]  /*4ab60*/  ISETP.LT.AND P1, PT, R12, UR44, !P2 ;  /* 0x0000002c0c007c0c */ /* 0x000fe4000d721270 */
[----:B------:R-:W-:Y:S01]  /*4ab70*/  ISETP.LT.AND P2, PT, R11, UR32, !P2 ;  /* 0x000000200b007c0c */ /* 0x000fe2000d741270 */
[----:B------:R-:W-:Y:S01]  /*4ab80*/  ULDC.64 UR44, c[0x0][0x228] ;  /* 0x00008a00002c7ab9 */ /* 0x000fe20000000a00 */
[----:B------:R-:W-:Y:S02]  /*4ab90*/  LOP3.LUT R22, R22, 0xfffbffff, RZ, 0xc0, !PT ;  /* 0xfffbffff16167812 */ /* 0x000fe400078ec0ff */
[----:B------:R-:W-:Y:S01]  /*4aba0*/  LOP3.LUT P0, RZ, R17, 0x4, RZ, 0xc0, !PT ;  /* 0x0000000411ff7812 */ /* 0x000fe2000780c0ff */
[----:B------:R-:W-:-:S06]  /*4abb0*/  ULDC UR32, c[0x0][0x228] ;  /* 0x00008a0000207ab9 */ /* 0x000fcc0000000800 */
[----:B------:R-:W-:Y:S02]  /*4abc0*/  @P1 LOP3.LUT R22, R22, 0x40000, RZ, 0xfc, !PT ;  /* 0x0004000016161812 */ /* 0x000fe400078efcff */
[----:B------:R-:W-:Y:S02]  /*4abd0*/  LOP3.LUT P1, RZ, R26, 0x40000, RZ, 0xc0, !PT ;  /* 0x000400001aff7812 */ /* 0x000fe4000782c0ff */
[----:B------:R-:W-:-:S04]  /*4abe0*/  LOP3.LUT R22, R22, 0xfffdffff, RZ, 0xc0, !PT ;  /* 0xfffdffff16167812 */ /* 0x000fc800078ec0ff */
[----:B------:R-:W-:Y:S02]  /*4abf0*/  @P2 LOP3.LUT R22, R22, 0x20000, RZ, 0xfc, !PT ;  /* 0x0002000016162812 */ /* 0x000fe400078efcff */
[----:B------:R-:W-:Y:S02]  /*4ac00*/  ISETP.LT.AND P2, PT, R12, UR46, !P1 ;  /* 0x0000002e0c007c0c */ /* 0x000fe4000cf41270 */
[----:B------:R-:W-:Y:S01]  /*4ac10*/  ISETP.LT.AND P1, PT, R11, UR36, !P1 ;  /* 0x000000240b007c0c */ /* 0x000fe2000cf21270 */
[----:B------:R-:W-:Y:S01]  /*4ac20*/  ULDC.64 UR46, c[0x0][0x228] ;  /* 0x00008a00002e7ab9 */ /* 0x000fe20000000a00 */
[----:B------:R-:W-:Y:S01]  /*4ac30*/  LOP3.LUT R22, R22, 0xfffeffff, RZ, 0xc0, !PT ;  /* 0xfffeffff16167812 */ /* 0x000fe200078ec0ff */
[----:B------:R-:W-:-:S08]  /*4ac40*/  ULDC UR36, c[0x0][0x22c] ;  /* 0x00008b0000247ab9 */ /* 0x000fd00000000800 */
        /* <DEDUP_REMOVED lines=18> */
[----:B------:R-:W-:-:S04]  /*4ad70*/  @P2 LOP3.LUT R22, R22, 0x1000, RZ, 0xfc, !PT ;  /* 0x0000100016162812 */ /* 0x000fc800078efcff */
[----:B------:R-:W-:-:S04]  /*4ad80*/  LOP3.LUT R22, R22, 0xfffff7ff, RZ, 0xc0, !PT ;  /* 0xfffff7ff16167812 */ /* 0x000fc800078ec0ff */
[----:B------:R-:W-:Y:S02]  /*4ad90*/  @P1 LOP3.LUT R22, R22, 0x800, RZ, 0xfc, !PT ;  /* 0x0000080016161812 */ /* 0x000fe400078efcff */
[----:B------:R-:W-:Y:S02]  /*4ada0*/  ISETP.LT.AND P1, PT, R11, UR44, !P5 ;  /* 0x0000002c0b007c0c */ /* 0x000fe4000ef21270 */
[----:B------:R-:W-:Y:S01]  /*4adb0*/  LOP3.LUT P2, RZ, R26, 0x8000, RZ, 0xc0, !PT ;  /* 0x000080001aff7812 */ /* 0x000fe2000784c0ff */
[----:B------:R-:W-:Y:S01]  /*4adc0*/  ULDC UR44, c[0x0][0x228] ;  /* 0x00008a00002c7ab9 */ /* 0x000fe20000000800 */
[----:B------:R-:W-:-:S09]  /*4add0*/  LOP3.LUT R22, R22, 0xfffffbff, RZ, 0xc0, !PT ;  /* 0xfffffbff16167812 */ /* 0x000fd200078ec0ff */
[----:B------:R-:W-:Y:S02]  /*4ade0*/  @P1 LOP3.LUT R22, R22, 0x400, RZ, 0xfc, !PT ;  /* 0x0000040016161812 */ /* 0x000fe400078efcff */
[----:B------:R-:W-:Y:S02]  /*4adf0*/  ISETP.LT.AND P1, PT, R12, UR42, !P5 ;  /* 0x0000002a0c007c0c */ /* 0x000fe4000ef21270 */
[----:B------:R-:W-:Y:S01]  /*4ae00*/  ISETP.LT.AND P5, PT, R11, UR48, !P4 ;  /* 0x000000300b007c0c */ /* 0x000fe2000e7a1270 */
[----:B------:R-:W-:Y:S01]  /*4ae10*/  ULDC UR42, c[0x0][0x228] ;  /* 0x00008a00002a7ab9 */ /* 0x000fe20000000800 */
[----:B------:R-:W-:Y:S01]  /*4ae20*/  LOP3.LUT R22, R22, 0xfffffeff, RZ, 0xc0, !PT ;  /* 0xfffffeff16167812 */ /* 0x000fe200078ec0ff */
[----:B------:R-:W-:-:S08]  /*4ae30*/  ULDC UR48, c[0x0][0x228] ;  /* 0x00008a0000307ab9 */ /* 0x000fd00000000800 */
[----:B------:R-:W-:Y:S02]  /*4ae40*/  @P1 LOP3.LUT R22, R22, 0x100, RZ, 0xfc, !PT ;  /* 0x0000010016161812 */ /* 0x000fe400078efcff */
[----:B------:R-:W-:Y:S02]  /*4ae50*/  ISETP.LT.AND P1, PT, R12, UR46, !P4 ;  /* 0x0000002e0c007c0c */ /* 0x000fe4000e721270 */
[----:B------:R-:W-:Y:S02]  /*4ae60*/  LOP3.LUT R22, R22, 0xfffffdff, RZ, 0xc0, !PT ;  /* 0xfffffdff16167812 */ /* 0x000fe400078ec0ff */
[----:B------:R-:W-:Y:S01]  /*4ae70*/  ISETP.LT.AND P4, PT, R11, UR52, !P3 ;  /* 0x000000340b007c0c */ /* 0x000fe2000df81270 */
[----:B------:R-:W-:Y:S01]  /*4ae80*/  ULDC UR46, c[0x0][0x228] ;  /* 0x00008a00002e7ab9 */ /* 0x000fe20000000800 */
[----:B------:R-:W-:Y:S01]  /*4ae90*/  ULDC UR52, c[0x0][0x22c] ;  /* 0x00008b0000347ab9 */ /* 0x000fe20000000800 */
[----:B------:R-:W-:-:S04]  /*4aea0*/  @P5 LOP3.LUT R22, R22, 0x200, RZ, 0xfc, !PT ;  /* 0x0000020016165812 */ /* 0x000fc800078efcff */
[----:B------:R-:W-:-:S04]  /*4aeb0*/  LOP3.LUT R22, R22, 0xffffffbf, RZ, 0xc0, !PT ;  /* 0xffffffbf16167812 */ /* 0x000fc800078ec0ff */
        /* <DEDUP_REMOVED lines=12> */
[----:B------:R-:W-:Y:S01]  /*4af80*/  ULDC.64 UR60, c[0x0][0x228] ;  /* 0x00008a00003c7ab9 */ /* 0x000fe20000000a00 */
[----:B------:R-:W-:Y:S01]  /*4af90*/  ULDC UR56, c[0x0][0x22c] ;  /* 0x00008b0000387ab9 */ /* 0x000fe20000000800 */
[----:B------:R-:W-:-:S04]  /*4afa0*/  @P3 LOP3.LUT R22, R22, 0x20, RZ, 0xfc, !PT ;  /* 0x0000002016163812 */ /* 0x000fc800078efcff */
[----:B------:R-:W-:-:S04]  /*4afb0*/  LOP3.LUT R22, R22, 0xfffffffb, RZ, 0xc0, !PT ;  /* 0xfffffffb16167812 */ /* 0x000fc800078ec0ff */
[----:B------:R-:W-:Y:S02]  /*4afc0*/  @P1 LOP3.LUT R22, R22, 0x4, RZ, 0xfc, !PT ;  /* 0x0000000416161812 */ /* 0x000fe400078efcff */
[----:B------:R-:W-:Y:S01]  /*4afd0*/  ISETP.LT.AND P1, PT, R12, UR58, !P6 ;  /* 0x0000003a0c007c0c */ /* 0x000fe2000f721270 */
[----:B------:R-:W-:Y:S01]  /*4afe0*/  ULDC UR58, c[0x0][0x22c] ;  /* 0x00008b00003a7ab9 */ /* 0x000fe20000000800 */
[----:B------:R-:W-:-:S04]  /*4aff0*/  LOP3.LUT R22, R22, 0xfffffff7, RZ, 0xc0, !PT ;  /* 0xfffffff716167812 */ /* 0x000fc800078ec0ff */
[----:B------:R-:W-:-:S04]  /*4b000*/  @P2 LOP3.LUT R22, R22, 0x8, RZ, 0xfc, !PT ;  /* 0x0000000816162812 */ /* 0x000fc800078efcff */
[----:B------:R-:W-:-:S04]  /*4b010*/  LOP3.LUT R22, R22, 0xfffffffe, RZ, 0xc0, !PT ;  /* 0xfffffffe16167812 */ /* 0x000fc800078ec0ff */
[----:B------:R-:W-:Y:S02]  /*4b020*/  @P1 LOP3.LUT R22, R22, 0x1, RZ, 0xfc, !PT ;  /* 0x0000000116161812 */ /* 0x000fe400078efcff */
[----:B------:R-:W-:Y:S02]  /*4b030*/  ISETP.LT.AND P1, PT, R11, UR60, !P0 ;  /* 0x0000003c0b007c0c */ /* 0x000fe4000c721270 */
[----:B------:R-:W-:Y:S01]  /*4b040*/  ISETP.LT.AND P0, PT, R12, UR8, !P0 ;  /* 0x000000080c007c0c */ /* 0x000fe2000c701270 */
[----:B------:R-:W-:Y:S01]  /*4b050*/  ULDC UR60, c[0x0][0x22c] ;  /* 0x00008b00003c7ab9 */ /* 0x000fe20000000800 */
[----:B------:R-:W-:Y:S01]  /*4b060*/  LOP3.LUT R22, R22, 0xfffffffd, RZ, 0xc0, !PT ;  /* 0xfffffffd16167812 */ /* 0x000fe200078ec0ff */
[----:B------:R-:W-:Y:S01]  /*4b070*/  ULDC UR8, c[0x0][0x22c] ;  /* 0x00008b0000087ab9 */ /* 0x000fe20000000800 */
[----:B--2---:R-:W-:-:S09]  /*4b080*/  LOP3.LUT R23, R23, 0x7fffffff, RZ, 0xc0, !PT ;  /* 0x7fffffff17177812 */ /* 0x004fd200078ec0ff */
[----:B------:R-:W-:Y:S02]  /*4b090*/  @P0 LOP3.LUT R23, R23, 0x80000000, RZ, 0xfc, !PT ;  /* 0x8000000017170812 */ /* 0x000fe400078efcff */
[----:B------:R-:W-:Y:S02]  /*4b0a0*/  ISETP.GE.AND P0, PT, R7, UR18, PT ;  /* 0x0000001207007c0c */ /* 0x000fe4000bf06270 */
[----:B------:R-:W-:Y:S01]  /*4b0b0*/  @P1 LOP3.LUT R22, R22, 0x2, RZ, 0xfc, !PT ;  /* 0x0000000216161812 */ /* 0x000fe200078efcff */
[----:B------:R-:W2:Y:S01]  /*4b0c0*/  LDL.LU R7, [R1+0x12f0] ;  /* 0x0012f00001077983 */ /* 0x000ea20000300800 */
[----:B------:R-:W-:Y:S02]  /*4b0d0*/  LOP3.LUT R23, R23, 0xbfffffff, RZ, 0xc0, !PT ;  /* 0xbfffffff17177812 */ /* 0x000fe400078ec0ff */
[----:B------:R-:W-:Y:S02]  /*4b0e0*/  ISETP.LT.AND P1, PT, R11, UR14, !P0 ;  /* 0x0000000e0b007c0c */ /* 0x000fe4000c721270 */
[----:B------:R-:W-:Y:S01]  /*4b0f0*/  ISETP.LT.AND P0, PT, R12, UR16, !P0 ;  /* 0x000000100c007c0c */ /* 0x000fe2000c701270 */
[----:B------:R-:W-:Y:S01]  /*4b100*/  ULDC UR18, c[0x0][0x22c] ;  /* 0x00008b0000127ab9 */ /* 0x000fe20000000800 */
[----:B------:R-:W-:Y:S01]  /*4b110*/  ULDC UR16, c[0x0][0x22c] ;  /* 0x00008b0000107ab9 */ /* 0x000fe20000000800 */
[----:B------:R-:W-:-:S08]  /*4b120*/  ULDC UR14, c[0x0][0x22c] ;  /* 0x00008b00000e7ab9 */ /* 0x000fd00000000800 */
[----:B------:R-:W-:-:S04]  /*4b130*/  @P1 LOP3.LUT R23, R23, 0x40000000, RZ, 0xfc, !PT ;  /* 0x4000000017171812 */ /* 0x000fc800078efcff */
[----:B------:R-:W-:-:S04]  /*4b140*/  LOP3.LUT R23, R23, 0xdfffffff, RZ, 0xc0, !PT ;  /* 0xdfffffff17177812 */ /* 0x000fc800078ec0ff */
[----:B------:R-:W-:Y:S02]  /*4b150*/  @P0 LOP3.LUT R23, R23, 0x20000000, RZ, 0xfc, !PT ;  /* 0x2000000017170812 */ /* 0x000fe400078efcff */
[----:B----4-:R-:W-:Y:S02]  /*4b160*/  ISETP.GE.AND P0, PT, R18, UR33, PT ;  /* 0x0000002112007c0c */ /* 0x010fe4000bf06270 */
[----:B------:R-:W3:Y:S02]  /*4b170*/  LDL.LU R18, [R1+0x12ec] ;  /* 0x0012ec0001127983 */ /* 0x000ee40000300800 */
[----:B------:R-:W-:Y:S02]  /*4b180*/  ISETP.LT.AND P1, PT, R11, UR24, !P0 ;  /* 0x000000180b007c0c */ /* 0x000fe4000c721270 */
[----:B------:R-:W-:Y:S02]  /*4b190*/  ISETP.LT.AND P0, PT, R12, UR20, !P0 ;  /* 0x000000140c007c0c */ /* 0x000fe4000c701270 */
[----:B------:R-:W-:Y:S01]  /*4b1a0*/  LOP3.LUT R23, R23, 0xefffffff, RZ, 0xc0, !PT ;  /* 0xefffffff17177812 */ /* 0x000fe200078ec0ff */
[----:B------:R-:W-:Y:S01]  /*4b1b0*/  ULDC UR24, c[0x0][0x22c] ;  /* 0x00008b0000187ab9 */ /* 0x000fe20000000800 */
[----:B------:R-:W-:-:S07]  /*4b1c0*/  ULDC UR20, c[0x0][0x22c] ;  /* 0x00008b0000147ab9 */ /* 0x000fce0000000800 */
[----:B------:R-:W-:-:S04]  /*4b1d0*/  @P1 LOP3.LUT R23, R23, 0x10000000, RZ, 0xfc, !PT ;  /* 0x1000000017171812 */ /* 0x000fc800078efcff */
[----:B------:R-:W-:-:S04]  /*4b1e0*/  LOP3.LUT R23, R23, 0xf7ffffff, RZ, 0xc0, !PT ;  /* 0xf7ffffff17177812 */ /* 0x000fc800078ec0ff */
[----:B------:R-:W-:Y:S02]  /*4b1f0*/  @P0 LOP3.LUT R23, R23, 0x8000000, RZ, 0xfc, !PT ;  /* 0x0800000017170812 */ /* 0x000fe400078efcff */
[----:B------:R-:W-:Y:S01]  /*4b200*/  ISETP.GE.AND P0, PT, R6, UR61, PT ;  /* 0x0000003d06007c0c */ /* 0x000fe2000bf06270 */
[----:B------:R-:W-:Y:S01]  /*4b210*/  ULDC UR61, c[0x0][0x22c] ;  /* 0x00008b00003d7ab9 */ /* 0x000fe20000000800 */
[----:B------:R-:W4:Y:S02]  /*4b220*/  LDL.LU R6, [R1+0x12e8] ;  /* 0x0012e80001067983 */ /* 0x000f240000300800 */
[----:B------:R-:W-:Y:S02]  /*4b230*/  ISETP.LT.AND P1, PT, R11, UR26, !P0 ;  /* 0x0000001a0b007c0c */ /* 0x000fe4000c721270 */
[----:B------:R-:W-:Y:S02]  /*4b240*/  ISETP.LT.AND P0, PT, R12, UR35, !P0 ;  /* 0x000000230c007c0c */ /* 0x000fe4000c701270 */
[----:B------:R-:W-:Y:S01]  /*4b250*/  LOP3.LUT R23, R23, 0xfbffffff, RZ, 0xc0, !PT ;  /* 0xfbffffff17177812 */ /* 0x000fe200078ec0ff */
[----:B------:R-:W-:Y:S01]  /*4b260*/  ULDC UR35, c[0x0][0x228] ;  /* 0x00008a0000237ab9 */ /* 0x000fe20000000800 */
[----:B------:R-:W-:-:S07]  /*4b270*/  ULDC UR26, c[0x0][0x22c] ;  /* 0x00008b00001a7ab9 */ /* 0x000fce0000000800 */
[----:B------:R-:W-:-:S04]  /*4b280*/  @P1 LOP3.LUT R23, R23, 0x4000000, RZ, 0xfc, !PT ;  /* 0x0400000017171812 */ /* 0x000fc800078efcff */
[----:B------:R-:W-:-:S04]  /*4b290*/  LOP3.LUT R23, R23, 0xfdffffff, RZ, 0xc0, !PT ;  /* 0xfdffffff17177812 */ /* 0x000fc800078ec0ff */
[----:B------:R-:W-:-:S04]  /*4b2a0*/  @P0 LOP3.LUT R23, R23, 0x2000000, RZ, 0xfc, !PT ;  /* 0x0200000017170812 */ /* 0x000fc800078efcff */
[----:B------:R-:W-:Y:S02]  /*4b2b0*/  LOP3.LUT R23, R23, 0xfeffffff, RZ, 0xc0, !PT ;  /* 0xfeffffff17177812 */ /* 0x000fe400078ec0ff */
[----:B--2---:R-:W-:Y:S01]  /*4b2c0*/  ISETP.GE.AND P0, PT, R7, UR37, PT ;  /* 0x0000002507007c0c */ /* 0x004fe2000bf06270 */
[----:B------:R-:W-:Y:S01]  /*4b2d0*/  ULDC UR37, c[0x0][0x22c] ;  /* 0x00008b0000257ab9 */ /* 0x000fe20000000800 */
[----:B------:R-:W2:Y:S02]  /*4b2e0*/  LDL.LU R7, [R1+0x11fc] ;  /* 0x0011fc0001077983 */ /* 0x000ea40000300800 */
[----:B------:R-:W-:Y:S02]  /*4b2f0*/  ISETP.LT.AND P1, PT, R11, UR34, !P0 ;  /* 0x000000220b007c0c */ /* 0x000fe4000c721270 */
[----:B------:R-:W-:Y:S01]  /*4b300*/  ISETP.LT.AND P0, PT, R12, UR35, !P0 ;  /* 0x000000230c007c0c */ /* 0x000fe2000c701270 */
[----:B------:R-:W-:Y:S01]  /*4b310*/  ULDC UR35, c[0x0][0x22c] ;  /* 0x00008b0000237ab9 */ /* 0x000fe20000000800 */
[----:B------:R-:W-:-:S09]  /*4b320*/  ULDC UR34, c[0x0][0x22c] ;  /* 0x00008b0000227ab9 */ /* 0x000fd20000000800 */
[----:B------:R-:W-:-:S04]  /*4b330*/  @P1 LOP3.LUT R23, R23, 0x1000000, RZ, 0xfc, !PT ;  /* 0x0100000017171812 */ /* 0x000fc800078efcff */
[----:B------:R-:W-:-:S04]  /*4b340*/  LOP3.LUT R23, R23, 0xff7fffff, RZ, 0xc0, !PT ;  /* 0xff7fffff17177812 */ /* 0x000fc800078ec0ff */
[----:B------:R-:W-:Y:S02]  /*4b350*/  @P0 LOP3.LUT R23, R23, 0x800000, RZ, 0xfc, !PT ;  /* 0x0080000017170812 */ /* 0x000fe400078efcff */
[----:B---3--:R-:W-:Y:S01]  /*4b360*/  ISETP.GE.AND P0, PT, R18, UR39, PT ;  /* 0x0000002712007c0c */ /* 0x008fe2000bf06270 */
[----:B------:R-:W-:Y:S01]  /*4b370*/  ULDC UR39, c[0x0][0x22c] ;  /* 0x00008b0000277ab9 */ /* 0x000fe20000000800 */
        /* <DEDUP_REMOVED lines=9> */
[----:B----4-:R-:W-:Y:S01]  /*4b410*/  ISETP.GE.AND P0, PT, R6, UR41, PT ;  /* 0x0000002906007c0c */ /* 0x010fe2000bf06270 */
[----:B------:R-:W-:-:S03]  /*4b420*/  ULDC UR41, c[0x0][0x228] ;  /* 0x00008a0000297ab9 */ /* 0x000fc60000000800 */
[----:B------:R-:W-:Y:S02]  /*4b430*/  ISETP.LT.AND P1, PT, R11, UR40, !P0 ;  /* 0x000000280b007c0c */ /* 0x000fe4000c721270 */
[----:B------:R-:W-:Y:S02]  /*4b440*/  ISETP.LT.AND P0, PT, R12, UR32, !P0 ;  /* 0x000000200c007c0c */ /* 0x000fe4000c701270 */
[----:B------:R-:W-:Y:S01]  /*4b450*/  LOP3.LUT R23, R23, 0xffefffff, RZ, 0xc0, !PT ;  /* 0xffefffff17177812 */ /* 0x000fe200078ec0ff */
[----:B------:R-:W-:Y:S01]  /*4b460*/  ULDC.64 UR32, c[0x0][0x228] ;  /* 0x00008a0000207ab9 */ /* 0x000fe20000000a00 */
[----:B------:R-:W-:-:S07]  /*4b470*/  ULDC UR40, c[0x0][0x228] ;  /* 0x00008a0000287ab9 */ /* 0x000fce0000000800 */
[----:B------:R-:W-:-:S04]  /*4b480*/  @P1 LOP3.LUT R23, R23, 0x100000, RZ, 0xfc, !PT ;  /* 0x0010000017171812 */ /* 0x000fc800078efcff */
[----:B------:R-:W-:-:S04]  /*4b490*/  LOP3.LUT R23, R23, 0xfff7ffff, RZ, 0xc0, !PT ;  /* 0xfff7ffff17177812 */ /* 0x000fc800078ec0ff */
[----:B------:R-:W-:-:S04]  /*4b4a0*/  @P0 LOP3.LUT R23, R23, 0x80000, RZ, 0xfc, !PT ;  /* 0x0008000017170812 */ /* 0x000fc800078efcff */
[----:B------:R-:W-:Y:S02]  /*4b4b0*/  LOP3.LUT R23, R23, 0xfffbffff, RZ, 0xc0, !PT ;  /* 0xfffbffff17177812 */ /* 0x000fe400078ec0ff */
[----:B--2---:R-:W-:Y:S01]  /*4b4c0*/  ISETP.GE.AND P0, PT, R7, UR59, PT ;  /* 0x0000003b07007c0c */ /* 0x004fe2000bf06270 */
[----:B------:R-:W-:-:S03]  /*4b4d0*/  ULDC UR59, c[0x0][0x228] ;  /* 0x00008a00003b7ab9 */ /* 0x000fc60000000800 */
[----:B------:R-:W-:Y:S02]  /*4b4e0*/  ISETP.LT.AND P1, PT, R12, UR32, !P0 ;  /* 0x000000200c007c0c */ /* 0x000fe4000c721270 */
[----:B------:R-:W-:Y:S01]  /*4b4f0*/  ISETP.LT.AND P0, PT, R11, UR40, !P0 ;  /* 0x000000280b007c0c */ /* 0x000fe2000c701270 */
[----:B------:R-:W-:Y:S01]  /*4b500*/  ULDC UR32, c[0x0][0x22c] ;  /* 0x00008b0000207ab9 */ /* 0x000fe20000000800 */
[----:B------:R-:W-:-:S09]  /*4b510*/  ULDC UR40, c[0x0][0x228] ;  /* 0x00008a0000287ab9 */ /* 0x000fd20000000800 */
[----:B------:R-:W-:-:S04]  /*4b520*/  @P1 LOP3.LUT R23, R23, 0x40000, RZ, 0xfc, !PT ;  /* 0x0004000017171812 */ /* 0x000fc800078efcff */
[----:B------:R-:W-:-:S04]  /*4b530*/  LOP3.LUT R23, R23, 0xfffeffff, RZ, 0xc0, !PT ;  /* 0xfffeffff17177812 */ /* 0x000fc800078ec0ff */
[----:B------:R-:W-:Y:S02]  /*4b540*/  @P0 LOP3.LUT R23, R23, 0x10000, RZ, 0xfc, !PT ;  /* 0x0001000017170812 */ /* 0x000fe400078efcff */
[----:B------:R-:W-:Y:S01]  /*4b550*/  ISETP.GE.AND P0, PT, R29, UR32, PT ;  /* 0x000000201d007c0c */ /* 0x000fe2000bf06270 */
[----:B------:R-:W-:Y:S01]  /*4b560*/  ULDC UR32, c[0x0][0x22c] ;  /* 0x00008b0000207ab9 */ /* 0x000fe20000000800 */
[----:B------:R-:W2:Y:S04]  /*4b570*/  LDL.LU R29, [R1+0x1820] ;  /* 0x00182000011d7983 */ /* 0x000ea80000300800 */
[----:B------:R-:W4:Y:S01]  /*4b580*/  LDL.LU R7, [R1+0x1204] ;  /* 0x0012040001077983 */ /* 0x000f220000300800 */
[----:B------:R-:W-:Y:S02]  /*4b590*/  ISETP.LT.AND P1, PT, R11, UR40, !P0 ;  /* 0x000000280b007c0c */ /* 0x000fe4000c721270 */
[----:B------:R-:W-:-:S02]  /*4b5a0*/  ISETP.LT.AND P0, PT, R12, UR41, !P0 ;  /* 0x000000290c007c0c */ /* 0x000fc4000c701270 */
[----:B------:R-:W-:Y:S01]  /*4b5b0*/  LOP3.LUT R23, R23, 0xfffdffff, RZ, 0xc0, !PT ;  /* 0xfffdffff17177812 */ /* 0x000fe200078ec0ff */
[----:B------:R-:W-:Y:S01]  /*4b5c0*/  ULDC UR40, c[0x0][0x228] ;  /* 0x00008a0000287ab9 */ /* 0x000fe20000000800 */
[----:B------:R-:W-:-:S07]  /*4b5d0*/  ULDC UR41, c[0x0][0x228] ;  /* 0x00008a0000297ab9 */ /* 0x000fce0000000800 */
        /* <DEDUP_REMOVED lines=16> */
[----:B------:R-:W2:Y:S02]  /*4b6e0*/  LDL.LU R21, [R1+0x181c] ;  /* 0x00181c0001157983 */ /* 0x000ea40000300800 */
        /* <DEDUP_REMOVED lines=9> */
[----:B----4-:R-:W-:Y:S01]  /*4b780*/  ISETP.GE.AND P0, PT, R7, UR57, PT ;  /* 0x0000003907007c0c */ /* 0x010fe2000bf06270 */
        /* <DEDUP_REMOVED lines=10> */
[----:B------:R-:W4:Y:S01]  /*4b830*/  LDL.LU R28, [R1+0x1818] ;  /* 0x00181800011c7983 */ /* 0x000f220000300800 */
[----:B------:R-:W-:Y:S02]  /*4b840*/  LOP3.LUT R23, R23, 0xfffffdff, RZ, 0xc0, !PT ;  /* 0xfffffdff17177812 */ /* 0x000fe400078ec0ff */
[----:B------:R-:W-:Y:S02]  /*4b850*/  ISETP.LT.AND P1, PT, R11, UR42, !P0 ;  /* 0x0000002a0b007c0c */ /* 0x000fe4000c721270 */
[----:B------:R-:W-:Y:S01]  /*4b860*/  ISETP.LT.AND P0, PT, R12, UR44, !P0 ;  /* 0x0000002c0c007c0c */ /* 0x000fe2000c701270 */
[----:B------:R-:W-:Y:S01]  /*4b870*/  ULDC UR42, c[0x0][0x228] ;  /* 0x00008a00002a7ab9 */ /* 0x000fe20000000800 */
[----:B------:R-:W-:Y:S01]  /*4b880*/  ULDC UR44, c[0x0][0x228] ;  /* 0x00008a00002c7ab9 */ /* 0x000fe20000000800 */
[----:B------:R-:W2:Y:S08]  /*4b890*/  LDL.LU R7, [R1+0x12d4] ;  /* 0x0012d40001077983 */ /* 0x000eb00000300800 */
[----:B------:R-:W-:-:S04]  /*4b8a0*/  @P1 LOP3.LUT R23, R23, 0x200, RZ, 0xfc, !PT ;  /* 0x0000020017171812 */ /* 0x000fc800078efcff */
[----:B------:R-:W-:-:S04]  /*4b8b0*/  LOP3.LUT R23, R23, 0xffffff7f, RZ, 0xc0, !PT ;  /* 0xffffff7f17177812 */ /* 0x000fc800078ec0ff */
[----:B------:R-:W-:Y:S02]  /*4b8c0*/  @P0 LOP3.LUT R23, R23, 0x80, RZ, 0xfc, !PT ;  /* 0x0000008017170812 */ /* 0x000fe400078efcff */
[----:B---3--:R-:W-:Y:S01]  /*4b8d0*/  ISETP.GE.AND P0, PT, R18, UR53, PT ;  /* 0x0000003512007c0c */ /* 0x008fe2000bf06270 */
[----:B------:R-:W-:-:S03]  /*4b8e0*/  ULDC UR53, c[0x0][0x22c] ;  /* 0x00008b0000357ab9 */ /* 0x000fc60000000800 */
        /* <DEDUP_REMOVED lines=10> */
[----:B------:R-:W3:Y:S01]  /*4b990*/  LDL.LU R25, [R1+0x1814] ;  /* 0x0018140001197983 */ /* 0x000ee20000300800 */
[----:B------:R-:W-:Y:S02]  /*4b9a0*/  LOP3.LUT R23, R23, 0xffffffef, RZ, 0xc0, !PT ;  /* 0xffffffef17177812 */ /* 0x000fe400078ec0ff */
[----:B------:R-:W-:Y:S02]  /*4b9b0*/  ISETP.LT.AND P1, PT, R11, UR44, !P0 ;  /* 0x0000002c0b007c0c */ /* 0x000fe4000c721270 */
[----:B------:R-:W-:Y:S01]  /*4b9c0*/  ISETP.LT.AND P0, PT, R12, UR46, !P0 ;  /* 0x0000002e0c007c0c */ /* 0x000fe2000c701270 */
[----:B------:R-:W4:Y:S01]  /*4b9d0*/  LDL.LU R18, [R1+0x1210] ;  /* 0x0012100001127983 */ /* 0x000f220000300800 */
[----:B------:R-:W-:Y:S01]  /*4b9e0*/  ULDC UR44, c[0x0][0x228] ;  /* 0x00008a00002c7ab9 */ /* 0x000fe20000000800 */
[----:B------:R-:W-:-:S08]  /*4b9f0*/  ULDC UR46, c[0x0][0x228] ;  /* 0x00008a00002e7ab9 */ /* 0x000fd00000000800 */
[----:B------:R-:W-:-:S04]  /*4ba00*/  @P1 LOP3.LUT R23, R23, 0x10, RZ, 0xfc, !PT ;  /* 0x0000001017171812 */ /* 0x000fc800078efcff */
[----:B------:R-:W-:-:S04]  /*4ba10*/  LOP3.LUT R23, R23, 0xfffffffb, RZ, 0xc0, !PT ;  /* 0xfffffffb17177812 */ /* 0x000fc800078ec0ff */
[----:B------:R-:W-:-:S04]  /*4ba20*/  @P0 LOP3.LUT R23, R23, 0x4, RZ, 0xfc, !PT ;  /* 0x0000000417170812 */ /* 0x000fc800078efcff */
[----:B------:R-:W-:Y:S02]  /*4ba30*/  LOP3.LUT R23, R23, 0xfffffff7, RZ, 0xc0, !PT ;  /* 0xfffffff717177812 */ /* 0x000fe400078ec0ff */
[----:B---3--:R-:W-:Y:S01]  /*4ba40*/  ISETP.GE.AND P0, PT, R25, UR51, PT ;  /* 0x0000003319007c0c */ /* 0x008fe2000bf06270 */
[----:B------:R-:W-:Y:S01]  /*4ba50*/  ULDC UR51, c[0x0][0x22c] ;  /* 0x00008b0000337ab9 */ /* 0x000fe20000000800 */
[----:B------:R-:W3:Y:S02]  /*4ba60*/  LDL.LU R25, [R1+0x1810] ;  /* 0x0018100001197983 */ /* 0x000ee40000300800 */
[----:B------:R-:W-:Y:S02]  /*4ba70*/  ISETP.LT.AND P1, PT, R12, UR44, !P0 ;  /* 0x0000002c0c007c0c */ /* 0x000fe4000c721270 */
[----:B------:R-:W-:Y:S01]  /*4ba80*/  ISETP.LT.AND P0, PT, R11, UR46, !P0 ;  /* 0x0000002e0b007c0c */ /* 0x000fe2000c701270 */
[----:B------:R-:W-:Y:S01]  /*4ba90*/  ULDC UR44, c[0x0][0x22c] ;  /* 0x00008b00002c7ab9 */ /* 0x000fe20000000800 */
[----:B------:R-:W-:-:S09]  /*4baa0*/  ULDC UR46, c[0x0][0x228] ;  /* 0x00008a00002e7ab9 */ /* 0x000fd20000000800 */
[----:B------:R-:W-:-:S04]  /*4bab0*/  @P1 LOP3.LUT R23, R23, 0x8, RZ, 0xfc, !PT ;  /* 0x0000000817171812 */ /* 0x000fc800078efcff */
[----:B------:R-:W-:-:S04]  /*4bac0*/  LOP3.LUT R23, R23, 0xfffffffe, RZ, 0xc0, !PT ;  /* 0xfffffffe17177812 */ /* 0x000fc800078ec0ff */
[----:B------:R-:W-:Y:S02]  /*4bad0*/  @P0 LOP3.LUT R23, R23, 0x1, RZ, 0xfc, !PT ;  /* 0x0000000117170812 */ /* 0x000fe400078efcff */
[----:B--2---:R-:W-:Y:S01]  /*4bae0*/  ISETP.GE.AND P0, PT, R7, UR44, PT ;  /* 0x0000002c07007c0c */ /* 0x004fe2000bf06270 */
[----:B------:R-:W-:Y:S01]  /*4baf0*/  ULDC UR44, c[0x0][0x22c] ;  /* 0x00008b00002c7ab9 */ /* 0x000fe20000000800 */
[----:B------:R-:W2:Y:S02]  /*4bb00*/  LDL.LU R7, [R1+0x1214] ;  /* 0x0012140001077983 */ /* 0x000ea40000300800 */
[----:B------:R-:W-:Y:S02]  /*4bb10*/  ISETP.LT.AND P1, PT, R11, UR46, !P0 ;  /* 0x0000002e0b007c0c */ /* 0x000fe4000c721270 */
[----:B------:R-:W-:Y:S02]  /*4bb20*/  ISETP.LT.AND P0, PT, R12, UR48, !P0 ;  /* 0x000000300c007c0c */ /* 0x000fe4000c701270 */
[----:B------:R-:W-:Y:S01]  /*4bb30*/  LOP3.LUT R23, R23, 0xfffffffd, RZ, 0xc0, !PT ;  /* 0xfffffffd17177812 */ /* 0x000fe200078ec0ff */
[----:B------:R-:W-:Y:S01]  /*4bb40*/  ULDC UR46, c[0x0][0x228] ;  /* 0x00008a00002e7ab9 */ /* 0x000fe20000000800 */
[----:B------:R-:W-:-:S07]  /*4bb50*/  ULDC UR48, c[0x0][0x228] ;  /* 0x00008a0000307ab9 */ /* 0x000fce0000000800 */
[----:B------:R-:W-:Y:S02]  /*4bb60*/  @P1 LOP3.LUT R23, R23, 0x2, RZ, 0xfc, !PT ;  /* 0x0000000217171812 */ /* 0x000fe400078efcff */
[----:B---3--:R-:W-:-:S04]  /*4bb70*/  LOP3.LUT R25, R25, 0x7fffffff, RZ, 0xc0, !PT ;  /* 0x7fffffff19197812 */ /* 0x008fc800078ec0ff */
[----:B------:R-:W-:Y:S02]  /*4bb80*/  @P0 LOP3.LUT R25, R25, 0x80000000, RZ, 0xfc, !PT ;  /* 0x8000000019190812 */ /* 0x000fe400078efcff */
[----:B----4-:R-:W-:Y:S01]  /*4bb90*/  ISETP.GE.AND P0, PT, R18, UR49, PT ;  /* 0x0000003112007c0c */ /* 0x010fe2000bf06270 */
        /* <DEDUP_REMOVED lines=11> */
[----:B------:R-:W3:Y:S04]  /*4bc50*/  LDL.LU R29, [R1+0x180c] ;  /* 0x00180c00011d7983 */ /* 0x000ee80000300800 */
        /* <DEDUP_REMOVED lines=9> */
[----:B--2---:R-:W-:Y:S01]  /*4bcf0*/  ISETP.GE.AND P0, PT, R7, UR47, PT ;  /* 0x0000002f07007c0c */ /* 0x004fe2000bf06270 */
        /* <DEDUP_REMOVED lines=11> */
[----:B------:R-:W2:Y:S04]  /*4bdb0*/  LDL.LU R21, [R1+0x1808] ;  /* 0x0018080001157983 */ /* 0x000ea80000300800 */
[----:B------:R-:W3:Y:S01]  /*4bdc0*/  LDL.LU R6, [R1+0x121c] ;  /* 0x00121c0001067983 */ /* 0x000ee20000300800 */
[----:B------:R-:W-:Y:S02]  /*4bdd0*/  ISETP.LT.AND P1, PT, R11, UR48, !P0 ;  /* 0x000000300b007c0c */ /* 0x000fe4000c721270 */
[----:B------:R-:W-:-:S02]  /*4bde0*/  ISETP.LT.AND P0, PT, R12, UR49, !P0 ;  /* 0x000000310c007c0c */ /* 0x000fc4000c701270 */
[----:B------:R-:W-:Y:S01]  /*4bdf0*/  LOP3.LUT R25, R25, 0xfdffffff, RZ, 0xc0, !PT ;  /* 0xfdffffff19197812 */ /* 0x000fe200078ec0ff */
[----:B------:R-:W-:Y:S01]  /*4be00*/  ULDC UR48, c[0x0][0x228] ;  /* 0x00008a0000307ab9 */ /* 0x000fe20000000800 */
[----:B------:R-:W2:Y:S01]  /*4be10*/  LDL.LU R7, [R1+0x12c4] ;  /* 0x0012c40001077983 */ /* 0x000ea20000300800 */
[----:B------:R-:W-:-:S06]  /*4be20*/  ULDC UR49, c[0x0][0x228] ;  /* 0x00008a0000317ab9 */ /* 0x000fcc0000000800 */
        /* <DEDUP_REMOVED lines=15> */
[----:B------:R-:W4:Y:S04]  /*4bf20*/  LDL.LU R28, [R1+0x1804] ;  /* 0x00180400011c7983 */ /* 0x000f280000300800 */
        /* <DEDUP_REMOVED lines=75> */
[----:B------:R-:W-:Y:S01]  /*4c3e0*/  ULDC UR50, c[0x0][0x22c] ;  /* 0x00008b0000327ab9 */ /* 0x000fe20000000800 */
[----:B------:R-:W4:Y:S02]  /*4c3f0*/  LDL.LU R18, [R1+0x12b4] ;  /* 0x0012b40001127983 */ /* 0x000f240000300800 */
        /* <DEDUP_REMOVED lines=13> */
[----:B------:R-:W2:Y:S01]  /*4c4d0*/  LDL.LU R7, [R1+0x1230] ;  /* 0x0012300001077983 */ /* 0x000ea20000300800 */
        /* <DEDUP_REMOVED lines=16> */
[----:B----4-:R-:W-:Y:S01]  /*4c5e0*/  ISETP.GE.AND P0, PT, R18, UR46, PT ;  /* 0x0000002e12007c0c */ /* 0x010fe2000bf06270 */
[----:B------:R-:W-:Y:S01]  /*4c5f0*/  ULDC UR46, c[0x0][0x22c] ;  /* 0x00008b00002e7ab9 */ /* 0x000fe20000000800 */
[----:B------:R-:W4:Y:S02]  /*4c600*/  LDL.LU R18, [R1+0x1234] ;  /* 0x0012340001127983 */ /* 0x000f240000300800 */
        /* <DEDUP_REMOVED lines=44> */
[----:B------:R-:W2:Y:S01]  /*4c8d0*/  LDL.LU R7, [R1+0x123c] ;  /* 0x00123c0001077983 */ /* 0x000ea20000300800 */
[----:B------:R-:W-:Y:S02]  /*4c8e0*/  ISETP.LT.AND P1, PT, R11, UR43, !P0 ;  /* 0x0000002b0b007c0c */ /* 0x000fe4000c721270 */
[----:B------:R-:W-:-:S02]  /*4c8f0*/  ISETP.LT.AND P0, PT, R12, UR44, !P0 ;  /* 0x0000002c0c007c0c */ /* 0x000fc4000c701270 */
[----:B------:R-:W-:Y:S01]  /*4c900*/  LOP3.LUT R28, R28, 0xfdffffff, RZ, 0xc0, !PT ;  /* 0xfdffffff1c1c7812 */ /* 0x000fe200078ec0ff */
[----:B------:R-:W-:Y:S01]  /*4c910*/  ULDC UR43, c[0x0][0x228] ;  /* 0x00008a00002b7ab9 */ /* 0x000fe20000000800 */
[----:B------:R-:W-:-:S07]  /*4c920*/  ULDC UR44, c[0x0][0x22c] ;  /* 0x00008b00002c7ab9 */ /* 0x000fce0000000800 */
[----:B------:R-:W-:-:S04]  /*4c930*/  @P1 LOP3.LUT R28, R28, 0x2000000, RZ, 0xfc, !PT ;  /* 0x020000001c1c1812 */ /* 0x000fc800078efcff */
[----:B------:R-:W-:-:S04]  /*4c940*/  LOP3.LUT R28, R28, 0xff7fffff, RZ, 0xc0, !PT ;  /* 0xff7fffff1c1c7812 */ /* 0x000fc800078ec0ff */
[----:B------:R-:W-:-:S04]  /*4c950*/  @P0 LOP3.LUT R28, R28, 0x800000, RZ, 0xfc, !PT ;  /* 0x008000001c1c0812 */ /* 0x000fc800078efcff */
[----:B------:R-:W-:Y:S02]  /*4c960*/  LOP3.LUT R28, R28, 0xffbfffff, RZ, 0xc0, !PT ;  /* 0xffbfffff1c1c7812 */ /* 0x000fe400078ec0ff */
[----:B---3--:R-:W-:Y:S01]  /*4c970*/  ISETP.GE.AND P0, PT, R6, UR56, PT ;  /* 0x0000003806007c0c */ /* 0x008fe2000bf06270 */
        /* <DEDUP_REMOVED lines=96> */
[----:B------:R-:W2:Y:S01]  /*4cf80*/  LDL.LU R29, [R1+0x17e0] ;  /* 0x0017e000011d7983 */ /* 0x000ea20000300800 */
[----:B------:R-:W-:Y:S02]  /*4cf90*/  LOP3.LUT R28, R28, 0xffffffef, RZ, 0xc0, !PT ;  /* 0xffffffef1c1c7812 */ /* 0x000fe400078ec0ff */
[----:B------:R-:W-:Y:S02]  /*4cfa0*/  ISETP.LT.AND P1, PT, R11, UR59, !P0 ;  /* 0x0000003b0b007c0c */ /* 0x000fe4000c721270 */
[----:B------:R-:W-:Y:S01]  /*4cfb0*/  ISETP.LT.AND P0, PT, R12, UR60, !P0 ;  /* 0x0000003c0c007c0c */ /* 0x000fe2000c701270 */
[----:B------:R-:W3:Y:S01]  /*4cfc0*/  LDL.LU R7, [R1+0x1250] ;  /* 0x0012500001077983 */ /* 0x000ee20000300800 */
[----:B------:R-:W-:Y:S01]  /*4cfd0*/  ULDC UR59, c[0x0][0x228] ;  /* 0x00008a00003b7ab9 */ /* 0x000fe20000000800 */
[----:B------:R-:W-:-:S08]  /*4cfe0*/  ULDC UR60, c[0x0][0x228] ;  /* 0x00008a00003c7ab9 */ /* 0x000fd00000000800 */
[----:B------:R-:W-:-:S04]  /*4cff0*/  @P1 LOP3.LUT R28, R28, 0x10, RZ, 0xfc, !PT ;  /* 0x000000101c1c1812 */ /* 0x000fc800078efcff */
[----:B------:R-:W-:-:S04]  /*4d000*/  LOP3.LUT R28, R28, 0xfffffffb, RZ, 0xc0, !PT ;  /* 0xfffffffb1c1c7812 */ /* 0x000fc800078ec0ff */
[----:B------:R-:W-:-:S04]  /*4d010*/  @P0 LOP3.LUT R28, R28, 0x4, RZ, 0xfc, !PT ;  /* 0x000000041c1c0812 */ /* 0x000fc800078efcff */
[----:B------:R-:W-:Y:S02]  /*4d020*/  LOP3.LUT R28, R28, 0xfffffff7, RZ, 0xc0, !PT ;  /* 0xfffffff71c1c7812 */ /* 0x000fe400078ec0ff */
[----:B--2---:R-:W-:Y:S01]  /*4d030*/  ISETP.GE.AND P0, PT, R29, UR61, PT ;  /* 0x0000003d1d007c0c */ /* 0x004fe2000bf06270 */
[----:B------:R-:W-:Y:S01]  /*4d040*/  ULDC UR61, c[0x0][0x22c] ;  /* 0x00008b00003d7ab9 */ /* 0x000fe20000000800 */
[----:B------:R-:W2:Y:S04]  /*4d050*/  LDL.LU R29, [R1+0x17dc] ;  /* 0x0017dc00011d7983 */ /* 0x000ea80000300800 */
[----:B------:R-:W4:Y:S01]  /*4d060*/  LDL.LU R18, [R1+0x1290] ;  /* 0x0012900001127983 */ /* 0x000f220000300800 */
        /* <DEDUP_REMOVED lines=16> */
[----:B------:R-:W-:Y:S02]  /*4d170*/  @P1 LOP3.LUT R28, R28, 0x2, RZ, 0xfc, !PT ;  /* 0x000000021c1c1812 */ /* 0x000fe400078efcff */
[----:B--2---:R-:W-:-:S04]  /*4d180*/  LOP3.LUT R29, R29, 0x7fffffff, RZ, 0xc0, !PT ;  /* 0x7fffffff1d1d7812 */ /* 0x004fc800078ec0ff */
[----:B------:R-:W-:Y:S02]  /*4d190*/  @P0 LOP3.LUT R29, R29, 0x80000000, RZ, 0xfc, !PT ;  /* 0x800000001d1d0812 */ /* 0x000fe400078efcff */
[----:B---3--:R-:W-:Y:S01]  /*4d1a0*/  ISETP.GE.AND P0, PT, R7, UR61, PT ;  /* 0x0000003d07007c0c */ /* 0x008fe2000bf06270 */
        /* <DEDUP_REMOVED lines=127> */
[----:B------:R-:W4:Y:S08]  /*4d9a0*/  LDL.LU R6, [R1+0x1274] ;  /* 0x0012740001067983 */ /* 0x000f300000300800 */
        /* <DEDUP_REMOVED lines=24> */
[----:B----4-:R-:W-:Y:S02]  /*4db30*/  ISETP.GE.AND P0, PT, R21, UR14, PT ;  /* 0x0000000e15007c0c */ /* 0x010fe4000bf06270 */
[----:B------:R-:W-:Y:S01]  /*4db40*/  LOP3.LUT R29, R29, 0xfffffff7, RZ, 0xc0, !PT ;  /* 0xfffffff71d1d7812 */ /* 0x000fe200078ec0ff */
[----:B------:R-:W3:Y:S04]  /*4db50*/  LDL.LU R21, [R1+0x17c8] ;  /* 0x0017c80001157983 */ /* 0x000ee80000300800 */
[----:B------:R-:W4:Y:S01]  /*4db60*/  LDL.LU R18, [R1+0x1300] ;  /* 0x0013000001127983 */ /* 0x000f220000300800 */
[----:B------:R-:W-:-:S02]  /*4db70*/  ISETP.LT.AND P1, PT, R12, UR8, !P0 ;  /* 0x000000080c007c0c */ /* 0x000fc4000c721270 */
[----:B------:R-:W-:Y:S01]  /*4db80*/  ISETP.LT.AND P0, PT, R11, UR10, !P0 ;  /* 0x0000000a0b007c0c */ /* 0x000fe2000c701270 */
[----:B------:R-:W-:Y:S01]  /*4db90*/  ULDC UR8, c[0x0][0x228] ;  /* 0x00008a0000087ab9 */ /* 0x000fe20000000800 */
[----:B------:R-:W-:Y:S01]  /*4dba0*/  ULDC UR10, c[0x0][0x228] ;  /* 0x00008a00000a7ab9 */ /* 0x000fe20000000800 */
[----:B------:R-:W-:-:S08]  /*4dbb0*/  ULDC UR14, c[0x0][0x228] ;  /* 0x00008a00000e7ab9 */ /* 0x000fd00000000800 */
        /* <DEDUP_REMOVED lines=498> */
[----:B--2---:R-:W-:Y:S02]  /*4fae0*/  ISETP.GE.AND P0, PT, R18, UR12, PT ;  /* 0x0000000c12007c0c */ /* 0x004fe4000bf06270 */
[----:B------:R-:W-:Y:S01]  /*4faf0*/  LOP3.LUT R17, R17, 0x7fffffff, RZ, 0xc0, !PT ;  /* 0x7fffffff11117812 */ /* 0x000fe200078ec0ff */
[----:B------:R-:W2:Y:S04]  /*4fb00*/  LDL.LU R18, [R1+0x1ac] ;  /* 0x0001ac0001127983 */ /* 0x000ea80000300800 */
        /* <DEDUP_REMOVED lines=31> */
[----:B--2---:R-:W-:Y:S02]  /*4fd00*/  ISETP.GE.AND P0, PT, R18, UR18, PT ;  /* 0x0000001212007c0c */ /* 0x004fe4000bf06270 */
[----:B------:R-:W-:Y:S01]  /*4fd10*/  LOP3.LUT R20, R20, 0xfffffffe, RZ, 0xc0, !PT ;  /* 0xfffffffe14147812 */ /* 0x000fe200078ec0ff */
[----:B------:R-:W2:Y:S01]  /*4fd20*/  LDL.LU R18, [R1+0x2c] ;  /* 0x00002c0001127983 */ /* 0x000ea20000300800 */
[----:B------:R-:W-:Y:S01]  /*4fd30*/  ULDC UR18, c[0x0][0x22c] ;  /* 0x00008b0000127ab9 */ /* 0x000fe20000000800 */
[----:B------:R-:W-:Y:S02]  /*4fd40*/  ISETP.LT.AND P1, PT, R12, UR60, !P0 ;  /* 0x0000003c0c007c0c */ /* 0x000fe4000c721270 */
[----:B------:R-:W-:Y:S01]  /*4fd50*/  ISETP.LT.AND P0, PT, R11, UR61, !P0 ;  /* 0x0000003d0b007c0c */ /* 0x000fe2000c701270 */
[----:B------:R-:W-:Y:S01]  /*4fd60*/  ULDC UR60, c[0x0][0x228] ;  /* 0x00008a00003c7ab9 */ /* 0x000fe20000000800 */
[----:B------:R-:W-:-:S09]  /*4fd70*/  ULDC UR61, c[0x0][0x228] ;  /* 0x00008a00003d7ab9 */ /* 0x000fd20000000800 */
[----:B------:R-:W-:Y:S02]  /*4fd80*/  @P1 LOP3.LUT R20, R20, 0x1, RZ, 0xfc, !PT ;  /* 0x0000000114141812 */ /* 0x000fe400078efcff */
[----:B---3--:R-:W-:-:S04]  /*4fd90*/  LOP3.LUT R0, R0, 0x7fffffff, RZ, 0xc0, !PT ;  /* 0x7fffffff00007812 */ /* 0x008fc800078ec0ff */
        /* <DEDUP_REMOVED lines=63> */
[----:B------:R-:W-:Y:S01]  /*50190*/  ULDC UR61, c[0x0][0x228] ;  /* 0x00008a00003d7ab9 */ /* 0x000fe20000000800 */
[----:B------:R-:W2:Y:S08]  /*501a0*/  LDL.LU R5, [R1+0x4c] ;  /* 0x00004c0001057983 */ /* 0x000eb00000300800 */
        /* <DEDUP_REMOVED lines=125> */
[----:B------:R-:W3:Y:S01]  /*50980*/  LDL.LU R18, [R1+0x78] ;  /* 0x0000780001127983 */ /* 0x000ee20000300800 */
        /* <DEDUP_REMOVED lines=11> */
[----:B------:R-:W4:Y:S04]  /*50a40*/  LDL.LU R3, [R1+0x17b4] ;  /* 0x0017b40001037983 */ /* 0x000f280000300800 */
        /* <DEDUP_REMOVED lines=13> */
[----:B------:R-:W-:Y:S01]  /*50b20*/  ISETP.LT.AND P0, PT, R11, UR32, !P0 ;  /* 0x000000200b007c0c */ /* 0x000fe2000c701270 */
[----:B------:R-:W-:Y:S01]  /*50b30*/  ULDC UR30, c[0x0][0x228] ;  /* 0x00008a00001e7ab9 */ /* 0x000fe20000000800 */
[----:B------:R-:W-:Y:S01]  /*50b40*/  ULDC UR32, c[0x0][0x228] ;  /* 0x00008a0000207ab9 */ /* 0x000fe20000000800 */
[----:B----4-:R-:W-:-:S08]  /*50b50*/  LOP3.LUT R3, R3, 0x7fffffff, RZ, 0xc0, !PT ;  /* 0x7fffffff03037812 */ /* 0x010fd000078ec0ff */
[----:B------:R-:W-:-:S04]  /*50b60*/  @P1 LOP3.LUT R3, R3, 0x80000000, RZ, 0xfc, !PT ;  /* 0x8000000003031812 */ /* 0x000fc800078efcff */
[----:B------:R-:W-:-:S04]  /*50b70*/  LOP3.LUT R3, R3, 0xdfffffff, RZ, 0xc0, !PT ;  /* 0xdfffffff03037812 */ /* 0x000fc800078ec0ff */
[----:B------:R-:W-:Y:S02]  /*50b80*/  @P0 LOP3.LUT R3, R3, 0x20000000, RZ, 0xfc, !PT ;  /* 0x2000000003030812 */ /* 0x000fe400078efcff */
[----:B--2---:R-:W-:Y:S02]  /*50b90*/  ISETP.GE.AND P0, PT, R6, UR56, PT ;  /* 0x0000003806007c0c */ /* 0x004fe4000bf06270 */
[----:B------:R-:W-:Y:S01]  /*50ba0*/  LOP3.LUT R2, R2, 0xfffffffe, RZ, 0xc0, !PT ;  /* 0xfffffffe02027812 */ /* 0x000fe200078ec0ff */
        /* <DEDUP_REMOVED lines=54> */
[----:B------:R-:W2:Y:S01]  /*50f10*/  LDL.LU R18, [R1+0x94] ;  /* 0x0000940001127983 */ /* 0x000ea20000300800 */
[----:B------:R-:W-:Y:S02]  /*50f20*/  LOP3.LUT R3, R3, 0xfffffdff, RZ, 0xc0, !PT ;  /* 0xfffffdff03037812 */ /* 0x000fe400078ec0ff */
[----:B------:R-:W-:Y:S02]  /*50f30*/  ISETP.LT.AND P1, PT, R12, UR30, !P0 ;  /* 0x0000001e0c007c0c */ /* 0x000fe4000c721270 */
[----:B------:R-:W-:Y:S01]  /*50f40*/  ISETP.LT.AND P0, PT, R11, UR32, !P0 ;  /* 0x000000200b007c0c */ /* 0x000fe2000c701270 */
[----:B------:R-:W-:Y:S01]  /*50f50*/  ULDC UR30, c[0x0][0x228] ;  /* 0x00008a00001e7ab9 */ /* 0x000fe20000000800 */
[----:B------:R-:W-:Y:S01]  /*50f60*/  ULDC UR32, c[0x0][0x228] ;  /* 0x00008a0000207ab9 */ /* 0x000fe20000000800 */
[----:B------:R-:W3:Y:S08]  /*50f70*/  LDL.LU R6, [R1+0x98] ;  /* 0x0000980001067983 */ /* 0x000ef00000300800 */
        /* <DEDUP_REMOVED lines=26> */
[----:B----4-:R-:W-:Y:S01]  /*51120*/  LOP3.LUT R16, R16, 0x7fffffff, RZ, 0xc0, !PT ;  /* 0x7fffffff10107812 */ /* 0x010fe200078ec0ff */
[----:B------:R-:W2:Y:S01]  /*51130*/  LDL.LU R18, [R1+0xa0] ;  /* 0x0000a00001127983 */ /* 0x000ea20000300800 */
[----:B------:R-:W-:Y:S02]  /*51140*/  ISETP.LT.AND P1, PT, R12, UR34, !P0 ;  /* 0x000000220c007c0c */ /* 0x000fe4000c721270 */
[----:B------:R-:W-:Y:S01]  /*51150*/  ISETP.LT.AND P0, PT, R11, UR35, !P0 ;  /* 0x000000230b007c0c */ /* 0x000fe2000c701270 */
[----:B------:R-:W-:Y:S01]  /*51160*/  ULDC UR35, c[0x0][0x228] ;  /* 0x00008a0000237ab9 */ /* 0x000fe20000000800 */
[----:B------:R-:W-:Y:S01]  /*51170*/  ULDC UR34, c[0x0][0x22c] ;  /* 0x00008b0000227ab9 */ /* 0x000fe20000000800 */
[----:B------:R-:W-:Y:S01]  /*51180*/  LOP3.LUT R3, R3, 0xfffffffd, RZ, 0xc0, !PT ;  /* 0xfffffffd03037812 */ /* 0x000fe200078ec0ff */
        /* <DEDUP_REMOVED lines=88> */
[----:B------:R-:W-:-:S09]  /*51710*/  ULDC UR42, c[0x0][0x228] ;  /* 0x00008a00002a7ab9 */ /* 0x000fd20000000800 */
[----:B------:R-:W-:Y:S02]  /*51720*/  @P0 LOP3.LUT R17, R17, 0x80000000, RZ, 0xfc, !PT ;  /* 0x8000000011110812 */ /* 0x000fe400078efcff */
[----:B------:R-:W-:Y:S02]  /*51730*/  @P1 LOP3.LUT R16, R16, 0x2, RZ, 0xfc, !PT ;  /* 0x0000000210101812 */ /* 0x000fe400078efcff */
[----:B--2---:R-:W-:Y:S02]  /*51740*/  ISETP.GE.AND P0, PT, R18, UR12, PT ;  /* 0x0000000c12007c0c */ /* 0x004fe4000bf06270 */
[----:B------:R-:W-:Y:S01]  /*51750*/  LOP3.LUT R17, R17, 0xdfffffff, RZ, 0xc0, !PT ;  /* 0xdfffffff11117812 */ /* 0x000fe200078ec0ff */
[----:B------:R-:W2:Y:S01]  /*51760*/  LDL.LU R18, [R1+0xc4] ;  /* 0x0000c40001127983 */ /* 0x000ea20000300800 */
[----:B------:R-:W-:Y:S02]  /*51770*/  LOP3.LUT R16, R16, 0xfffffffe, RZ, 0xc0, !PT ;  /* 0xfffffffe10107812 */ /* 0x000fe400078ec0ff */
        /* <DEDUP_REMOVED lines=32> */
[----:B------:R-:W2:Y:S04]  /*51980*/  LDL.LU R18, [R1+0xd0] ;  /* 0x0000d00001127983 */ /* 0x000ea80000300800 */
[----:B------:R-:W2:Y:S01]  /*51990*/  LDL.LU R14, [R1+0xd4] ;  /* 0x0000d400010e7983 */ /* 0x000ea20000300800 */
[----:B------:R-:W-:-:S02]  /*519a0*/  ISETP.LT.AND P1, PT, R12, UR41, !P0 ;  /* 0x000000290c007c0c */ /* 0x000fc4000c721270 */
[----:B------:R-:W-:Y:S01]  /*519b0*/  ISETP.LT.AND P0, PT, R11, UR42, !P0 ;  /* 0x0000002a0b007c0c */ /* 0x000fe2000c701270 */
[----:B------:R-:W-:Y:S01]  /*519c0*/  ULDC UR41, c[0x0][0x228] ;  /* 0x00008a0000297ab9 */ /* 0x000fe20000000800 */
[----:B------:R-:W-:Y:S01]  /*519d0*/  ULDC UR42, c[0x0][0x228] ;  /* 0x00008a00002a7ab9 */ /* 0x000fe20000000800 */
[----:B------:R-:W2:Y:S01]  /*519e0*/  LDL.LU R13, [R1+0xd8] ;  /* 0x0000d800010d7983 */ /* 0x000ea20000300800 */
        /* <DEDUP_REMOVED lines=16> */
[----:B------:R-:W3:Y:S01]  /*51af0*/  LDL.LU R7, [R1+0x1528] ;  /* 0x0015280001077983 */ /* 0x000ee20000300800 */
[----:B------:R-:W-:Y:S02]  /*51b00*/  LOP3.LUT R17, R17, 0xfffff7ff, RZ, 0xc0, !PT ;  /* 0xfffff7ff11117812 */ /* 0x000fe400078ec0ff */
[----:B------:R-:W-:Y:S02]  /*51b10*/  ISETP.LT.AND P1, PT, R12, UR41, !P0 ;  /* 0x000000290c007c0c */ /* 0x000fe4000c721270 */
[----:B------:R-:W-:Y:S01]  /*51b20*/  ISETP.LT.AND P0, PT, R11, UR42, !P0 ;  /* 0x0000002a0b007c0c */ /* 0x000fe2000c701270 */
[----:B------:R-:W4:Y:S04]  /*51b30*/  LDL.LU R6, [R1+0x14ac] ;  /* 0x0014ac0001067983 */ /* 0x000f280000300800 */
[----:B------:R-:W0:Y:S01]  /*51b40*/  LDL.LU R5, [R1+0x1570] ;  /* 0x0015700001057983 */ /* 0x000e220000300800 */
[----:B------:R-:W-:Y:S01]  /*51b50*/  ULDC UR41, c[0x0][0x228] ;  /* 0x00008a0000297ab9 */ /* 0x000fe20000000800 */
[----:B------:R-:W-:-:S04]  /*51b60*/  ULDC UR42, c[0x0][0x228] ;  /* 0x00008a00002a7ab9 */ /* 0x000fc80000000800 */
        /* <DEDUP_REMOVED lines=24> */
[----:B------:R-:W-:Y:S02]  /*51cf0*/  ISETP.GE.AND P0, PT, R13, UR28, PT ;  /* 0x0000001c0d007c0c */ /* 0x000fe4000bf06270 */
[----:B---3--:R-:W-:Y:S01]  /*51d00*/  LOP3.LUT R7, R7, 0xffff, RZ, 0xc0, !PT ;  /* 0x0000ffff07077812 */ /* 0x008fe200078ec0ff */
[----:B------:R-:W-:Y:S01]  /*51d10*/  ULDC UR28, c[0x0][0x228] ;  /* 0x00008a00001c7ab9 */ /* 0x000fe20000000800 */
[----:B------:R-:W-:Y:S02]  /*51d20*/  ISETP.LT.AND P1, PT, R12, UR41, !P0 ;  /* 0x000000290c007c0c */ /* 0x000fe4000c721270 */
[----:B----4-:R-:W-:Y:S02]  /*51d30*/  LOP3.LUT R6, R6, 0xffff, RZ, 0xc0, !PT ;  /* 0x0000ffff06067812 */ /* 0x010fe400078ec0ff */
[----:B------:R-:W-:-:S02]  /*51d40*/  ISETP.LT.AND P0, PT, R11, UR42, !P0 ;  /* 0x0000002a0b007c0c */ /* 0x000fc4000c701270 */
[----:B0-----:R-:W-:Y:S02]  /*51d50*/  LOP3.LUT R4, R5, 0xffff, RZ, 0xc0, !PT ;  /* 0x0000ffff05047812 */ /* 0x001fe400078ec0ff */
[----:B------:R-:W-:Y:S02]  /*51d60*/  SHF.R.U32.HI R11, RZ, 0x8, R7 ;  /* 0x00000008ff0b7819 */ /* 0x000fe40000011607 */
[--C-:B-1----:R-:W-:Y:S02]  /*51d70*/  PRMT R10, R7, 0x3340, R6.reuse ;  /* 0x00003340070a7816 */ /* 0x102fe40000000006 */
[----:B------:R-:W-:Y:S02]  /*51d80*/  SHF.R.U32.HI R7, RZ, 0x8, R6 ;  /* 0x00000008ff077819 */ /* 0x000fe40000011606 */
[----:B------:R-:W-:Y:S02]  /*51d90*/  SHF.R.U32.HI R6, RZ, 0x8, R4 ;  /* 0x00000008ff067819 */ /* 0x000fe40000011604 */
[----:B------:R-:W-:Y:S01]  /*51da0*/  LOP3.LUT R17, R17, 0xfffffffb, RZ, 0xc0, !PT ;  /* 0xfffffffb11117812 */ /* 0x000fe200078ec0ff */
[----:B------:R-:W-:Y:S01]  /*51db0*/  STL [R1+0x2c], R11 ;  /* 0x00002c0b01007387 */ /* 0x000fe20000100800 */
[----:B------:R-:W-:Y:S01]  /*51dc0*/  ULDC UR41, c[0x0][0x22c] ;  /* 0x00008b0000297ab9 */ /* 0x000fe20000000800 */
[----:B------:R-:W-:Y:S01]  /*51dd0*/  ULDC UR42, c[0x0][0x22c] ;  /* 0x00008b00002a7ab9 */ /* 0x000fe20000000800 */
[----:B--2---:R-:W-:-:S05]  /*51de0*/  LOP3.LUT R5, R18, 0xffff, RZ, 0xc0, !PT ;  /* 0x0000ffff12057812 */ /* 0x004fca00078ec0ff */
[----:B------:R0:W-:Y:S04]  /*51df0*/  STL [R1+0x1c], R5 ;  /* 0x00001c0501007387 */ /* 0x0001e80000100800 */
[----:B------:R1:W-:Y:S04]  /*51e00*/  STL [R1+0x11e0], R10 ;  /* 0x0011e00a01007387 */ /* 0x0003e80000100800 */
[----:B------:R-:W-:Y:S01]  /*51e10*/  STL [R1+0x14], R7 ;  /* 0x0000140701007387 */ /* 0x000fe20000100800 */
[----:B0-----:R-:W-:-:S03]  /*51e20*/  PRMT R5, R4, 0x3340, R5 ;  /* 0x0000334004057816 */ /* 0x001fc60000000005 */
[----:B-1----:R-:W2:Y:S04]  /*51e30*/  LDL.LU R10, [R1+0x13d0] ;  /* 0x0013d000010a7983 */ /* 0x002ea80000300800 */
[----:B------:R-:W-:Y:S04]  /*51e40*/  STL [R1+0x24], R6 ;  /* 0x0000240601007387 */ /* 0x000fe80000100800 */
[----:B------:R-:W3:Y:S04]  /*51e50*/  LDL.LU R4, [R1+0x13cc] ;  /* 0x0013cc0001047983 */ /* 0x000ee80000300800 */
[----:B------:R0:W-:Y:S04]  /*51e60*/  STL [R1+0x11e4], R5 ;  /* 0x0011e40501007387 */ /* 0x0001e80000100800 */
[----:B------:R-:W4:Y:S04]  /*51e70*/  LDL.LU R27, [R1+0x13c8] ;  /* 0x0013c800011b7983 */ /* 0x000f280000300800 */
[----:B------:R-:W4:Y:S04]  /*51e80*/  LDL.LU R24, [R1+0x13c4] ;  /* 0x0013c40001187983 */ /* 0x000f280000300800 */
[----:B------:R-:W4:Y:S04]  /*51e90*/  LDL.LU R15, [R1+0x13bc] ;  /* 0x0013bc00010f7983 */ /* 0x000f280000300800 */
[----:B0-----:R-:W4:Y:S04]  /*51ea0*/  LDL.LU R5, [R1+0x13c0] ;  /* 0x0013c00001057983 */ /* 0x001f280000300800 */
[----:B------:R-:W4:Y:S04]  /*51eb0*/  LDL.LU R6, [R1+0x13b4] ;  /* 0x0013b40001067983 */ /* 0x000f280000300800 */
[----:B------:R-:W4:Y:S04]  /*51ec0*/  LDL.LU R7, [R1+0x13b8] ;  /* 0x0013b80001077983 */ /* 0x000f280000300800 */
[----:B------:R-:W4:Y:S04]  /*51ed0*/  LDL.LU R18, [R1+0x13b0] ;  /* 0x0013b00001127983 */ /* 0x000f280000300800 */
[----:B------:R-:W4:Y:S04]  /*51ee0*/  LDL.LU R14, [R1+0x13ac] ;  /* 0x0013ac00010e7983 */ /* 0x000f280000300800 */
[----:B------:R-:W4:Y:S04]  /*51ef0*/  LDL.LU R13, [R1+0x13a8] ;  /* 0x0013a800010d7983 */ /* 0x000f280000300800 */
[----:B------:R-:W4:Y:S04]  /*51f00*/  LDL.LU R12, [R1+0x13a4] ;  /* 0x0013a400010c7983 */ /* 0x000f280000300800 */
[----:B------:R-:W4:Y:S01]  /*51f10*/  LDL.LU R11, [R1+0xdc] ;  /* 0x0000dc00010b7983 */ /* 0x000f220000300800 */
[----:B------:R-:W-:-:S04]  /*51f20*/  @P1 LOP3.LUT R17, R17, 0x4, RZ, 0xfc, !PT ;  /* 0x0000000411111812 */ /* 0x000fc800078efcff */
[----:B------:R-:W-:-:S04]  /*51f30*/  LOP3.LUT R17, R17, 0xfffffffd, RZ, 0xc0, !PT ;  /* 0xfffffffd11117812 */ /* 0x000fc800078ec0ff */
[----:B------:R-:W-:Y:S02]  /*51f40*/  @P0 LOP3.LUT R17, R17, 0x2, RZ, 0xfc, !PT ;  /* 0x0000000211110812 */ /* 0x000fe400078efcff */
[----:B--2---:R-:W-:Y:S01]  /*51f50*/  ISETP.GE.AND P4, PT, R10, UR9, PT ;  /* 0x000000090a007c0c */ /* 0x004fe2000bf86270 */
[----:B------:R-:W-:Y:S01]  /*51f60*/  ULDC UR9, c[0x0][0x22c] ;  /* 0x00008b0000097ab9 */ /* 0x000fe20000000800 */
[----:B------:R-:W2:Y:S01]  /*51f70*/  LDL.LU R10, [R1+0x17ac] ;  /* 0x0017ac00010a7983 */ /* 0x000ea20000300800 */
[----:B---3--:R-:W-:-:S03]  /*51f80*/  ISETP.GE.AND P3, PT, R4, UR11, PT ;  /* 0x0000000b04007c0c */ /* 0x008fc6000bf66270 */
[----:B------:R-:W3:Y:S01]  /*51f90*/  LDL.LU R4, [R1+0x17a8] ;  /* 0x0017a80001047983 */ /* 0x000ee20000300800 */
[----:B----4-:R-:W-:Y:S02]  /*51fa0*/  ISETP.GE.AND P0, PT, R5, UR19, PT ;  /* 0x0000001305007c0c */ /* 0x010fe4000bf06270 */
[----:B------:R-:W-:Y:S01]  /*51fb0*/  ISETP.GE.AND P6, PT, R15, UR17, PT ;  /* 0x000000110f007c0c */ /* 0x000fe2000bfc6270 */
[----:B------:R-:W4:Y:S01]  /*51fc0*/  LDL.LU R5, [R1+0xe0] ;  /* 0x0000e00001057983 */ /* 0x000f220000300800 */
[----:B------:R-:W-:-:S03]  /*51fd0*/  ISETP.GE.AND P5, PT, R6, UR21, PT ;  /* 0x0000001506007c0c */ /* 0x000fc6000bfa6270 */
[----:B------:R-:W2:Y:S01]  /*51fe0*/  LDL.LU R6, [R1+0xe4] ;  /* 0x0000e40001067983 */ /* 0x000ea20000300800 */
[----:B------:R-:W-:Y:S02]  /*51ff0*/  LOP3.LUT R17, R17, 0xfffffffe, RZ, 0xc0, !PT ;  /* 0xfffffffe11117812 */ /* 0x000fe400078ec0ff */
[----:B------:R-:W-:Y:S01]  /*52000*/  ISETP.GE.AND P1, PT, R24, UR15, PT ;  /* 0x0000000f18007c0c */ /* 0x000fe2000bf26270 */
[----:B------:R-:W-:Y:S01]  /*52010*/  ULDC UR15, c[0x0][0x22c] ;  /* 0x00008b00000f7ab9 */ /* 0x000fe20000000800 */
[----:B------:R-:W-:Y:S01]  /*52020*/  ISETP.GE.AND P2, PT, R27, UR13, PT ;  /* 0x0000000d1b007c0c */ /* 0x000fe2000bf46270 */
[----:B------:R-:W-:Y:S01]  /*52030*/  ULDC UR13, c[0x0][0x22c] ;  /* 0x00008b00000d7ab9 */ /* 0x000fe20000000800 */
[----:B------:R-:W-:Y:S01]  /*52040*/  ULDC UR11, c[0x0][0x22c] ;  /* 0x00008b00000b7ab9 */ /* 0x000fe20000000800 */
[----:B------:R-:W-:Y:S02]  /*52050*/  @P6 LOP3.LUT R0, R0, 0x100000, RZ, 0xfc, !PT ;  /* 0x0010000000006812 */ /* 0x000fe400078efcff */
[----:B------:R-:W-:-:S02]  /*52060*/  ISETP.GE.AND P6, PT, R7, UR23, PT ;  /* 0x0000001707007c0c */ /* 0x000fc4000bfc6270 */
[----:B------:R-:W3:Y:S01]  /*52070*/  LDL.LU R7, [R1+0xe8] ;  /* 0x0000e80001077983 */ /* 0x000ee20000300800 */
[----:B------:R-:W-:-:S04]  /*52080*/  LOP3.LUT R0, R0, 0xfffeffff, RZ, 0xc0, !PT ;  /* 0xfffeffff00007812 */ /* 0x000fc800078ec0ff */
[----:B------:R-:W-:Y:S02]  /*52090*/  @P5 LOP3.LUT R0, R0, 0x10000, RZ, 0xfc, !PT ;  /* 0x0001000000005812 */ /* 0x000fe400078efcff */
[----:B------:R-:W-:Y:S02]  /*520a0*/  ISETP.GE.AND P5, PT, R18, UR25, PT ;  /* 0x0000001912007c0c */ /* 0x000fe4000bfa6270 */
        /* <DEDUP_REMOVED lines=15> */
[----:B------:R-:W-:Y:S01]  /*521a0*/  ISETP.GE.AND P5, PT, R11, UR9, PT ;  /* 0x000000090b007c0c */ /* 0x000fe2000bfa6270 */
[----:B------:R-:W-:Y:S01]  /*521b0*/  ULDC UR9, c[0x0][0x22c] ;  /* 0x00008b0000097ab9 */ /* 0x000fe20000000800 */
[----:B------:R-:W3:Y:S01]  /*521c0*/  LDL.LU R11, [R1+0xfc] ;  /* 0x0000fc00010b7983 */ /* 0x000ee20000300800 */
[----:B------:R-:W-:-:S10]  /*521d0*/  LOP3.LUT R0, R0, 0xffffff7f, RZ, 0xc0, !PT ;  /* 0xffffff7f00007812 */ /* 0x000fd400078ec0ff */
[----:B------:R-:W-:Y:S02]  /*521e0*/  @P5 LOP3.LUT R17, R17, 0x1, RZ, 0xfc, !PT ;  /* 0x0000000111115812 */ /* 0x000fe400078efcff */
[----:B------:R-:W-:Y:S02]  /*521f0*/  @P6 LOP3.LUT R0, R0, 0x80, RZ, 0xfc, !PT ;  /* 0x0000008000006812 */ /* 0x000fe400078efcff */
[----:B------:R-:W-:Y:S02]  /*52200*/  LOP3.LUT R17, R17, 0xffffffef, RZ, 0xc0, !PT ;  /* 0xffffffef11117812 */ /* 0x000fe400078ec0ff */
[----:B----4-:R-:W-:Y:S01]  /*52210*/  ISETP.GE.AND P5, PT, R5, UR15, PT ;  /* 0x0000000f05007c0c */ /* 0x010fe2000bfa6270 */
[----:B------:R-:W-:Y:S01]  /*52220*/  ULDC UR15, c[0x0][0x22c] ;  /* 0x00008b00000f7ab9 */ /* 0x000fe20000000800 */
[----:B------:R-:W4:Y:S01]  /*52230*/  LDL.LU R5, [R1+0x100] ;  /* 0x0001000001057983 */ /* 0x000f220000300800 */
[----:B--2---:R-:W-:-:S03]  /*52240*/  ISETP.GE.AND P6, PT, R6, UR13, PT ;  /* 0x0000000d06007c0c */ /* 0x004fc6000bfc6270 */
[----:B------:R-:W2:Y:S01]  /*52250*/  LDL.LU R6, [R1+0x104] ;  /* 0x0001040001067983 */ /* 0x000ea20000300800 */
[----:B------:R-:W-:-:S09]  /*52260*/  ULDC UR13, c[0x0][0x22c] ;  /* 0x00008b00000d7ab9 */ /* 0x000fd20000000800 */
[----:B------:R-:W-:Y:S02]  /*52270*/  @P6 LOP3.LUT R17, R17, 0x10, RZ, 0xfc, !PT ;  /* 0x0000001011116812 */ /* 0x000fe400078efcff */
[----:B---3--:R-:W-:Y:S01]  /*52280*/  ISETP.GE.AND P6, PT, R7, UR11, PT ;  /* 0x0000000b07007c0c */ /* 0x008fe2000bfc6270 */
[----:B------:R-:W-:Y:S01]  /*52290*/  ULDC UR11, c[0x0][0x22c] ;  /* 0x00008b00000b7ab9 */ /* 0x000fe20000000800 */
[----:B------:R-:W3:Y:S01]  /*522a0*/  LDL.LU R7, [R1+0x108] ;  /* 0x0001080001077983 */ /* 0x000ee20000300800 */
[----:B------:R-:W-:-:S10]  /*522b0*/  LOP3.LUT R17, R17, 0xfffffeff, RZ, 0xc0, !PT ;  /* 0xfffffeff11117812 */ /* 0x000fd400078ec0ff */
[----:B------:R-:W-:Y:S02]  /*522c0*/  @P6 LOP3.LUT R17, R17, 0x100, RZ, 0xfc, !PT ;  /* 0x0000010011116812 */ /* 0x000fe400078efcff */
[----:B------:R-:W-:Y:S01]  /*522d0*/  ISETP.GE.AND P6, PT, R18, UR9, PT ;  /* 0x0000000912007c0c */ /* 0x000fe2000bfc6270 */
[----:B------:R-:W-:Y:S01]  /*522e0*/  ULDC UR9, c[0x0][0x22c] ;  /* 0x00008b0000097ab9 */ /* 0x000fe20000000800 */
[----:B------:R-:W3:Y:S01]  /*522f0*/  LDL.LU R18, [R1+0x10c] ;  /* 0x00010c0001127983 */ /* 0x000ee20000300800 */
[----:B------:R-:W-:-:S10]  /*52300*/  LOP3.LUT R17, R17, 0xfffffbff, RZ, 0xc0, !PT ;  /* 0xfffffbff11117812 */ /* 0x000fd400078ec0ff */
[----:B------:R-:W-:Y:S02]  /*52310*/  @P6 LOP3.LUT R17, R17, 0x400, RZ, 0xfc, !PT ;  /* 0x0000040011116812 */ /* 0x000fe400078efcff */
[----:B------:R-:W-:Y:S01]  /*52320*/  ISETP.GE.AND P6, PT, R14, UR15, PT ;  /* 0x0000000f0e007c0c */ /* 0x000fe2000bfc6270 */
[----:B------:R-:W-:Y:S01]  /*52330*/  ULDC UR15, c[0x0][0x22c] ;  /* 0x00008b00000f7ab9 */ /* 0x000fe20000000800 */
[----:B------:R-:W-:-:S11]  /*52340*/  LOP3.LUT R17, R17, 0xffffefff, RZ, 0xc0, !PT ;  /* 0xffffefff11117812 */ /* 0x000fd600078ec0ff */
        /* <DEDUP_REMOVED lines=15> */
[----:B------:R-:W-:-:S04]  /*52440*/  @P6 LOP3.LUT R17, R17, 0x40000, RZ, 0xfc, !PT ;  /* 0x0004000011116812 */ /* 0x000fc800078efcff */
[----:B------:R-:W-:Y:S02]  /*52450*/  LOP3.LUT R17, R17, 0xffdfffff, RZ, 0xc0, !PT ;  /* 0xffdfffff11117812 */ /* 0x000fe400078ec0ff */
[----:B----4-:R-:W-:Y:S01]  /*52460*/  ISETP.GE.AND P6, PT, R5, UR15, PT ;  /* 0x0000000f05007c0c */ /* 0x010fe2000bfc6270 */
[----:B------:R-:W-:Y:S01]  /*52470*/  ULDC UR15, c[0x0][0x22c] ;  /* 0x00008b00000f7ab9 */ /* 0x000fe20000000800 */
[----:B------:R-:W4:Y:S11]  /*52480*/  LDL.LU R5, [R1+0x11c] ;  /* 0x00011c0001057983 */ /* 0x000f360000300800 */
[----:B------:R-:W-:-:S02]  /*52490*/  @P6 LOP3.LUT R17, R17, 0x200000, RZ, 0xfc, !PT ;  /* 0x0020000011116812 */ /* 0x000fc400078efcff */
[----:B--2---:R-:W-:Y:S01]  /*524a0*/  ISETP.GE.AND P6, PT, R6, UR13, PT ;  /* 0x0000000d06007c0c */ /* 0x004fe2000bfc6270 */
[----:B------:R-:W-:Y:S01]  /*524b0*/  ULDC UR13, c[0x0][0x22c] ;  /* 0x00008b00000d7ab9 */ /* 0x000fe20000000800 */
[----:B------:R-:W2:Y:S01]  /*524c0*/  LDL.LU R6, [R1+0x120] ;  /* 0x0001200001067983 */ /* 0x000ea20000300800 */
[----:B------:R-:W-:-:S10]  /*524d0*/  LOP3.LUT R17, R17, 0xfeffffff, RZ, 0xc0, !PT ;  /* 0xfeffffff11117812 */ /* 0x000fd400078ec0ff */
        /* <DEDUP_REMOVED lines=11> */
[----:B------:R-:W-:Y:S02]  /*52590*/  ISETP.GE.AND P6, PT, R13, UR15, PT ;  /* 0x0000000f0d007c0c */ /* 0x000fe4000bfc6270 */
[----:B------:R-:W-:Y:S01]  /*525a0*/  LOP3.LUT R17, R17, 0xbfffffff, RZ, 0xc0, !PT ;  /* 0xbfffffff11117812 */ /* 0x000fe200078ec0ff */
[----:B------:R-:W3:Y:S04]  /*525b0*/  LDL.LU R13, [R1+0x12c] ;  /* 0x00012c00010d7983 */ /* 0x000ee80000300800 */
[----:B------:R-:W3:Y:S01]  /*525c0*/  LDL.LU R15, [R1+0x130] ;  /* 0x00013000010f7983 */ /* 0x000ee20000300800 */
[----:B------:R-:W-:-:S05]  /*525d0*/  ULDC UR15, c[0x0][0x22c] ;  /* 0x00008b00000f7ab9 */ /* 0x000fca0000000800 */
[----:B------:R-:W-:Y:S02]  /*525e0*/  @P6 LOP3.LUT R17, R17, 0x40000000, RZ, 0xfc, !PT ;  /* 0x4000000011116812 */ /* 0x000fe400078efcff */
[----:B------:R-:W-:Y:S01]  /*525f0*/  ISETP.GE.AND P6, PT, R12, UR13, PT ;  /* 0x0000000d0c007c0c */ /* 0x000fe2000bfc6270 */
[----:B------:R-:W-:Y:S01]  /*52600*/  ULDC UR13, c[0x0][0x22c] ;  /* 0x00008b00000d7ab9 */ /* 0x000fe20000000800 */
[----:B------:R-:W3:Y:S11]  /*52610*/  LDL.LU R12, [R1+0x134] ;  /* 0x00013400010c7983 */ /* 0x000ef60000300800 */
[----:B------:R-:W-:-:S02]  /*52620*/  @P6 LOP3.LUT R16, R16, 0x1, RZ, 0xfc, !PT ;  /* 0x0000000110106812 */ /* 0x000fc400078efcff */
        /* <DEDUP_REMOVED lines=10> */
[----:B--2---:R-:W-:Y:S02]  /*526d0*/  ISETP.GE.AND P6, PT, R6, UR15, PT ;  /* 0x0000000f06007c0c */ /* 0x004fe4000bfc6270 */
[----:B------:R-:W2:Y:S01]  /*526e0*/  LDL.LU R6, [R1+0x140] ;  /* 0x0001400001067983 */ /* 0x000ea20000300800 */
[----:B------:R-:W-:-:S10]  /*526f0*/  LOP3.LUT R16, R16, 0xffffffbf, RZ, 0xc0, !PT ;  /* 0xffffffbf10107812 */ /* 0x000fd400078ec0ff */
[----:B------:R-:W-:Y:S02]  /*52700*/  @P6 LOP3.LUT R16, R16, 0x40, RZ, 0xfc, !PT ;  /* 0x0000004010106812 */ /* 0x000fe400078efcff */
[----:B---3--:R-:W-:Y:S02]  /*52710*/  ISETP.GE.AND P6, PT, R7, UR13, PT ;  /* 0x0000000d07007c0c */ /* 0x008fe4000bfc6270 */
[----:B------:R-:W3:Y:S01]  /*52720*/  LDL.LU R7, [R1+0x144] ;  /* 0x0001440001077983 */ /* 0x000ee20000300800 */
[----:B------:R-:W-:-:S10]  /*52730*/  LOP3.LUT R16, R16, 0xfffffeff, RZ, 0xc0, !PT ;  /* 0xfffffeff10107812 */ /* 0x000fd400078ec0ff */
[----:B------:R-:W-:Y:S02]  /*52740*/  @P6 LOP3.LUT R16, R16, 0x100, RZ, 0xfc, !PT ;  /* 0x0000010010106812 */ /* 0x000fe400078efcff */
[----:B------:R-:W-:Y:S02]  /*52750*/  ISETP.GE.AND P6, PT, R18, UR11, PT ;  /* 0x0000000b12007c0c */ /* 0x000fe4000bfc6270 */
[----:B------:R-:W3:Y:S01]  /*52760*/  LDL.LU R18, [R1+0x148] ;  /* 0x0001480001127983 */ /* 0x000ee20000300800 */
[----:B------:R-:W-:-:S03]  /*52770*/  LOP3.LUT R16, R16, 0xfffff7ff, RZ, 0xc0, !PT ;  /* 0xfffff7ff10107812 */ /* 0x000fc600078ec0ff */
[----:B------:R-:W3:Y:S07]  /*52780*/  LDL.LU R14, [R1+0x14c] ;  /* 0x00014c00010e7983 */ /* 0x000eee0000300800 */
[----:B------:R-:W-:Y:S02]  /*52790*/  @P6 LOP3.LUT R16, R16, 0x800, RZ, 0xfc, !PT ;  /* 0x0000080010106812 */ /* 0x000fe400078efcff */
[----:B------:R-:W-:Y:S02]  /*527a0*/  ISETP.GE.AND P6, PT, R13, UR9, PT ;  /* 0x000000090d007c0c */ /* 0x000fe4000bfc6270 */
[----:B------:R-:W-:Y:S01]  /*527b0*/  LOP3.LUT R16, R16, 0xffffbfff, RZ, 0xc0, !PT ;  /* 0xffffbfff10107812 */ /* 0x000fe200078ec0ff */
[----:B------:R-:W3:Y:S10]  /*527c0*/  LDL.LU R13, [R1+0x150] ;  /* 0x00015000010d7983 */ /* 0x000ef40000300800 */
[----:B------:R-:W-:-:S02]  /*527d0*/  @P6 LOP3.LUT R16, R16, 0x4000, RZ, 0xfc, !PT ;  /* 0x0000400010106812 */ /* 0x000fc400078efcff */
[----:B------:R-:W-:Y:S02]  /*527e0*/  ISETP.GE.AND P6, PT, R15, UR30, PT ;  /* 0x0000001e0f007c0c */ /* 0x000fe4000bfc6270 */
[----:B------:R-:W-:-:S11]  /*527f0*/  LOP3.LUT R16, R16, 0xffff7fff, RZ, 0xc0, !PT ;  /* 0xffff7fff10107812 */ /* 0x000fd600078ec0ff */
[----:B------:R-:W-:Y:S02]  /*52800*/  @P6 LOP3.LUT R16, R16, 0x8000, RZ, 0xfc, !PT ;  /* 0x0000800010106812 */ /* 0x000fe400078efcff */
[----:B------:R-:W-:Y:S02]  /*52810*/  ISETP.GE.AND P6, PT, R12, UR32, PT ;  /* 0x000000200c007c0c */ /* 0x000fe4000bfc6270 */
[----:B------:R-:W3:Y:S01]  /*52820*/  LDL.LU R12, [R1+0x154] ;  /* 0x00015400010c7983 */ /* 0x000ee20000300800 */
[----:B------:R-:W-:-:S10]  /*52830*/  LOP3.LUT R16, R16, 0xfffbffff, RZ, 0xc0, !PT ;  /* 0xfffbffff10107812 */ /* 0x000fd400078ec0ff */
[----:B------:R-:W-:Y:S02]  /*52840*/  @P6 LOP3.LUT R16, R16, 0x40000, RZ, 0xfc, !PT ;  /* 0x0004000010106812 */ /* 0x000fe400078efcff */
[----:B------:R-:W-:Y:S02]  /*52850*/  ISETP.GE.AND P6, PT, R11, UR34, PT ;  /* 0x000000220b007c0c */ /* 0x000fe4000bfc6270 */
[----:B------:R-:W3:Y:S01]  /*52860*/  LDL.LU R11, [R1+0x158] ;  /* 0x00015800010b7983 */ /* 0x000ee20000300800 */
[----:B------:R-:W-:-:S10]  /*52870*/  LOP3.LUT R16, R16, 0xffefffff, RZ, 0xc0, !PT ;  /* 0xffefffff10107812 */ /* 0x000fd400078ec0ff */
[----:B------:R-:W-:-:S04]  /*52880*/  @P6 LOP3.LUT R16, R16, 0x100000, RZ, 0xfc, !PT ;  /* 0x0010000010106812 */ /* 0x000fc800078efcff */
[----:B------:R-:W-:Y:S02]  /*52890*/  LOP3.LUT R16, R16, 0xffbfffff, RZ, 0xc0, !PT ;  /* 0xffbfffff10107812 */ /* 0x000fe400078ec0ff */
[----:B----4-:R-:W-:Y:S02]  /*528a0*/  ISETP.GE.AND P6, PT, R5, UR35, PT ;  /* 0x0000002305007c0c */ /* 0x010fe4000bfc6270 */
        /* <DEDUP_REMOVED lines=11> */
[----:B------:R-:W3:Y:S04]  /*52960*/  LDL.LU R18, [R1+0x168] ;  /* 0x0001680001127983 */ /* 0x000ee80000300800 */
[----:B------:R-:W3:Y:S04]  /*52970*/  LDL.LU R27, [R1+0x16c] ;  /* 0x00016c00011b7983 */ /* 0x000ee80000300800 */
[----:B------:R-:W3:Y:S04]  /*52980*/  LDL.LU R24, [R1+0x170] ;  /* 0x0001700001187983 */ /* 0x000ee80000300800 */
[----:B------:R-:W3:Y:S01]  /*52990*/  LDL.LU R15, [R1+0x174] ;  /* 0x00017400010f7983 */ /* 0x000ee20000300800 */
[----:B------:R-:W-:-:S04]  /*529a0*/  LOP3.LUT R16, R16, 0xefffffff, RZ, 0xc0, !PT ;  /* 0xefffffff10107812 */ /* 0x000fc800078ec0ff */
[----:B------:R-:W-:Y:S02]  /*529b0*/  @P6 LOP3.LUT R16, R16, 0x10000000, RZ, 0xfc, !PT ;  /* 0x1000000010106812 */ /* 0x000fe400078efcff */
[----:B------:R-:W-:Y:S02]  /*529c0*/  ISETP.GE.AND P6, PT, R14, UR40, PT ;  /* 0x000000280e007c0c */ /* 0x000fe4000bfc6270 */
[----:B------:R-:W3:Y:S01]  /*529d0*/  LDL.LU R14, [R1+0x178] ;  /* 0x00017800010e7983 */ /* 0x000ee20000300800 */
[----:B------:R-:W-:-:S10]  /*529e0*/  LOP3.LUT R16, R16, 0xbfffffff, RZ, 0xc0, !PT ;  /* 0xbfffffff10107812 */ /* 0x000fd400078ec0ff */
[----:B------:R-:W-:Y:S02]  /*529f0*/  @P6 LOP3.LUT R16, R16, 0x40000000, RZ, 0xfc, !PT ;  /* 0x4000000010106812 */ /* 0x000fe400078efcff */
[----:B------:R-:W-:Y:S02]  /*52a00*/  ISETP.GE.AND P6, PT, R13, UR39, PT ;  /* 0x000000270d007c0c */ /* 0x000fe4000bfc6270 */
[----:B------:R-:W3:Y:S11]  /*52a10*/  LDL.LU R13, [R1+0x17c] ;  /* 0x00017c00010d7983 */ /* 0x000ef60000300800 */
[----:B------:R-:W-:-:S02]  /*52a20*/  @P6 LOP3.LUT R3, R3, 0x2, RZ, 0xfc, !PT ;  /* 0x0000000203036812 */ /* 0x000fc400078efcff */
        /* <DEDUP_REMOVED lines=64> */
[----:B------:R-:W4:Y:S01]  /*52e30*/  LDL.LU R18, [R1+0x177c] ;  /* 0x00177c0001127983 */ /* 0x000f220000300800 */
[----:B------:R-:W-:-:S10]  /*52e40*/  LOP3.LUT R2, R2, 0xffffffbf, RZ, 0xc0, !PT ;  /* 0xffffffbf02027812 */ /* 0x000fd400078ec0ff */
[----:B------:R-:W-:-:S04]  /*52e50*/  @P6 LOP3.LUT R2, R2, 0x40, RZ, 0xfc, !PT ;  /* 0x0000004002026812 */ /* 0x000fc800078efcff */
[----:B------:R-:W-:Y:S02]  /*52e60*/  LOP3.LUT R2, R2, 0xfffffeff, RZ, 0xc0, !PT ;  /* 0xfffffeff02027812 */ /* 0x000fe400078ec0ff */
[----:B------:R-:W-:Y:S02]  /*52e70*/  LOP3.LUT R0, R0, 0xfffffffe, RZ, 0xc0, !PT ;  /* 0xfffffffe00007812 */ /* 0x000fe400078ec0ff */
[----:B----4-:R-:W-:Y:S02]  /*52e80*/  ISETP.GE.AND P6, PT, R18, UR48, PT ;  /* 0x0000003012007c0c */ /* 0x010fe4000bfc6270 */
[----:B------:R-:W4:Y:S11]  /*52e90*/  LDL.LU R18, [R1+0x1778] ;  /* 0x0017780001127983 */ /* 0x000f360000300800 */
[----:B------:R-:W-:-:S02]  /*52ea0*/  @P6 LOP3.LUT R2, R2, 0x100, RZ, 0xfc, !PT ;  /* 0x0000010002026812 */ /* 0x000fc400078efcff */
[----:B---3--:R-:W-:Y:S02]  /*52eb0*/  ISETP.GE.AND P6, PT, R7, UR49, PT ;  /* 0x0000003107007c0c */ /* 0x008fe4000bfc6270 */
[----:B------:R-:W3:Y:S01]  /*52ec0*/  LDL.LU R7, [R1+0x1774] ;  /* 0x0017740001077983 */ /* 0x000ee20000300800 */
[----:B------:R-:W-:-:S10]  /*52ed0*/  LOP3.LUT R2, R2, 0xfffffbff, RZ, 0xc0, !PT ;  /* 0xfffffbff02027812 */ /* 0x000fd400078ec0ff */
[----:B------:R-:W-:Y:S02]  /*52ee0*/  @P6 LOP3.LUT R2, R2, 0x400, RZ, 0xfc, !PT ;  /* 0x0000040002026812 */ /* 0x000fe400078efcff */
[----:B--2---:R-:W-:Y:S02]  /*52ef0*/  ISETP.GE.AND P6, PT, R6, UR50, PT ;  /* 0x0000003206007c0c */ /* 0x004fe4000bfc6270 */
        /* <DEDUP_REMOVED lines=8> */
[----:B------:R-:W-:-:S11]  /*52f80*/  LOP3.LUT R2, R2, 0xfffdffff, RZ, 0xc0, !PT ;  /* 0xfffdffff02027812 */ /* 0x000fd600078ec0ff */
        /* <DEDUP_REMOVED lines=20> */
[----:B------:R-:W3:Y:S11]  /*530d0*/  LDL.LU R4, [R1+0x1768] ;  /* 0x0017680001047983 */ /* 0x000ef60000300800 */
[----:B------:R-:W-:-:S02]  /*530e0*/  @P6 LOP3.LUT R0, R0, 0x1, RZ, 0xfc, !PT ;  /* 0x0000000100006812 */ /* 0x000fc400078efcff */
[----:B------:R-:W-:Y:S02]  /*530f0*/  ISETP.GE.AND P6, PT, R10, UR60, PT ;  /* 0x0000003c0a007c0c */ /* 0x000fe4000bfc6270 */
[----:B------:R-:W2:Y:S01]  /*53100*/  LDL.LU R10, [R1+0x1764] ;  /* 0x00176400010a7983 */ /* 0x000ea20000300800 */
[----:B------:R-:W-:-:S10]  /*53110*/  LOP3.LUT R0, R0, 0xfffffff7, RZ, 0xc0, !PT ;  /* 0xfffffff700007812 */ /* 0x000fd400078ec0ff */
[----:B------:R-:W-:Y:S02]  /*53120*/  @P6 LOP3.LUT R0, R0, 0x8, RZ, 0xfc, !PT ;  /* 0x0000000800006812 */ /* 0x000fe400078efcff */
[----:B------:R-:W-:Y:S02]  /*53130*/  ISETP.GE.AND P6, PT, R9, UR61, PT ;  /* 0x0000003d09007c0c */ /* 0x000fe4000bfc6270 */
[----:B------:R-:W2:Y:S01]  /*53140*/  LDL.LU R9, [R1+0x1760] ;  /* 0x0017600001097983 */ /* 0x000ea20000300800 */
[----:B------:R-:W-:-:S10]  /*53150*/  LOP3.LUT R0, R0, 0xffffffbf, RZ, 0xc0, !PT ;  /* 0xffffffbf00007812 */ /* 0x000fd400078ec0ff */
[----:B------:R-:W-:Y:S02]  /*53160*/  @P6 LOP3.LUT R0, R0, 0x40, RZ, 0xfc, !PT ;  /* 0x0000004000006812 */ /* 0x000fe400078efcff */
[----:B------:R-:W-:Y:S02]  /*53170*/  ISETP.GE.AND P6, PT, R8, UR33, PT ;  /* 0x0000002108007c0c */ /* 0x000fe4000bfc6270 */
[----:B------:R-:W2:Y:S04]  /*53180*/  LDL.LU R8, [R1+0x175c] ;  /* 0x00175c0001087983 */ /* 0x000ea80000300800 */
[----:B------:R-:W3:Y:S01]  /*53190*/  LDL.LU R12, [R1] ;  /* 0x00000000010c7983 */ /* 0x000ee20000300800 */
[----:B----4-:R-:W-:Y:S01]  /*531a0*/  LOP3.LUT R18, R18, 0xffdfffff, RZ, 0xc0, !PT ;  /* 0xffdfffff12127812 */ /* 0x010fe200078ec0ff */
[----:B------:R-:W-:-:S02]  /*531b0*/  ULEA UR5, UR5, UR4, 0x5 ;  /* 0x0000000405057291 */ /* 0x000fc4000f8e283f */
[----:B------:R-:W4:Y:S01]  /*531c0*/  LDL.LU R11, [R1+0x169c] ;  /* 0x00169c00010b7983 */ /* 0x000f220000300800 */
[----:B------:R-:W-:-:S03]  /*531d0*/  ULDC UR8, c[0x0][0x228] ;  /* 0x00008a0000087ab9 */ /* 0x000fc60000000800 */
[----:B------:R0:W-:Y:S04]  /*531e0*/  STL [R1+0x19cc], R23 ;  /* 0x0019cc1701007387 */ /* 0x0001e80000100800 */
[----:B0-----:R-:W4:Y:S04]  /*531f0*/  LDL.LU R23, [R1+0x1530] ;  /* 0x0015300001177983 */ /* 0x001f280000300800 */
[----:B------:R0:W-:Y:S04]  /*53200*/  STL [R1+0x19c8], R25 ;  /* 0x0019c81901007387 */ /* 0x0001e80000100800 */
[----:B0-----:R-:W2:Y:S04]  /*53210*/  LDL.LU R25, [R1+0x1638] ;  /* 0x0016380001197983 */ /* 0x001ea80000300800 */
        /* <DEDUP_REMOVED lines=11> */
[----:B------:R-:W2:Y:S04]  /*532d0*/  LDL.LU R14, [R1+0x1c] ;  /* 0x00001c00010e7983 */ /* 0x000ea80000300800 */
[----:B------:R-:W2:Y:S01]  /*532e0*/  LDL.LU R13, [R1+0x2c] ;  /* 0x00002c00010d7983 */ /* 0x000ea20000300800 */
[----:B---3--:R-:W-:-:S03]  /*532f0*/  IMAD.MOV.U32 R19, RZ, RZ, R12 ;  /* 0x000000ffff137224 */ /* 0x008fc600078e000c */
[----:B------:R-:W3:Y:S04]  /*53300*/  LDL.LU R12, [R1+0x14] ;  /* 0x00001400010c7983 */ /* 0x000ee80000300800 */
[----:B------:R-:W3:Y:S01]  /*53310*/  LDL.LU R15, [R1+0x24] ;  /* 0x00002400010f7983 */ /* 0x000ee20000300800 */
[----:B------:R-:W-:-:S04]  /*53320*/  @P5 LOP3.LUT R18, R18, 0x200000, RZ, 0xfc, !PT ;  /* 0x0020000012125812 */ /* 0x000fc800078efcff */
[----:B------:R-:W-:-:S04]  /*53330*/  LOP3.LUT R18, R18, 0xffefffff, RZ, 0xc0, !PT ;  /* 0xffefffff12127812 */ /* 0x000fc800078ec0ff */
[----:B------:R-:W-:-:S04]  /*53340*/  @P0 LOP3.LUT R18, R18, 0x100000, RZ, 0xfc, !PT ;  /* 0x0010000012120812 */ /* 0x000fc800078efcff */
[C---:B------:R-:W-:Y:S02]  /*53350*/  LOP3.LUT P0, RZ, R18.reuse, 0x2000, RZ, 0xc0, !PT ;  /* 0x0000200012ff7812 */ /* 0x040fe4000780c0ff */
[----:B------:R-:W-:-:S04]  /*53360*/  LOP3.LUT R18, R18, 0xfff7ffff, RZ, 0xc0, !PT ;  /* 0xfff7ffff12127812 */ /* 0x000fc800078ec0ff */
[----:B------:R-:W-:-:S04]  /*53370*/  @P1 LOP3.LUT R18, R18, 0x80000, RZ, 0xfc, !PT ;  /* 0x0008000012121812 */ /* 0x000fc800078efcff */
[----:B------:R-:W-:-:S04]  /*53380*/  LOP3.LUT R18, R18, 0xfffbffff, RZ, 0xc0, !PT ;  /* 0xfffbffff12127812 */ /* 0x000fc800078ec0ff */
[----:B------:R-:W-:-:S04]  /*53390*/  @P2 LOP3.LUT R18, R18, 0x40000, RZ, 0xfc, !PT ;  /* 0x0004000012122812 */ /* 0x000fc800078efcff */
[C---:B------:R-:W-:Y:S02]  /*533a0*/  LOP3.LUT P2, RZ, R18.reuse, 0x4000, RZ, 0xc0, !PT ;  /* 0x0000400012ff7812 */ /* 0x040fe4000784c0ff */
[----:B------:R-:W-:-:S04]  /*533b0*/  LOP3.LUT R18, R18, 0xfffdffff, RZ, 0xc0, !PT ;  /* 0xfffdffff12127812 */ /* 0x000fc800078ec0ff */
[----:B------:R-:W-:Y:S01]  /*533c0*/  @P6 LOP3.LUT R18, R18, 0x20000, RZ, 0xfc, !PT ;  /* 0x0002000012126812 */ /* 0x000fe200078efcff */
[----:B------:R0:W-:Y:S03]  /*533d0*/  STL [R1+0x1848], R20 ;  /* 0x0018481401007387 */ /* 0x0001e60000100800 */
[----:B------:R-:W-:-:S04]  /*533e0*/  LOP3.LUT R18, R18, 0xfffeffff, RZ, 0xc0, !PT ;  /* 0xfffeffff12127812 */ /* 0x000fc800078ec0ff */
[----:B------:R-:W-:Y:S01]  /*533f0*/  @P3 LOP3.LUT R18, R18, 0x10000, RZ, 0xfc, !PT ;  /* 0x0001000012123812 */ /* 0x000fe200078efcff */
[----:B0-----:R-:W3:Y:S03]  /*53400*/  LDL.LU R20, [R1+0x14c4] ;  /* 0x0014c40001147983 */ /* 0x001ee60000300800 */
[----:B------:R-:W-:Y:S01]  /*53410*/  LOP3.LUT R18, R18, 0xffff7fff, RZ, 0xc0, !PT ;  /* 0xffff7fff12127812 */ /* 0x000fe200078ec0ff */
[----:B------:R0:W-:Y:S03]  /*53420*/  STL [R1+0x1810], R0 ;  /* 0x0018100001007387 */ /* 0x0001e60000100800 */
[----:B------:R-:W-:Y:S01]  /*53430*/  @P4 LOP3.LUT R18, R18, 0x8000, RZ, 0xfc, !PT ;  /* 0x0000800012124812 */ /* 0x000fe200078efcff */
[----:B0-----:R-:W3:Y:S04]  /*53440*/  LDL.LU R0, [R1+0x14c8] ;  /* 0x0014c80001007983 */ /* 0x001ee80000300800 */
[----:B------:R0:W-:Y:S01]  /*53450*/  STL [R1+0x17f0], R2 ;  /* 0x0017f00201007387 */ /* 0x0001e20000100800 */
[----:B------:R-:W-:-:S02]  /*53460*/  LOP3.LUT P5, RZ, R22, 0x20000000, RZ, 0xc0, !PT ;  /* 0x2000000016ff7812 */ /* 0x000fc400078ac0ff */
[----:B------:R-:W-:Y:S01]  /*53470*/  LOP3.LUT P1, RZ, R22, 0x400000, RZ, 0xc0, !PT ;  /* 0x0040000016ff7812 */ /* 0x000fe2000782c0ff */
[----:B0-----:R-:W3:Y:S04]  /*53480*/  LDL.LU R2, [R1+0x1664] ;  /* 0x0016640001027983 */ /* 0x001ee80000300800 */
[----:B------:R0:W-:Y:S04]  /*53490*/  STL [R1+0x17d0], R3 ;  /* 0x0017d00301007387 */ /* 0x0001e80000100800 */
[----:B0-----:R-:W3:Y:S04]  /*534a0*/  LDL.LU R3, [R1+0x14cc] ;  /* 0x0014cc0001037983 */ /* 0x001ee80000300800 */
[----:B------:R0:W-:Y:S01]  /*534b0*/  STL [R1+0x17ac], R16 ;  /* 0x0017ac1001007387 */ /* 0x0001e20000100800 */
[----:B----4-:R-:W-:-:S03]  /*534c0*/  PRMT R11, R11, 0x5410, R23 ;  /* 0x000054100b0b7816 */ /* 0x010fc60000000017 */
[----:B0-----:R-:W4:Y:S01]  /*534d0*/  LDL.LU R16, [R1+0x164c] ;  /* 0x00164c0001107983 */ /* 0x001f220000300800 */
[----:B--2---:R-:W-:Y:S02]  /*534e0*/  SHF.R.U32.HI R14, RZ, 0x8, R14 ;  /* 0x00000008ff0e7819 */ /* 0x004fe4000001160e */
[----:B------:R-:W-:Y:S01]  /*534f0*/  LOP3.LUT R13, R13, 0xffff, RZ, 0xc0, !PT ;  /* 0x0000ffff0d0d7812 */ /* 0x000fe200078ec0ff */
[----:B------:R0:W-:Y:S01]  /*53500*/  STL [R1+0x17a8], R17 ;  /* 0x0017a81101007387 */ /* 0x0001e20000100800 */
[----:B------:R-:W-:-:S03]  /*53510*/  LOP3.LUT R14, R14, 0xffff, RZ, 0xc0, !PT ;  /* 0x0000ffff0e0e7812 */ /* 0x000fc600078ec0ff */
[----:B0-----:R-:W4:Y:S04]  /*53520*/  LDL.LU R17, [R1+0x14d0] ;  /* 0x0014d00001117983 */ /* 0x001f280000300800 */
[----:B------:R-:W-:Y:S04]  /*53530*/  STL [R1+0x19d0], R22 ;  /* 0x0019d01601007387 */ /* 0x000fe80000100800 */
[----:B------:R0:W-:Y:S04]  /*53540*/  STL [R1+0x1900], R18 ;  /* 0x0019001201007387 */ /* 0x0001e80000100800 */
[----:B0-----:R-:W2:Y:S01]  /*53550*/  LDL.LU R18, [R1+0x1654] ;  /* 0x0016540001127983 */ /* 0x001ea20000300800 */
[----:B---3--:R-:W-:-:S04]  /*53560*/  LOP3.LUT R12, R12, 0xffff, RZ, 0xc0, !PT ;  /* 0x0000ffff0c0c7812 */ /* 0x008fc800078ec0ff */
[----:B------:R-:W-:Y:S02]  /*53570*/  PRMT R22, R13, 0x3340, R12 ;  /* 0x000033400d167816 */ /* 0x000fe4000000000c */
[----:B------:R-:W-:Y:S01]  /*53580*/  LOP3.LUT R15, R15, 0xffff, RZ, 0xc0, !PT ;  /* 0x0000ffff0f0f7812 */ /* 0x000fe200078ec0ff */
[----:B------:R-:W3:Y:S03]  /*53590*/  LDL.LU R13, [R1+0x165c] ;  /* 0x00165c00010d7983 */ /* 0x000ee60000300800 */
[----:B------:R-:W-:Y:S01]  /*535a0*/  PRMT R23, R15, 0x3340, R14 ;  /* 0x000033400f177816 */ /* 0x000fe2000000000e */
[----:B------:R-:W2:Y:S04]  /*535b0*/  LDL.LU R12, [R1+0x14d8] ;  /* 0x0014d800010c7983 */ /* 0x000ea80000300800 */
[----:B------:R0:W-:Y:S04]  /*535c0*/  STL [R1+0x1cc], R22 ;  /* 0x0001cc1601007387 */ /* 0x0001e80000100800 */
[----:B------:R-:W3:Y:S01]  /*535d0*/  LDL.LU R14, [R1+0x14e0] ;  /* 0x0014e000010e7983 */ /* 0x000ee20000300800 */
[----:B------:R-:W1:Y:S01]  /*535e0*/  S2R R27, SR_TID.X ;  /* 0x00000000001b7919 */ /* 0x000e620000002100 */
[----:B0-----:R-:W0:Y:S01]  /*535f0*/  S2R R22, SR_TID.X ;  /* 0x0000000000167919 */ /* 0x001e220000002100 */
[----:B-1----:R-:W-:-:S04]  /*53600*/  LOP3.LUT R27, R27, 0x1f, RZ, 0xc0, !PT ;  /* 0x0000001f1b1b7812 */ /* 0x002fc800078ec0ff */
[----:B------:R-:W-:Y:S01]  /*53610*/  LEA R27, R27, UR5, 0x4 ;  /* 0x000000051b1b7c11 */ /* 0x000fe2000f8e20ff */
[----:B------:R-:W-:Y:S06]  /*53620*/  BAR.SYNC.DEFER_BLOCKING 0x0 ;  /* 0x0000000000007b1d */ /* 0x000fec0000010000 */
[----:B------:R-:W-:Y:S01]  /*53630*/  ULDC UR5, c[0x0][0x228] ;  /* 0x00008a0000057ab9 */ /* 0x000fe20000000800 */
[----:B------:R0:W-:Y:S04]  /*53640*/  STSM.16.M88.4 [R27], R4 ;  /* 0x000000041b007844 */ /* 0x0001e80000000200 */
[----:B------:R1:W-:Y:S01]  /*53650*/  STSM.16.M88.4 [R27+0x200], R8 ;  /* 0x000200081b007844 */ /* 0x0003e20000000200 */
[----:B0-----:R-:W-:-:S02]  /*53660*/  LOP3.LUT R6, R22, 0x3f, RZ, 0xc0, !PT ;  /* 0x0000003f16067812 */ /* 0x001fc400078ec0ff */
[----:B------:R-:W-:Y:S02]  /*53670*/  PRMT R5, R25, 0x5410, R0 ;  /* 0x0000541019057816 */ /* 0x000fe40000000000 */
[----:B------:R-:W-:Y:S01]  /*53680*/  LEA R25, R6, UR4, 0x4 ;  /* 0x0000000406197c11 */ /* 0x000fe2000f8e20ff */
[----:B------:R-:W-:Y:S01]  /*53690*/  STL [R1+0x1a50], R23 ;  /* 0x001a501701007387 */ /* 0x000fe20000100800 */
[----:B-1----:R-:W-:Y:S01]  /*536a0*/  PRMT R11, R26, 0x5410, R28 ;  /* 0x000054101a0b7816 */ /* 0x002fe2000000001c */
[----:B------:R-:W-:Y:S02]  /*536b0*/  ULDC UR4, c[0x0][0x228] ;  /* 0x00008a0000047ab9 */ /* 0x000fe40000000800 */
[----:B------:R-:W-:Y:S01]  /*536c0*/  STL [R1+0x8b0], R25 ;  /* 0x0008b01901007387 */ /* 0x000fe20000100800 */
[----:B------:R-:W-:Y:S01]  /*536d0*/  PRMT R6, R21, 0x5410, R20 ;  /* 0x0000541015067816 */ /* 0x000fe20000000014 */
[----:B------:R-:W-:Y:S01]  /*536e0*/  BAR.SYNC.DEFER_BLOCKING 0x0 ;  /* 0x0000000000007b1d */ /* 0x000fe20000010000 */
[----:B--2---:R-:W-:-:S02]  /*536f0*/  PRMT R9, R18, 0x5410, R12 ;  /* 0x0000541012097816 */ /* 0x004fc4000000000c */
[----:B---3--:R-:W-:-:S03]  /*53700*/  PRMT R8, R13, 0x5410, R14 ;  /* 0x000054100d087816 */ /* 0x008fc6000000000e */
[----:B------:R-:W0:Y:S02]  /*53710*/  LDS.128 R12, [R25] ;  /* 0x00000000190c7984 */ /* 0x000e240000000c00 */
[----:B0-----:R-:W-:Y:S02]  /*53720*/  IMAD.MOV.U32 R28, RZ, RZ, R15 ;  /* 0x000000ffff1c7224 */ /* 0x001fe400078e000f */
[----:B------:R-:W-:Y:S04]  /*53730*/  STL [R1+0x1a4], R13 ;  /* 0x0001a40d01007387 */ /* 0x000fe80000100800 */
[----:B------:R-:W-:Y:S04]  /*53740*/  STL [R1+0x1a8], R14 ;  /* 0x0001a80e01007387 */ /* 0x000fe80000100800 */
[----:B------:R-:W-:Y:S04]  /*53750*/  STL [R1+0x1ad8], R28 ;  /* 0x001ad81c01007387 */ /* 0x000fe80000100800 */
[----:B------:R-:W2:Y:S01]  /*53760*/  LDL.LU R21, [R1+0x147c] ;  /* 0x00147c0001157983 */ /* 0x000ea20000300800 */
[----:B------:R-:W-:-:S03]  /*53770*/  IMAD.MOV.U32 R26, RZ, RZ, R12 ;  /* 0x000000ffff1a7224 */ /* 0x000fc600078e000c */
[----:B------:R-:W0:Y:S01]  /*53780*/  LDS.128 R12, [R25+0x400] ;  /* 0x00040000190c7984 */ /* 0x000e220000000c00 */
[----:B------:R-:W-:Y:S01]  /*53790*/  PRMT R7, R24, 0x5410, R29 ;  /* 0x0000541018077816 */ /* 0x000fe2000000001d */
[----:B0-----:R-:W-:Y:S01]  /*537a0*/  IMAD.MOV.U32 R24, RZ, RZ, R12 ;  /* 0x000000ffff187224 */ /* 0x001fe200078e000c */
[----:B----4-:R-:W-:Y:S02]  /*537b0*/  PRMT R10, R16, 0x5410, R17 ;  /* 0x00005410100a7816 */ /* 0x010fe40000000011 */
[----:B------:R-:W-:Y:S01]  /*537c0*/  PRMT R4, R2, 0x5410, R3 ;  /* 0x0000541002047816 */ /* 0x000fe20000000003 */
[----:B------:R-:W-:Y:S06]  /*537d0*/  BAR.SYNC.DEFER_BLOCKING 0x0 ;  /* 0x0000000000007b1d */ /* 0x000fec0000010000 */
[----:B--2---:R0:W-:Y:S04]  /*537e0*/  STL [R1+0x1adc], R21 ;  /* 0x001adc1501007387 */ /* 0x0041e80000100800 */
[----:B------:R-:W2:Y:S04]  /*537f0*/  LDL.LU R29, [R1+0x15c0] ;  /* 0x0015c000011d7983 */ /* 0x000ea80000300800 */
[----:B------:R1:W-:Y:S04]  /*53800*/  STL [R1+0x1a38], R26 ;  /* 0x001a381a01007387 */ /* 0x0003e80000100800 */
[----:B------:R-:W-:Y:S04]  /*53810*/  STL [R1+0x194], R13 ;  /* 0x0001940d01007387 */ /* 0x000fe80000100800 */
[----:B------:R3:W-:Y:S04]  /*53820*/  STL.64 [R1+0x198], R14 ;  /* 0x0001980e01007387 */ /* 0x0007e80000100a00 */
[----:B0-----:R-:W4:Y:S04]  /*53830*/  LDL.LU R21, [R1+0x14a8] ;  /* 0x0014a80001157983 */ /* 0x001f280000300800 */
[----:B------:R-:W2:Y:S04]  /*53840*/  LDL.LU R28, [R1+0x14a0] ;  /* 0x0014a000011c7983 */ /* 0x000ea80000300800 */
[----:B-1----:R-:W2:Y:S04]  /*53850*/  LDL.LU R26, [R1+0x146c] ;  /* 0x00146c00011a7983 */ /* 0x002ea80000300800 */
[----:B------:R-:W2:Y:S04]  /*53860*/  LDL.LU R23, [R1+0x1590] ;  /* 0x0015900001177983 */ /* 0x000ea80000300800 */
[----:B---3--:R-:W3:Y:S04]  /*53870*/  LDL.LU R15, [R1+0x1468] ;  /* 0x00146800010f7983 */ /* 0x008ee80000300800 */
[----:B------:R-:W3:Y:S04]  /*53880*/  LDL.LU R14, [R1+0x158c] ;  /* 0x00158c00010e7983 */ /* 0x000ee80000300800 */
[----:B------:R-:W4:Y:S04]  /*53890*/  LDL.LU R13, [R1+0x145c] ;  /* 0x00145c00010d7983 */ /* 0x000f280000300800 */
[----:B------:R-:W4:Y:S04]  /*538a0*/  LDL.LU R12, [R1+0x1580] ;  /* 0x00158000010c7983 */ /* 0x000f280000300800 */
[----:B------:R-:W-:Y:S04]  /*538b0*/  STSM.16.M88.4 [R27], R4 ;  /* 0x000000041b007844 */ /* 0x000fe80000000200 */
[----:B------:R-:W-:Y:S01]  /*538c0*/  STSM.16.M88.4 [R27+0x200], R8 ;  /* 0x000200081b007844 */ /* 0x000fe20000000200 */
[----:B------:R-:W-:Y:S06]  /*538d0*/  BAR.SYNC.DEFER_BLOCKING 0x0 ;  /* 0x0000000000007b1d */ /* 0x000fec0000010000 */
[----:B---3--:R0:W-:Y:S04]  /*538e0*/  STL.64 [R1+0x1ad0], R14 ;  /* 0x001ad00e01007387 */ /* 0x0081e80000100a00 */
[----:B0-----:R-:W3:Y:S04]  /*538f0*/  LDL.LU R14, [R1+0x1488] ;  /* 0x00148800010e7983 */ /* 0x001ee80000300800 */
[----:B------:R-:W3:Y:S04]  /*53900*/  LDL.LU R15, [R1+0x15cc] ;  /* 0x0015cc00010f7983 */ /* 0x000ee80000300800 */
[----:B----4-:R0:W-:Y:S04]  /*53910*/  STL.64 [R1+0x1ac8], R12 ;  /* 0x001ac80c01007387 */ /* 0x0101e80000100a00 */
[----:B0-----:R-:W4:Y:S04]  /*53920*/  LDL.LU R12, [R1+0x148c] ;  /* 0x00148c00010c7983 */ /* 0x001f280000300800 */
        /* <DEDUP_REMOVED lines=9> */
[----:B------:R0:W-:Y:S04]  /*539c0*/  STL [R1+0x1a3c], R24 ;  /* 0x001a3c1801007387 */ /* 0x0001e80000100800 */
[----:B0-----:R-:W3:Y:S04]  /*539d0*/  LDL.LU R24, [R1+0x1598] ;  /* 0x0015980001187983 */ /* 0x001ee80000300800 */
[----:B------:R-:W4:Y:S04]  /*539e0*/  LDL.LU R4, [R1+0x1498] ;  /* 0x0014980001047983 */ /* 0x000f280000300800 */
[----:B------:R-:W4:Y:S04]  /*539f0*/  LDL.LU R5, [R1+0x15e0] ;  /* 0x0015e00001057983 */ /* 0x000f280000300800 */
[----:B------:R-:W3:Y:S04]  /*53a00*/  LDL.LU R6, [R1+0x1494] ;  /* 0x0014940001067983 */ /* 0x000ee80000300800 */
[----:B------:R-:W3:Y:S04]  /*53a10*/  LDL.LU R7, [R1+0x15dc] ;  /* 0x0015dc0001077983 */ /* 0x000ee80000300800 */
[----:B------:R-:W2:Y:S04]  /*53a20*/  LDL.LU R8, [R1+0x1614] ;  /* 0x0016140001087983 */ /* 0x000ea80000300800 */
[----:B------:R-:W4:Y:S04]  /*53a30*/  LDL.LU R9, [R1+0x15f4] ;  /* 0x0015f40001097983 */ /* 0x000f280000300800 */
[----:B------:R-:W3:Y:S04]  /*53a40*/  LDL.LU R10, [R1+0x149c] ;  /* 0x00149c00010a7983 */ /* 0x000ee80000300800 */
[----:B------:R-:W3:Y:S01]  /*53a50*/  LDL.LU R11, [R1+0x15f0] ;  /* 0x0015f000010b7983 */ /* 0x000ee20000300800 */
[----:B--2---:R-:W-:-:S03]  /*53a60*/  PRMT R8, R8, 0x5410, R21 ;  /* 0x0000541008087816 */ /* 0x004fc60000000015 */
[----:B------:R-:W2:Y:S01]  /*53a70*/  LDL.LU R21, [R1+0x1adc] ;  /* 0x001adc0001157983 */ /* 0x000ea20000300800 */
[----:B----4-:R-:W-:-:S03]  /*53a80*/  PRMT R9, R9, 0x5410, R28 ;  /* 0x0000541009097816 */ /* 0x010fc6000000001c */
[----:B------:R-:W4:Y:S01]  /*53a90*/  LDL.LU R28, [R1+0x1ad8] ;  /* 0x001ad800011c7983 */ /* 0x000f220000300800 */
[----:B------:R-:W-:Y:S02]  /*53aa0*/  PRMT R4, R5, 0x5410, R4 ;  /* 0x0000541005047816 */ /* 0x000fe40000000004 */
[----:B---3--:R-:W-:Y:S02]  /*53ab0*/  PRMT R5, R7, 0x5410, R6 ;  /* 0x0000541007057816 */ /* 0x008fe40000000006 */
[----:B------:R-:W-:Y:S02]  /*53ac0*/  PRMT R6, R13, 0x5410, R12 ;  /* 0x000054100d067816 */ /* 0x000fe4000000000c */
[----:B------:R-:W-:Y:S02]  /*53ad0*/  PRMT R7, R15, 0x5410, R14 ;  /* 0x000054100f077816 */ /* 0x000fe4000000000e */
[----:B------:R-:W0:Y:S01]  /*53ae0*/  LDS.128 R12, [R25] ;  /* 0x00000000190c7984 */ /* 0x000e220000000c00 */
[----:B------:R-:W-:-:S03]  /*53af0*/  PRMT R10, R11, 0x5410, R10 ;  /* 0x000054100b0a7816 */ /* 0x000fc6000000000a */
[----:B0-----:R-:W-:Y:S04]  /*53b00*/  STL [R1+0x180], R12 ;  /* 0x0001800c01007387 */ /* 0x001fe80000100800 */
[----:B------:R-:W-:Y:S01]  /*53b10*/  STL.64 [R1+0x188], R14 ;  /* 0x0001880e01007387 */ /* 0x000fe20000100a00 */
[----:B--2---:R-:W-:Y:S01]  /*53b20*/  PRMT R11, R29, 0x5410, R21 ;  /* 0x000054101d0b7816 */ /* 0x004fe20000000015 */
[----:B------:R-:W-:Y:S02]  /*53b30*/  IMAD.MOV.U32 R29, RZ, RZ, R13 ;  /* 0x000000ffff1d7224 */ /* 0x000fe400078e000d */
[----:B------:R-:W0:Y:S04]  /*53b40*/  LDS.128 R12, [R25+0x400] ;  /* 0x00040000190c7984 */ /* 0x000e280000000c00 */
[----:B------:R1:W-:Y:S01]  /*53b50*/  STL [R1+0x199c], R29 ;  /* 0x00199c1d01007387 */ /* 0x0003e20000100800 */
[----:B------:R-:W-:Y:S06]  /*53b60*/  BAR.SYNC.DEFER_BLOCKING 0x0 ;  /* 0x0000000000007b1d */ /* 0x000fec0000010000 */
[----:B-1----:R-:W2:Y:S04]  /*53b70*/  LDL.LU R29, [R1+0x1474] ;  /* 0x00147400011d7983 */ /* 0x002ea80000300800 */
[----:B----4-:R-:W-:Y:S04]  /*53b80*/  STL [R1+0x19c0], R28 ;  /* 0x0019c01c01007387 */ /* 0x010fe80000100800 */
[----:B0-----:R-:W-:Y:S01]  /*53b90*/  STL.64 [R1+0x170], R12 ;  /* 0x0001700c01007387 */ /* 0x001fe20000100a00 */
[----:B------:R-:W-:-:S03]  /*53ba0*/  IMAD.MOV.U32 R21, RZ, RZ, R14 ;  /* 0x000000ffff157224 */ /* 0x000fc600078e000e */
[----:B------:R0:W-:Y:S04]  /*53bb0*/  STL [R1+0x17c], R15 ;  /* 0x00017c0f01007387 */ /* 0x0001e80000100800 */
[----:B0-----:R-:W3:Y:S04]  /*53bc0*/  LDL.LU.64 R14, [R1+0x1ad0] ;  /* 0x001ad000010e7983 */ /* 0x001ee80000300a00 */
[----:B------:R-:W4:Y:S04]  /*53bd0*/  LDL.LU.64 R12, [R1+0x1ac8] ;  /* 0x001ac800010c7983 */ /* 0x000f280000300a00 */
[----:B------:R-:W-:Y:S04]  /*53be0*/  STSM.16.M88.4 [R27], R4 ;  /* 0x000000041b007844 */ /* 0x000fe80000000200 */
[----:B------:R0:W-:Y:S04]  /*53bf0*/  STSM.16.M88.4 [R27+0x200], R8 ;  /* 0x000200081b007844 */ /* 0x0001e80000000200 */
[----:B------:R1:W-:Y:S01]  /*53c00*/  STL [R1+0x1a54], R21 ;  /* 0x001a541501007387 */ /* 0x0003e20000100800 */
[----:B0-----:R-:W-:Y:S01]  /*53c10*/  PRMT R9, R23, 0x5410, R26 ;  /* 0x0000541017097816 */ /* 0x001fe2000000001a */
[----:B------:R-:W-:Y:S01]  /*53c20*/  BAR.SYNC.DEFER_BLOCKING 0x0 ;  /* 0x0000000000007b1d */ /* 0x000fe20000010000 */
[----:B--2---:R-:W-:-:S02]  /*53c30*/  PRMT R8, R24, 0x5410, R29 ;  /* 0x0000541018087816 */ /* 0x004fc4000000001d */
[----:B---3--:R-:W-:Y:S02]  /*53c40*/  PRMT R10, R14, 0x5410, R15 ;  /* 0x000054100e0a7816 */ /* 0x008fe4000000000f */
[----:B----4-:R-:W-:-:S05]  /*53c50*/  PRMT R11, R12, 0x5410, R13 ;  /* 0x000054100c0b7816 */ /* 0x010fca000000000d */
[----:B------:R-:W-:Y:S04]  /*53c60*/  STL.64 [R1+0x1ac0], R10 ;  /* 0x001ac00a01007387 */ /* 0x000fe80000100a00 */
[----:B------:R-:W-:Y:S04]  /*53c70*/  STL.64 [R1+0x1ab8], R8 ;  /* 0x001ab80801007387 */ /* 0x000fe80000100a00 */
[----:B-1----:R-:W2:Y:S04]  /*53c80*/  LDL.LU R21, [R1+0x1408] ;  /* 0x0014080001157983 */ /* 0x002ea80000300800 */
[----:B------:R-:W0:Y:S04]  /*53c90*/  LDS.128 R8, [R25] ;  /* 0x0000000019087984 */ /* 0x000e280000000c00 */
[----:B--2---:R1:W-:Y:S04]  /*53ca0*/  STL [R1+0x1ab0], R21 ;  /* 0x001ab01501007387 */ /* 0x0043e80000100800 */
[----:B0-----:R-:W-:Y:S04]  /*53cb0*/  STL.64 [R1+0x160], R8 ;  /* 0x0001600801007387 */ /* 0x001fe80000100a00 */
[----:B------:R-:W-:Y:S04]  /*53cc0*/  STL.64 [R1+0x168], R10 ;  /* 0x0001680a01007387 */ /* 0x000fe80000100a00 */
[----:B-1----:R-:W2:Y:S01]  /*53cd0*/  LDL.LU R21, [R1+0x142c] ;  /* 0x00142c0001157983 */ /* 0x002ea20000300800 */
[----:B------:R-:W-:-:S03]  /*53ce0*/  PRMT R4, R22, 0x5410, R18 ;  /* 0x0000541016047816 */ /* 0x000fc60000000012 */
[----:B------:R-:W0:Y:S01]  /*53cf0*/  LDS.128 R8, [R25+0x400] ;  /* 0x0004000019087984 */ /* 0x000e220000000c00 */
[----:B------:R-:W-:Y:S02]  /*53d00*/  PRMT R5, R16, 0x5410, R17 ;  /* 0x0000541010057816 */ /* 0x000fe40000000011 */
[----:B------:R-:W-:Y:S02]  /*53d10*/  PRMT R6, R2, 0x5410, R3 ;  /* 0x0000541002067816 */ /* 0x000fe40000000003 */
[----:B------:R-:W-:Y:S01]  /*53d20*/  PRMT R7, R20, 0x5410, R0 ;  /* 0x0000541014077816 */ /* 0x000fe20000000000 */
[----:B------:R-:W-:Y:S06]  /*53d30*/  BAR.SYNC.DEFER_BLOCKING 0x0 ;  /* 0x0000000000007b1d */ /* 0x000fec0000010000 */
[----:B--2---:R1:W-:Y:S04]  /*53d40*/  STL [R1+0x1ab4], R21 ;  /* 0x001ab41501007387 */ /* 0x0043e80000100800 */
[----:B-1----:R-:W2:Y:S04]  /*53d50*/  LDL.LU R21, [R1+0x1430] ;  /* 0x0014300001157983 */ /* 0x002ea80000300800 */
[----:B------:R-:W3:Y:S04]  /*53d60*/  LDL.LU R18, [R1+0x1500] ;  /* 0x0015000001127983 */ /* 0x000ee80000300800 */
[----:B------:R-:W4:Y:S04]  /*53d70*/  LDL.LU R28, [R1+0x1448] ;  /* 0x00144800011c7983 */ /* 0x000f280000300800 */
[----:B------:R-:W4:Y:S04]  /*53d80*/  LDL.LU R29, [R1+0x155c] ;  /* 0x00155c00011d7983 */ /* 0x000f280000300800 */
[----:B------:R-:W4:Y:S04]  /*53d90*/  LDL.LU R24, [R1+0x1444] ;  /* 0x0014440001187983 */ /* 0x000f280000300800 */
[----:B------:R-:W4:Y:S04]  /*53da0*/  LDL.LU R26, [R1+0x1554] ;  /* 0x00155400011a7983 */ /* 0x000f280000300800 */
[----:B------:R-:W4:Y:S04]  /*53db0*/  LDL.LU R23, [R1+0x1440] ;  /* 0x0014400001177983 */ /* 0x000f280000300800 */
[----:B------:R-:W2:Y:S04]  /*53dc0*/  LDL.LU R15, [R1+0x1550] ;  /* 0x00155000010f7983 */ /* 0x000ea80000300800 */
[----:B------:R-:W2:Y:S04]  /*53dd0*/  LDL.LU R14, [R1+0x143c] ;  /* 0x00143c00010e7983 */ /* 0x000ea80000300800 */
[----:B------:R-:W3:Y:S04]  /*53de0*/  LDL.LU R13, [R1+0x154c] ;  /* 0x00154c00010d7983 */ /* 0x000ee80000300800 */
[----:B------:R-:W3:Y:S04]  /*53df0*/  LDL.LU R12, [R1+0x1438] ;  /* 0x00143800010c7983 */ /* 0x000ee80000300800 */
[----:B--2---:R1:W-:Y:S04]  /*53e00*/  STL.64 [R1+0x1aa8], R14 ;  /* 0x001aa80e01007387 */ /* 0x0043e80000100a00 */
[----:B-1----:R-:W2:Y:S04]  /*53e10*/  LDL.LU R14, [R1+0x1410] ;  /* 0x00141000010e7983 */ /* 0x002ea80000300800 */
[----:B------:R-:W2:Y:S04]  /*53e20*/  LDL.LU R15, [R1+0x1508] ;  /* 0x00150800010f7983 */ /* 0x000ea80000300800 */
[----:B---3--:R1:W-:Y:S04]  /*53e30*/  STL.64 [R1+0x1aa0], R12 ;  /* 0x001aa00c01007387 */ /* 0x0083e80000100a00 */
[----:B-1----:R-:W3:Y:S04]  /*53e40*/  LDL.LU R12, [R1+0x1418] ;  /* 0x00141800010c7983 */ /* 0x002ee80000300800 */
        /* <DEDUP_REMOVED lines=8> */
[----:B0-----:R-:W-:Y:S04]  /*53ed0*/  STL.64 [R1+0x150], R8 ;  /* 0x0001500801007387 */ /* 0x001fe80000100a00 */
[----:B------:R0:W-:Y:S04]  /*53ee0*/  STL.64 [R1+0x158], R10 ;  /* 0x0001580a01007387 */ /* 0x0001e80000100a00 */
[----:B0-----:R-:W2:Y:S04]  /*53ef0*/  LDL.LU.64 R10, [R1+0x1ac0] ;  /* 0x001ac000010a7983 */ /* 0x001ea80000300a00 */
[----:B------:R-:W2:Y:S04]  /*53f00*/  LDL.LU.64 R8, [R1+0x1ab8] ;  /* 0x001ab80001087983 */ /* 0x000ea80000300a00 */
[----:B------:R0:W-:Y:S04]  /*53f10*/  STSM.16.M88.4 [R27], R4 ;  /* 0x000000041b007844 */ /* 0x0001e80000000200 */
[----:B0-----:R-:W3:Y:S04]  /*53f20*/  LDL.LU R4, [R1+0x1424] ;  /* 0x0014240001047983 */ /* 0x001ee80000300800 */
[----:B------:R-:W3:Y:S04]  /*53f30*/  LDL.LU R5, [R1+0x151c] ;  /* 0x00151c0001057983 */ /* 0x000ee80000300800 */
[----:B------:R-:W4:Y:S04]  /*53f40*/  LDL.LU R6, [R1+0x141c] ;  /* 0x00141c0001067983 */ /* 0x000f280000300800 */
[----:B------:R-:W4:Y:S04]  /*53f50*/  LDL.LU R7, [R1+0x1514] ;  /* 0x0015140001077983 */ /* 0x000f280000300800 */
[----:B--2---:R0:W-:Y:S04]  /*53f60*/  STSM.16.M88.4 [R27+0x200], R8 ;  /* 0x000200081b007844 */ /* 0x0041e80000000200 */
[----:B0-----:R-:W2:Y:S04]  /*53f70*/  LDL.LU R8, [R1+0x152c] ;  /* 0x00152c0001087983 */ /* 0x001ea80000300800 */
[----:B------:R-:W4:Y:S04]  /*53f80*/  LDL.LU R9, [R1+0x1524] ;  /* 0x0015240001097983 */ /* 0x000f280000300800 */
[----:B------:R-:W4:Y:S04]  /*53f90*/  LDL.LU R10, [R1+0x1428] ;  /* 0x00142800010a7983 */ /* 0x000f280000300800 */
[----:B------:R-:W4:Y:S01]  /*53fa0*/  LDL.LU R11, [R1+0x1520] ;  /* 0x00152000010b7983 */ /* 0x000f220000300800 */
[----:B---3--:R-:W-:Y:S01]  /*53fb0*/  PRMT R4, R5, 0x5410, R4 ;  /* 0x0000541005047816 */ /* 0x008fe20000000004 */
[----:B------:R-:W-:Y:S01]  /*53fc0*/  BAR.SYNC.DEFER_BLOCKING 0x0 ;  /* 0x0000000000007b1d */ /* 0x000fe20000010000 */
[----:B--2---:R-:W-:-:S05]  /*53fd0*/  PRMT R8, R8, 0x5410, R21 ;  /* 0x0000541008087816 */ /* 0x004fca0000000015 */
[----:B------:R-:W2:Y:S01]  /*53fe0*/  LDL.LU R21, [R1+0x1ab4] ;  /* 0x001ab40001157983 */ /* 0x000ea20000300800 */
[----:B----4-:R-:W-:Y:S02]  /*53ff0*/  PRMT R5, R7, 0x5410, R6 ;  /* 0x0000541007057816 */ /* 0x010fe40000000006 */
[----:B------:R-:W-:Y:S02]  /*54000*/  PRMT R6, R13, 0x5410, R12 ;  /* 0x000054100d067816 */ /* 0x000fe4000000000c */
[----:B------:R-:W-:Y:S02]  /*54010*/  PRMT R7, R15, 0x5410, R14 ;  /* 0x000054100f077816 */ /* 0x000fe4000000000e */
[----:B------:R-:W0:Y:S01]  /*54020*/  LDS.128 R12, [R25] ;  /* 0x00000000190c7984 */ /* 0x000e220000000c00 */
[----:B--2---:R-:W-:-:S03]  /*54030*/  PRMT R9, R9, 0x5410, R21 ;  /* 0x0000541009097816 */ /* 0x004fc60000000015 */
[----:B------:R-:W2:Y:S04]  /*54040*/  LDL.LU R21, [R1+0x1ab0] ;  /* 0x001ab00001157983 */ /* 0x000ea80000300800 */
[----:B0-----:R-:W-:Y:S04]  /*54050*/  STL.64 [R1+0x140], R12 ;  /* 0x0001400c01007387 */ /* 0x001fe80000100a00 */
[----:B------:R-:W-:Y:S04]  /*54060*/  STL.64 [R1+0x148], R14 ;  /* 0x0001480e01007387 */ /* 0x000fe80000100a00 */
[----:B------:R-:W0:Y:S01]  /*54070*/  LDS.128 R12, [R25+0x400] ;  /* 0x00040000190c7984 */ /* 0x000e220000000c00 */
[----:B------:R-:W-:Y:S01]  /*54080*/  PRMT R10, R11, 0x5410, R10 ;  /* 0x000054100b0a7816 */ /* 0x000fe2000000000a */
[----:B------:R-:W-:Y:S06]  /*54090*/  BAR.SYNC.DEFER_BLOCKING 0x0 ;  /* 0x0000000000007b1d */ /* 0x000fec0000010000 */
[----:B0-----:R-:W-:Y:S04]  /*540a0*/  STL [R1+0x134], R13 ;  /* 0x0001340d01007387 */ /* 0x001fe80000100800 */
[----:B------:R0:W-:Y:S04]  /*540b0*/  STL.64 [R1+0x138], R14 ;  /* 0x0001380e01007387 */ /* 0x0001e80000100a00 */
[----:B0-----:R-:W3:Y:S01]  /*540c0*/  LDL.LU.64 R14, [R1+0x1aa8] ;  /* 0x001aa800010e7983 */ /* 0x001ee20000300a00 */
[----:B--2---:R-:W-:Y:S01]  /*540d0*/  PRMT R11, R18, 0x5410, R21 ;  /* 0x00005410120b7816 */ /* 0x004fe20000000015 */
[----:B------:R-:W-:-:S02]  /*540e0*/  IMAD.MOV.U32 R18, RZ, RZ, R12 ;  /* 0x000000ffff127224 */ /* 0x000fc400078e000c */
[----:B------:R-:W2:Y:S04]  /*540f0*/  LDL.LU.64 R12, [R1+0x1aa0] ;  /* 0x001aa000010c7983 */ /* 0x000ea80000300a00 */
[----:B------:R-:W-:Y:S04]  /*54100*/  STSM.16.M88.4 [R27], R4 ;  /* 0x000000041b007844 */ /* 0x000fe80000000200 */
[----:B------:R0:W-:Y:S04]  /*54110*/  STSM.16.M88.4 [R27+0x200], R8 ;  /* 0x000200081b007844 */ /* 0x0001e80000000200 */
[----:B------:R1:W-:Y:S01]  /*54120*/  STL [R1+0x1a80], R18 ;  /* 0x001a801201007387 */ /* 0x0003e20000100800 */
[----:B0-----:R-:W-:-:S02]  /*54130*/  PRMT R8, R29, 0x5410, R28 ;  /* 0x000054101d087816 */ /* 0x001fc4000000001c */
[----:B------:R-:W-:Y:S02]  /*54140*/  PRMT R9, R26, 0x5410, R24 ;  /* 0x000054101a097816 */ /* 0x000fe40000000018 */
[----:B---3--:R-:W-:Y:S01]  /*54150*/  PRMT R10, R15, 0x5410, R23 ;  /* 0x000054100f0a7816 */ /* 0x008fe20000000017 */
[----:B------:R-:W-:Y:S01]  /*54160*/  BAR.SYNC.DEFER_BLOCKING 0x0 ;  /* 0x0000000000007b1d */ /* 0x000fe20000010000 */
[----:B--2---:R-:W-:-:S05]  /*54170*/  PRMT R11, R13, 0x5410, R14 ;  /* 0x000054100d0b7816 */ /* 0x004fca000000000e */
        /* <DEDUP_REMOVED lines=8> */
[----:B------:R-:W-:Y:S01]  /*54200*/  PRMT R7, R20, 0x5410, R0 ;  /* 0x0000541014077816 */ /* 0x000fe20000000000 */
[----:B------:R-:W-:Y:S01]  /*54210*/  IMAD.MOV.U32 R0, RZ, RZ, R19 ;  /* 0x000000ffff007224 */ /* 0x000fe200078e0013 */
[----:B------:R-:W-:Y:S01]  /*54220*/  PRMT R4, R22, 0x5410, R12 ;  /* 0x0000541016047816 */ /* 0x000fe2000000000c */
[----:B------:R-:W0:Y:S01]  /*54230*/  LDS.128 R8, [R25+0x400] ;  /* 0x0004000019087984 */ /* 0x000e220000000c00 */
[----:B------:R-:W-:-:S02]  /*54240*/  PRMT R5, R16, 0x5410, R17 ;  /* 0x0000541010057816 */ /* 0x000fc40000000011 */
        /* <DEDUP_REMOVED lines=17> */
[----:B------:R-:W4:Y:S04]  /*54360*/  LDL.LU R15, [R1+0x1414] ;  /* 0x00141400010f7983 */ /* 0x000f280000300800 */
[----:B---3--:R1:W-:Y:S04]  /*54370*/  STL.64 [R1+0x1a70], R12 ;  /* 0x001a700c01007387 */ /* 0x0083e80000100a00 */
[----:B-1----:R-:W3:Y:S04]  /*54380*/  LDL.LU R12, [R1+0x1588] ;  /* 0x00158800010c7983 */ /* 0x002ee80000300800 */
[----:B------:R-:W2:Y:S04]  /*54390*/  LDL.LU R13, [R1+0x1460] ;  /* 0x00146000010d7983 */ /* 0x000ea80000300800 */
        /* <DEDUP_REMOVED lines=8> */
[----:B0-----:R-:W3:Y:S04]  /*54420*/  LDL.LU.64 R10, [R1+0x1a98] ;  /* 0x001a9800010a7983 */ /* 0x001ee80000300a00 */
[----:B------:R-:W3:Y:S04]  /*54430*/  LDL.LU.64 R8, [R1+0x1a90] ;  /* 0x001a900001087983 */ /* 0x000ee80000300a00 */
[----:B------:R0:W-:Y:S04]  /*54440*/  STSM.16.M88.4 [R27], R4 ;  /* 0x000000041b007844 */ /* 0x0001e80000000200 */
[----:B0-----:R-:W4:Y:S04]  /*54450*/  LDL.LU R4, [R1+0x15b0] ;  /* 0x0015b00001047983 */ /* 0x001f280000300800 */
[----:B------:R-:W2:Y:S04]  /*54460*/  LDL.LU R5, [R1+0x1470] ;  /* 0x0014700001057983 */ /* 0x000ea80000300800 */
[----:B------:R-:W2:Y:S04]  /*54470*/  LDL.LU R6, [R1+0x1594] ;  /* 0x0015940001067983 */ /* 0x000ea80000300800 */
[----:B------:R-:W4:Y:S04]  /*54480*/  LDL.LU R7, [R1+0x1464] ;  /* 0x0014640001077983 */ /* 0x000f280000300800 */
[----:B---3--:R0:W-:Y:S04]  /*54490*/  STSM.16.M88.4 [R27+0x200], R8 ;  /* 0x000200081b007844 */ /* 0x0081e80000000200 */
[----:B0-----:R-:W3:Y:S04]  /*544a0*/  LDL.LU R8, [R1+0x15d8] ;  /* 0x0015d80001087983 */ /* 0x001ee80000300800 */
[----:B------:R-:W4:Y:S04]  /*544b0*/  LDL.LU R9, [R1+0x15c8] ;  /* 0x0015c80001097983 */ /* 0x000f280000300800 */
[----:B------:R-:W4:Y:S04]  /*544c0*/  LDL.LU R10, [R1+0x15c4] ;  /* 0x0015c400010a7983 */ /* 0x000f280000300800 */
[----:B------:R-:W4:Y:S01]  /*544d0*/  LDL.LU R11, [R1+0x1478] ;  /* 0x00147800010b7983 */ /* 0x000f220000300800 */
[----:B--2---:R-:W-:Y:S01]  /*544e0*/  PRMT R5, R6, 0x5410, R5 ;  /* 0x0000541006057816 */ /* 0x004fe20000000005 */
[----:B------:R-:W-:Y:S01]  /*544f0*/  BAR.SYNC.DEFER_BLOCKING 0x0 ;  /* 0x0000000000007b1d */ /* 0x000fe20000010000 */
[----:B---3--:R-:W-:-:S05]  /*54500*/  PRMT R8, R8, 0x5410, R18 ;  /* 0x0000541008087816 */ /* 0x008fca0000000012 */
[----:B------:R-:W2:Y:S01]  /*54510*/  LDL.LU R18, [R1+0x1a88] ;  /* 0x001a880001127983 */ /* 0x000ea20000300800 */
[----:B----4-:R-:W-:Y:S02]  /*54520*/  PRMT R6, R12, 0x5410, R7 ;  /* 0x000054100c067816 */ /* 0x010fe40000000007 */
[----:B------:R-:W-:Y:S02]  /*54530*/  PRMT R7, R14, 0x5410, R13 ;  /* 0x000054100e077816 */ /* 0x000fe4000000000d */
[----:B------:R-:W-:Y:S02]  /*54540*/  PRMT R4, R4, 0x5410, R11 ;  /* 0x0000541004047816 */ /* 0x000fe4000000000b */
[----:B------:R-:W-:Y:S02]  /*54550*/  PRMT R11, R19, 0x5410, R15 ;  /* 0x00005410130b7816 */ /* 0x000fe4000000000f */
[----:B------:R-:W0:Y:S01]  /*54560*/  LDS.128 R12, [R25] ;  /* 0x00000000190c7984 */ /* 0x000e220000000c00 */
[----:B--2---:R-:W-:-:S03]  /*54570*/  PRMT R9, R9, 0x5410, R18 ;  /* 0x0000541009097816 */ /* 0x004fc60000000012 */
[----:B------:R-:W2:Y:S02]  /*54580*/  LDL.LU R18, [R1+0x1a84] ;  /* 0x001a840001127983 */ /* 0x000ea40000300800 */
[----:B--2---:R-:W-:Y:S02]  /*54590*/  PRMT R10, R10, 0x5410, R18 ;  /* 0x000054100a0a7816 */ /* 0x004fe40000000012 */
[----:B------:R-:W2:Y:S04]  /*545a0*/  LDL.LU R18, [R1+0x1a80] ;  /* 0x001a800001127983 */ /* 0x000ea80000300800 */
[----:B0-----:R-:W-:Y:S04]  /*545b0*/  STL.64 [R1+0x100], R12 ;  /* 0x0001000c01007387 */ /* 0x001fe80000100a00 */
[----:B------:R-:W-:Y:S04]  /*545c0*/  STL.64 [R1+0x108], R14 ;  /* 0x0001080e01007387 */ /* 0x000fe80000100a00 */
[----:B------:R-:W0:Y:S01]  /*545d0*/  LDS.128 R12, [R25+0x400] ;  /* 0x00040000190c7984 */ /* 0x000e220000000c00 */
[----:B------:R-:W-:Y:S06]  /*545e0*/  BAR.SYNC.DEFER_BLOCKING 0x0 ;  /* 0x0000000000007b1d */ /* 0x000fec0000010000 */
[----:B0-----:R-:W-:Y:S01]  /*545f0*/  STL.64 [R1+0xf0], R12 ;  /* 0x0000f00c01007387 */ /* 0x001fe20000100a00 */
[----:B------:R-:W-:-:S03]  /*54600*/  IMAD.MOV.U32 R19, RZ, RZ, R15 ;  /* 0x000000ffff137224 */ /* 0x000fc600078e000f */
[----:B------:R0:W-:Y:S04]  /*54610*/  STL [R1+0xf8], R14 ;  /* 0x0000f80e01007387 */ /* 0x0001e80000100800 */
[----:B0-----:R-:W3:Y:S04]  /*54620*/  LDL.LU.64 R14, [R1+0x1a78] ;  /* 0x001a7800010e7983 */ /* 0x001ee80000300a00 */
[----:B------:R-:W-:Y:S04]  /*54630*/  STSM.16.M88.4 [R27], R4 ;  /* 0x000000041b007844 */ /* 0x000fe80000000200 */
[----:B------:R0:W-:Y:S04]  /*54640*/  STSM.16.M88.4 [R27+0x200], R8 ;  /* 0x000200081b007844 */ /* 0x0001e80000000200 */
[----:B------:R-:W4:Y:S01]  /*54650*/  LDL.LU.64 R12, [R1+0x1a70] ;  /* 0x001a7000010c7983 */ /* 0x000f220000300a00 */
[----:B0-----:R-:W-:-:S02]  /*54660*/  PRMT R10, R23, 0x5410, R26 ;  /* 0x00005410170a7816 */ /* 0x001fc4000000001a */
[----:B------:R-:W-:Y:S02]  /*54670*/  PRMT R8, R28, 0x5410, R21 ;  /* 0x000054101c087816 */ /* 0x000fe40000000015 */
[----:B------:R-:W-:Y:S02]  /*54680*/  PRMT R9, R24, 0x5410, R29 ;  /* 0x0000541018097816 */ /* 0x000fe4000000001d */
[----:B------:R-:W-:Y:S02]  /*54690*/  PRMT R7, R20, 0x5410, R2 ;  /* 0x0000541014077816 */ /* 0x000fe40000000002 */
[----:B------:R-:W-:Y:S01]  /*546a0*/  PRMT R5, R17, 0x5410, R22 ;  /* 0x0000541011057816 */ /* 0x000fe20000000016 */
[----:B------:R-:W-:Y:S06]  /*546b0*/  BAR.SYNC.DEFER_BLOCKING 0x0 ;  /* 0x0000000000007b1d */ /* 0x000fec0000010000 */
[----:B--2---:R-:W-:Y:S01]  /*546c0*/  STL.64 [R1+0x1908], R18 ;  /* 0x0019081201007387 */ /* 0x004fe20000100a00 */
[----:B---3--:R-:W-:-:S05]  /*546d0*/  PRMT R11, R14, 0x5410, R15 ;  /* 0x000054100e0b7816 */ /* 0x008fca000000000f */
[----:B------:R-:W-:Y:S04]  /*546e0*/  STL.64 [R1+0x1a68], R10 ;  /* 0x001a680a01007387 */ /* 0x000fe80000100a00 */
[----:B------:R-:W-:Y:S04]  /*546f0*/  STL.64 [R1+0x1a60], R8 ;  /* 0x001a600801007387 */ /* 0x000fe80000100a00 */
[----:B------:R-:W2:Y:S04]  /*54700*/  LDL.LU R20, [R1+0x13ec] ;  /* 0x0013ec0001147983 */ /* 0x000ea80000300800 */
[----:B------:R-:W0:Y:S04]  /*54710*/  LDS.128 R8, [R25] ;  /* 0x0000000019087984 */ /* 0x000e280000000c00 */
[----:B--2---:R1:W-:Y:S04]  /*54720*/  STL [R1+0x1a58], R20 ;  /* 0x001a581401007387 */ /* 0x0043e80000100800 */
[----:B-1----:R-:W2:Y:S04]  /*54730*/  LDL.LU R20, [R1+0x153c] ;  /* 0x00153c0001147983 */ /* 0x002ea80000300800 */
[----:B0-----:R-:W-:Y:S04]  /*54740*/  STL.64 [R1+0xe0], R8 ;  /* 0x0000e00801007387 */ /* 0x001fe80000100a00 */
[----:B------:R-:W-:Y:S04]  /*54750*/  STL.64 [R1+0xe8], R10 ;  /* 0x0000e80a01007387 */ /* 0x000fe80000100a00 */
[----:B------:R-:W3:Y:S04]  /*54760*/  LDL.LU R21, [R1+0x1538] ;  /* 0x0015380001157983 */ /* 0x000ee80000300800 */
[----:B------:R-:W3:Y:S04]  /*54770*/  LDL.LU R23, [R1+0x1534] ;  /* 0x0015340001177983 */ /* 0x000ee80000300800 */
        /* <DEDUP_REMOVED lines=9> */
[----:B------:R-:W0:Y:S01]  /*54810*/  LDS.128 R8, [R25+0x400] ;  /* 0x0004000019087984 */ /* 0x000e220000000c00 */
[----:B------:R-:W-:Y:S01]  /*54820*/  PRMT R6, R3, 0x5410, R16 ;  /* 0x0000541003067816 */ /* 0x000fe20000000010 */
[----:B------:R-:W-:Y:S01]  /*54830*/  IMAD.MOV.U32 R16, RZ, RZ, R0 ;  /* 0x000000ffff107224 */ /* 0x000fe200078e0000 */
[----:B----4-:R-:W-:Y:S01]  /*54840*/  PRMT R4, R12, 0x5410, R13 ;  /* 0x000054100c047816 */ /* 0x010fe2000000000d */
[----:B------:R-:W-:Y:S06]  /*54850*/  BAR.SYNC.DEFER_BLOCKING 0x0 ;  /* 0x0000000000007b1d */ /* 0x000fec0000010000 */
        /* <DEDUP_REMOVED lines=30> */
[----:B----4-:R-:W-:-:S03]  /*54a40*/  PRMT R9, R9, 0x5410, R21 ;  /* 0x0000541009097816 */ /* 0x010fc60000000015 */
[----:B------:R-:W3:Y:S01]  /*54a50*/  LDL.LU R21, [R1+0x1a54] ;  /* 0x001a540001157983 */ /* 0x000ee20000300800 */
[----:B------:R-:W-:Y:S02]  /*54a60*/  PRMT R6, R16, 0x5410, R7 ;  /* 0x0000541010067816 */ /* 0x000fe40000000007 */
[----:B------:R-:W-:Y:S02]  /*54a70*/  PRMT R7, R18, 0x5410, R17 ;  /* 0x0000541012077816 */ /* 0x000fe40000000011 */
[----:B------:R-:W-:Y:S02]  /*54a80*/  PRMT R4, R4, 0x5410, R11 ;  /* 0x0000541004047816 */ /* 0x000fe4000000000b */
[----:B------:R-:W-:Y:S02]  /*54a90*/  PRMT R10, R10, 0x5410, R23 ;  /* 0x000054100a0a7816 */ /* 0x000fe40000000017 */
[----:B------:R-:W4:Y:S01]  /*54aa0*/  LDL.LU R23, [R1+0x1a50] ;  /* 0x001a500001177983 */ /* 0x000f220000300800 */
[----:B--2---:R-:W-:-:S03]  /*54ab0*/  PRMT R11, R20, 0x5410, R19 ;  /* 0x00005410140b7816 */ /* 0x004fc60000000013 */
[----:B------:R-:W0:Y:S04]  /*54ac0*/  LDS.128 R16, [R25] ;  /* 0x0000000019107984 */ /* 0x000e280000000c00 */
[----:B0-----:R-:W-:Y:S01]  /*54ad0*/  STL [R1+0xc0], R16 ;  /* 0x0000c01001007387 */ /* 0x001fe20000100800 */
[----:B------:R-:W-:-:S03]  /*54ae0*/  IMAD.MOV.U32 R20, RZ, RZ, R17 ;  /* 0x000000ffff147224 */ /* 0x000fc600078e0011 */
[----:B------:R-:W-:Y:S04]  /*54af0*/  STL.64 [R1+0xc8], R18 ;  /* 0x0000c81201007387 */ /* 0x000fe80000100a00 */
[----:B------:R-:W0:Y:S04]  /*54b00*/  LDS.128 R16, [R25+0x400] ;  /* 0x0004000019107984 */ /* 0x000e280000000c00 */
[----:B---3--:R1:W-:Y:S01]  /*54b10*/  STL.64 [R1+0x1968], R20 ;  /* 0x0019681401007387 */ /* 0x0083e20000100a00 */
[----:B------:R-:W-:Y:S06]  /*54b20*/  BAR.SYNC.DEFER_BLOCKING 0x0 ;  /* 0x0000000000007b1d */ /* 0x000fec0000010000 */
[----:B-1----:R-:W2:Y:S04]  /*54b30*/  LDL.LU R21, [R1+0x15a0] ;  /* 0x0015a00001157983 */ /* 0x002ea80000300800 */
[----:B0-----:R-:W-:Y:S04]  /*54b40*/  STL.64 [R1+0xb0], R16 ;  /* 0x0000b01001007387 */ /* 0x001fe80000100a00 */
[----:B------:R0:W-:Y:S04]  /*54b50*/  STL.64 [R1+0xb8], R18 ;  /* 0x0000b81201007387 */ /* 0x0001e80000100a00 */
[----:B0-----:R-:W2:Y:S04]  /*54b60*/  LDL.LU.64 R18, [R1+0x1a48] ;  /* 0x001a480001127983 */ /* 0x001ea80000300a00 */
[----:B------:R-:W3:Y:S04]  /*54b70*/  LDL.LU.64 R16, [R1+0x1a40] ;  /* 0x001a400001107983 */ /* 0x000ee80000300a00 */
[----:B------:R0:W-:Y:S04]  /*54b80*/  STSM.16.M88.4 [R27], R4 ;  /* 0x000000041b007844 */ /* 0x0001e80000000200 */
[----:B------:R1:W-:Y:S01]  /*54b90*/  STSM.16.M88.4 [R27+0x200], R8 ;  /* 0x000200081b007844 */ /* 0x0003e20000000200 */
[----:B0-----:R-:W-:-:S02]  /*54ba0*/  PRMT R5, R13, 0x5410, R14 ;  /* 0x000054100d057816 */ /* 0x001fc4000000000e */
[----:B------:R-:W-:Y:S02]  /*54bb0*/  PRMT R6, R3, 0x5410, R12 ;  /* 0x0000541003067816 */ /* 0x000fe4000000000c */
[----:B-1----:R-:W-:Y:S01]  /*54bc0*/  PRMT R11, R15, 0x5410, R26 ;  /* 0x000054100f0b7816 */ /* 0x002fe2000000001a */
[----:B------:R-:W-:Y:S06]  /*54bd0*/  BAR.SYNC.DEFER_BLOCKING 0x0 ;  /* 0x0000000000007b1d */ /* 0x000fec0000010000 */
[----:B------:R-:W0:Y:S01]  /*54be0*/  LDS.128 R12, [R25] ;  /* 0x00000000190c7984 */ /* 0x000e220000000c00 */
[----:B------:R-:W-:Y:S01]  /*54bf0*/  PRMT R7, R0, 0x5410, R2 ;  /* 0x0000541000077816 */ /* 0x000fe20000000002 */
[----:B0-----:R-:W-:Y:S01]  /*54c00*/  IMAD.MOV.U32 R0, RZ, RZ, R14 ;  /* 0x000000ffff007224 */ /* 0x001fe200078e000e */
[----:B------:R-:W-:-:S02]  /*54c10*/  PRMT R10, R24, 0x5410, R29 ;  /* 0x00005410180a7816 */ /* 0x000fc4000000001d */
[----:B---3--:R-:W-:Y:S02]  /*54c20*/  PRMT R4, R17, 0x5410, R22 ;  /* 0x0000541011047816 */ /* 0x008fe40000000016 */
[----:B------:R-:W3:Y:S04]  /*54c30*/  LDL.LU R22, [R1+0x15d4] ;  /* 0x0015d40001167983 */ /* 0x000ee80000300800 */
[----:B------:R-:W3:Y:S04]  /*54c40*/  LDL.LU R17, [R1+0x16ec] ;  /* 0x0016ec0001117983 */ /* 0x000ee80000300800 */
[----:B------:R-:W4:Y:S04]  /*54c50*/  LDL.LU R3, [R1+0x13f4] ;  /* 0x0013f40001037983 */ /* 0x000f280000300800 */
[----:B------:R-:W-:Y:S04]  /*54c60*/  STL.64 [R1+0xa0], R12 ;  /* 0x0000a00c01007387 */ /* 0x000fe80000100a00 */
[----:B------:R-:W-:Y:S04]  /*54c70*/  STL [R1+0xac], R15 ;  /* 0x0000ac0f01007387 */ /* 0x000fe80000100800 */
[----:B------:R-:W0:Y:S01]  /*54c80*/  LDS.128 R12, [R25+0x400] ;  /* 0x00040000190c7984 */ /* 0x000e220000000c00 */
[----:B--2---:R-:W-:Y:S01]  /*54c90*/  PRMT R8, R18, 0x5410, R21 ;  /* 0x0000541012087816 */ /* 0x004fe20000000015 */
[----:B------:R-:W-:Y:S06]  /*54ca0*/  BAR.SYNC.DEFER_BLOCKING 0x0 ;  /* 0x0000000000007b1d */ /* 0x000fec0000010000 */
[----:B0-----:R-:W-:Y:S04]  /*54cb0*/  STL.64 [R1+0x90], R12 ;  /* 0x0000900c01007387 */ /* 0x001fe80000100a00 */
[----:B------:R0:W-:Y:S04]  /*54cc0*/  STL [R1+0x98], R14 ;  /* 0x0000980e01007387 */ /* 0x0001e80000100800 */
[----:B------:R-:W2:Y:S04]  /*54cd0*/  LDL.LU R24, [R1+0x15bc] ;  /* 0x0015bc0001187983 */ /* 0x000ea80000300800 */
[----:B------:R-:W2:Y:S04]  /*54ce0*/  LDL.LU R26, [R1+0x15b8] ;  /* 0x0015b800011a7983 */ /* 0x000ea80000300800 */
[----:B------:R-:W2:Y:S04]  /*54cf0*/  LDL.LU R20, [R1+0x1600] ;  /* 0x0016000001147983 */ /* 0x000ea80000300800 */
[----:B------:R-:W2:Y:S01]  /*54d00*/  LDL.LU R21, [R1+0x1700] ;  /* 0x0017000001157983 */ /* 0x000ea20000300800 */
[----:B------:R-:W-:Y:S01]  /*54d10*/  PRMT R9, R28, 0x5410, R19 ;  /* 0x000054101c097816 */ /* 0x000fe20000000013 */
[----:B------:R-:W-:-:S02]  /*54d20*/  IMAD.MOV.U32 R2, RZ, RZ, R15 ;  /* 0x000000ffff027224 */ /* 0x000fc400078e000f */
[----:B------:R-:W2:Y:S04]  /*54d30*/  LDL.LU R18, [R1+0x15fc] ;  /* 0x0015fc0001127983 */ /* 0x000ea80000300800 */
[----:B------:R-:W2:Y:S04]  /*54d40*/  LDL.LU R19, [R1+0x16fc] ;  /* 0x0016fc0001137983 */ /* 0x000ea80000300800 */
[----:B------:R-:W2:Y:S04]  /*54d50*/  LDL.LU R28, [R1+0x15ec] ;  /* 0x0015ec00011c7983 */ /* 0x000ea80000300800 */
[----:B------:R-:W2:Y:S04]  /*54d60*/  LDL.LU R15, [R1+0x16f8] ;  /* 0x0016f800010f7983 */ /* 0x000ea80000300800 */
[----:B0-----:R-:W2:Y:S04]  /*54d70*/  LDL.LU R14, [R1+0x15e8] ;  /* 0x0015e800010e7983 */ /* 0x001ea80000300800 */
[----:B------:R-:W2:Y:S04]  /*54d80*/  LDL.LU R13, [R1+0x16f4] ;  /* 0x0016f400010d7983 */ /* 0x000ea80000300800 */
[----:B------:R0:W-:Y:S04]  /*54d90*/  STSM.16.M88.4 [R27], R4 ;  /* 0x000000041b007844 */ /* 0x0001e80000000200 */
[----:B------:R1:W-:Y:S04]  /*54da0*/  STSM.16.M88.4 [R27+0x200], R8 ;  /* 0x000200081b007844 */ /* 0x0003e80000000200 */
[----:B0-----:R-:W2:Y:S04]  /*54db0*/  LDL.LU R4, [R1+0x16e8] ;  /* 0x0016e80001047983 */ /* 0x001ea80000300800 */
[----:B------:R-:W2:Y:S04]  /*54dc0*/  LDL.LU R5, [R1+0x16e4] ;  /* 0x0016e40001057983 */ /* 0x000ea80000300800 */
[----:B------:R-:W2:Y:S04]  /*54dd0*/  LDL.LU R6, [R1+0x16d8] ;  /* 0x0016d80001067983 */ /* 0x000ea80000300800 */
[----:B------:R-:W2:Y:S04]  /*54de0*/  LDL.LU R7, [R1+0x16d4] ;  /* 0x0016d40001077983 */ /* 0x000ea80000300800 */
[----:B-1----:R-:W2:Y:S04]  /*54df0*/  LDL.LU R9, [R1+0x16e0] ;  /* 0x0016e00001097983 */ /* 0x002ea80000300800 */
[----:B------:R-:W2:Y:S04]  /*54e00*/  LDL.LU R10, [R1+0x16dc] ;  /* 0x0016dc00010a7983 */ /* 0x000ea80000300800 */
[----:B------:R-:W2:Y:S01]  /*54e10*/  LDL.LU R11, [R1+0x13dc] ;  /* 0x0013dc00010b7983 */ /* 0x000ea20000300800 */
[----:B---3--:R-:W-:Y:S01]  /*54e20*/  PRMT R8, R17, 0x5410, R22 ;  /* 0x0000541011087816 */ /* 0x008fe20000000016 */
[----:B------:R-:W-:-:S05]  /*54e30*/  IMAD.MOV.U32 R22, RZ, RZ, R16 ;  /* 0x000000ffff167224 */ /* 0x000fca00078e0010 */
[----:B----4-:R0:W-:Y:S04]  /*54e40*/  STL.64 [R1+0x1a30], R22 ;  /* 0x001a301601007387 */ /* 0x0101e80000100a00 */
[----:B0-----:R-:W3:Y:S04]  /*54e50*/  LDL.LU R22, [R1+0x15a8] ;  /* 0x0015a80001167983 */ /* 0x001ee80000300800 */
[----:B------:R-:W4:Y:S04]  /*54e60*/  LDL.LU R23, [R1+0x15a4] ;  /* 0x0015a40001177983 */ /* 0x000f280000300800 */
[----:B--2---:R0:W-:Y:S04]  /*54e70*/  STL.64 [R1+0x1a28], R20 ;  /* 0x001a281401007387 */ /* 0x0041e80000100a00 */
[----:B0-----:R-:W2:Y:S04]  /*54e80*/  LDL.LU R20, [R1+0x15b4] ;  /* 0x0015b40001147983 */ /* 0x001ea80000300800 */
[----:B------:R-:W2:Y:S04]  /*54e90*/  LDL.LU R21, [R1+0x15ac] ;  /* 0x0015ac0001157983 */ /* 0x000ea80000300800 */
[----:B------:R-:W2:Y:S04]  /*54ea0*/  LDL.LU R29, [R1+0x15e4] ;  /* 0x0015e400011d7983 */ /* 0x000ea80000300800 */
[----:B------:R-:W2:Y:S04]  /*54eb0*/  LDL.LU R12, [R1+0x16f0] ;  /* 0x0016f000010c7983 */ /* 0x000ea80000300800 */
[----:B------:R-:W2:Y:S04]  /*54ec0*/  LDL.LU R17, [R1+0x13e0] ;  /* 0x0013e00001117983 */ /* 0x000ea80000300800 */
[----:B------:R-:W2:Y:S01]  /*54ed0*/  LDL.LU R16, [R1+0x13fc] ;  /* 0x0013fc0001107983 */ /* 0x000ea20000300800 */
[----:B------:R-:W-:-:S03]  /*54ee0*/  PRMT R9, R9, 0x5410, R24 ;  /* 0x0000541009097816 */ /* 0x000fc60000000018 */
[----:B------:R-:W2:Y:S01]  /*54ef0*/  LDL.LU R24, [R1+0x1a3c] ;  /* 0x001a3c0001187983 */ /* 0x000ea20000300800 */
[----:B------:R-:W-:-:S03]  /*54f00*/  PRMT R10, R10, 0x5410, R26 ;  /* 0x000054100a0a7816 */ /* 0x000fc6000000001a */
[----:B------:R-:W2:Y:S01]  /*54f10*/  LDL.LU R26, [R1+0x1a38] ;  /* 0x001a3800011a7983 */ /* 0x000ea20000300800 */
[----:B------:R-:W-:Y:S02]  /*54f20*/  PRMT R11, R3, 0x5410, R11 ;  /* 0x00005410030b7816 */ /* 0x000fe4000000000b */
[----:B---3--:R-:W-:Y:S02]  /*54f30*/  PRMT R6, R6, 0x5410, R22 ;  /* 0x0000541006067816 */ /* 0x008fe40000000016 */
[----:B----4-:R-:W-:Y:S02]  /*54f40*/  PRMT R7, R7, 0x5410, R23 ;  /* 0x0000541007077816 */ /* 0x010fe40000000017 */
[----:B--2---:R-:W-:Y:S02]  /*54f50*/  PRMT R4, R4, 0x5410, R20 ;  /* 0x0000541004047816 */ /* 0x004fe40000000014 */
[----:B------:R-:W-:Y:S01]  /*54f60*/  PRMT R5, R5, 0x5410, R21 ;  /* 0x0000541005057816 */ /* 0x000fe20000000015 */
[----:B------:R-:W-:Y:S06]  /*54f70*/  BAR.SYNC.DEFER_BLOCKING 0x0 ;  /* 0x0000000000007b1d */ /* 0x000fec0000010000 */
[----:B------:R-:W0:Y:S04]  /*54f80*/  LDS.128 R20, [R25] ;  /* 0x0000000019147984 */ /* 0x000e280000000c00 */
[----:B0-----:R-:W-:Y:S04]  /*54f90*/  STL.64 [R1+0x80], R20 ;  /* 0x0000801401007387 */ /* 0x001fe80000100a00 */
[----:B------:R-:W-:Y:S04]  /*54fa0*/  STL.64 [R1+0x88], R22 ;  /* 0x0000881601007387 */ /* 0x000fe80000100a00 */
[----:B------:R-:W0:Y:S01]  /*54fb0*/  LDS.128 R20, [R25+0x400] ;  /* 0x0004000019147984 */ /* 0x000e220000000c00 */
[----:B------:R-:W-:Y:S06]  /*54fc0*/  BAR.SYNC.DEFER_BLOCKING 0x0 ;  /* 0x0000000000007b1d */ /* 0x000fec0000010000 */
[----:B------:R-:W-:Y:S01]  /*54fd0*/  STSM.16.M88.4 [R27], R4 ;  /* 0x000000041b007844 */ /* 0x000fe20000000200 */
[----:B0-----:R-:W-:-:S03]  /*54fe0*/  IMAD.MOV.U32 R3, RZ, RZ, R20 ;  /* 0x000000ffff037224 */ /* 0x001fc600078e0014 */
[----:B------:R-:W-:Y:S04]  /*54ff0*/  STL [R1+0x74], R21 ;  /* 0x0000741501007387 */ /* 0x000fe80000100800 */
[----:B------:R0:W-:Y:S04]  /*55000*/  STL.64 [R1+0x78], R22 ;  /* 0x0000781601007387 */ /* 0x0001e80000100a00 */
[----:B0-----:R-:W2:Y:S04]  /*55010*/  LDL.LU.64 R22, [R1+0x1a30] ;  /* 0x001a300001167983 */ /* 0x001ea80000300a00 */
[----:B------:R-:W3:Y:S04]  /*55020*/  LDL.LU.64 R20, [R1+0x1a28] ;  /* 0x001a280001147983 */ /* 0x000ee80000300a00 */
[----:B------:R0:W-:Y:S04]  /*55030*/  STL.64 [R1+0x17f8], R2 ;  /* 0x0017f80201007387 */ /* 0x0001e80000100a00 */
[----:B0-----:R-:W4:Y:S04]  /*55040*/  LDL.LU R2, [R1+0x1604] ;  /* 0x0016040001027983 */ /* 0x001f280000300800 */
[----:B------:R-:W4:Y:S04]  /*55050*/  LDL.LU R3, [R1+0x1704] ;  /* 0x0017040001037983 */ /* 0x000f280000300800 */
[----:B------:R-:W2:Y:S04]  /*55060*/  LDL.LU R6, [R1+0x1608] ;  /* 0x0016080001067983 */ /* 0x000ea80000300800 */
[----:B------:R-:W2:Y:S04]  /*55070*/  LDL.LU R7, [R1+0x1708] ;  /* 0x0017080001077983 */ /* 0x000ea80000300800 */
[----:B------:R0:W-:Y:S02]  /*55080*/  STSM.16.M88.4 [R27+0x200], R8 ;  /* 0x000200081b007844 */ /* 0x0001e40000000200 */
[----:B0-----:R-:W-:-:S02]  /*55090*/  PRMT R11, R19, 0x5410, R18 ;  /* 0x00005410130b7816 */ /* 0x001fc40000000012 */
[----:B------:R-:W-:Y:S02]  /*550a0*/  PRMT R4, R15, 0x5410, R28 ;  /* 0x000054100f047816 */ /* 0x000fe4000000001c */
[----:B------:R-:W-:Y:S01]  /*550b0*/  PRMT R5, R13, 0x5410, R14 ;  /* 0x000054100d057816 */ /* 0x000fe2000000000e */
[----:B------:R-:W-:Y:S01]  /*550c0*/  BAR.SYNC.DEFER_BLOCKING 0x0 ;  /* 0x0000000000007b1d */ /* 0x000fe20000010000 */
[----:B---3--:R-:W-:-:S05]  /*550d0*/  PRMT R10, R21, 0x5410, R20 ;  /* 0x00005410150a7816 */ /* 0x008fca0000000014 */
[----:B------:R-:W-:Y:S01]  /*550e0*/  STL.64 [R1+0x1a20], R10 ;  /* 0x001a200a01007387 */ /* 0x000fe20000100a00 */
[----:B----4-:R-:W-:Y:S02]  /*550f0*/  PRMT R9, R3, 0x5410, R2 ;  /* 0x0000541003097816 */ /* 0x010fe40000000002 */
[----:B--2---:R-:W-:-:S05]  /*55100*/  PRMT R8, R7, 0x5410, R6 ;  /* 0x0000541007087816 */ /* 0x004fca0000000006 */
[----:B------:R-:W-:Y:S04]  /*55110*/  STL.64 [R1+0x1a18], R8 ;  /* 0x001a180801007387 */ /* 0x000fe80000100a00 */
[----:B------:R-:W0:Y:S04]  /*55120*/  LDS.128 R8, [R25] ;  /* 0x0000000019087984 */ /* 0x000e280000000c00 */
[----:B------:R-:W2:Y:S04]  /*55130*/  LDL.LU R20, [R1+0x1714] ;  /* 0x0017140001147983 */ /* 0x000ea80000300800 */
[----:B------:R-:W3:Y:S04]  /*55140*/  LDL.LU R21, [R1+0x1620] ;  /* 0x0016200001157983 */ /* 0x000ee80000300800 */
[----:B------:R-:W3:Y:S04]  /*55150*/  LDL.LU R15, [R1+0x1710] ;  /* 0x00171000010f7983 */ /* 0x000ee80000300800 */
[----:B------:R-:W4:Y:S01]  /*55160*/  LDL.LU R14, [R1+0x161c] ;  /* 0x00161c00010e7983 */ /* 0x000f220000300800 */
[----:B------:R-:W-:-:S03]  /*55170*/  PRMT R7, R16, 0x5410, R17 ;  /* 0x0000541010077816 */ /* 0x000fc60000000011 */
[----:B------:R-:W4:Y:S01]  /*55180*/  LDL.LU R13, [R1+0x170c] ;  /* 0x00170c00010d7983 */ /* 0x000f220000300800 */
[----:B------:R-:W-:-:S03]  /*55190*/  PRMT R6, R12, 0x5410, R29 ;  /* 0x000054100c067816 */ /* 0x000fc6000000001d */
[----:B0-----:R-:W-:Y:S01]  /*551a0*/  STL.64 [R1+0x68], R10 ;  /* 0x0000680a01007387 */ /* 0x001fe20000100a00 */
[----:B------:R-:W-:-:S03]  /*551b0*/  IMAD.MOV.U32 R16, RZ, RZ, R8 ;  /* 0x000000ffff107224 */ /* 0x000fc600078e0008 */
[----:B------:R-:W4:Y:S01]  /*551c0*/  LDL.LU R2, [R1+0x173c] ;  /* 0x00173c0001027983 */ /* 0x000f220000300800 */
[----:B------:R-:W-:-:S03]  /*551d0*/  IMAD.MOV.U32 R17, RZ, RZ, R9 ;  /* 0x000000ffff117224 */ /* 0x000fc600078e0009 */
[----:B------:R-:W4:Y:S04]  /*551e0*/  LDL.LU R3, [R1+0x1674] ;  /* 0x0016740001037983 */ /* 0x000f280000300800 */
[----:B------:R-:W2:Y:S04]  /*551f0*/  LDL.LU R18, [R1+0x1730] ;  /* 0x0017300001127983 */ /* 0x000ea80000300800 */
[----:B------:R-:W2:Y:S04]  /*55200*/  LDL.LU R19, [R1+0x1670] ;  /* 0x0016700001137983 */ /* 0x000ea80000300800 */
[----:B------:R-:W4:Y:S04]  /*55210*/  LDL.LU R28, [R1+0x172c] ;  /* 0x00172c00011c7983 */ /* 0x000f280000300800 */
[----:B------:R-:W4:Y:S04]  /*55220*/  LDL.LU R29, [R1+0x166c] ;  /* 0x00166c00011d7983 */ /* 0x000f280000300800 */
[----:B------:R-:W4:Y:S04]  /*55230*/  LDL.LU R12, [R1+0x1738] ;  /* 0x00173800010c7983 */ /* 0x000f280000300800 */
[----:B------:R0:W-:Y:S04]  /*55240*/  STL.64 [R1+0x17b0], R16 ;  /* 0x0017b01001007387 */ /* 0x0001e80000100a00 */
[----:B------:R-:W1:Y:S01]  /*55250*/  LDS.128 R8, [R25+0x400] ;  /* 0x0004000019087984 */ /* 0x000e620000000c00 */
[----:B------:R-:W-:Y:S06]  /*55260*/  BAR.SYNC.DEFER_BLOCKING 0x0 ;  /* 0x0000000000007b1d */ /* 0x000fec0000010000 */
[----:B0-----:R-:W3:Y:S04]  /*55270*/  LDL.LU R16, [R1+0x13f8] ;  /* 0x0013f80001107983 */ /* 0x001ee80000300800 */
[----:B------:R-:W4:Y:S04]  /*55280*/  LDL.LU R17, [R1+0x1678] ;  /* 0x0016780001117983 */ /* 0x000f280000300800 */
[----:B--2---:R0:W-:Y:S04]  /*55290*/  STL.64 [R1+0x1a10], R18 ;  /* 0x001a101201007387 */ /* 0x0041e80000100a00 */
[----:B0-----:R-:W2:Y:S04]  /*552a0*/  LDL.LU R18, [R1+0x1624] ;  /* 0x0016240001127983 */ /* 0x001ea80000300800 */
[----:B------:R-:W3:Y:S04]  /*552b0*/  LDL.LU R19, [R1+0x13e4] ;  /* 0x0013e40001137983 */ /* 0x000ee80000300800 */
[----:B----4-:R0:W-:Y:S04]  /*552c0*/  STL [R1+0x1a08], R17 ;  /* 0x001a081101007387 */ /* 0x0101e80000100800 */
[----:B0-----:R-:W4:Y:S04]  /*552d0*/  LDL.LU R17, [R1+0x1718] ;  /* 0x0017180001117983 */ /* 0x001f280000300800 */
[----:B-1----:R-:W-:Y:S04]  /*552e0*/  STL.64 [R1+0x50], R8 ;  /* 0x0000500801007387 */ /* 0x002fe80000100a00 */
[----:B------:R0:W-:Y:S04]  /*552f0*/  STL.64 [R1+0x58], R10 ;  /* 0x0000580a01007387 */ /* 0x0001e80000100a00 */
[----:B0-----:R-:W2:Y:S04]  /*55300*/  LDL.LU.64 R10, [R1+0x1a20] ;  /* 0x001a2000010a7983 */ /* 0x001ea80000300a00 */
[----:B------:R-:W2:Y:S04]  /*55310*/  LDL.LU.64 R8, [R1+0x1a18] ;  /* 0x001a180001087983 */ /* 0x000ea80000300a00 */
[----:B------:R0:W-:Y:S04]  /*55320*/  STSM.16.M88.4 [R27], R4 ;  /* 0x000000041b007844 */ /* 0x0001e80000000200 */
[----:B0-----:R-:W3:Y:S04]  /*55330*/  LDL.LU R4, [R1+0x1720] ;  /* 0x0017200001047983 */ /* 0x001ee80000300800 */
[----:B------:R-:W4:Y:S04]  /*55340*/  LDL.LU R5, [R1+0x163c] ;  /* 0x00163c0001057983 */ /* 0x000f280000300800 */
[----:B------:R-:W4:Y:S04]  /*55350*/  LDL.LU R6, [R1+0x171c] ;  /* 0x00171c0001067983 */ /* 0x000f280000300800 */
[----:B------:R-:W3:Y:S04]  /*55360*/  LDL.LU R7, [R1+0x1628] ;  /* 0x0016280001077983 */ /* 0x000ee80000300800 */
[----:B--2---:R0:W-:Y:S04]  /*55370*/  STSM.16.M88.4 [R27+0x200], R8 ;  /* 0x000200081b007844 */ /* 0x0041e80000000200 */
[----:B0-----:R-:W2:Y:S04]  /*55380*/  LDL.LU R9, [R1+0x1644] ;  /* 0x0016440001097983 */ /* 0x001ea80000300800 */
[----:B------:R-:W2:Y:S04]  /*55390*/  LDL.LU R10, [R1+0x1724] ;  /* 0x00172400010a7983 */ /* 0x000ea80000300800 */
[----:B------:R-:W3:Y:S01]  /*553a0*/  LDL.LU R11, [R1+0x1640] ;  /* 0x00164000010b7983 */ /* 0x000ee20000300800 */
[----:B------:R-:W-:Y:S01]  /*553b0*/  BAR.SYNC.DEFER_BLOCKING 0x0 ;  /* 0x0000000000007b1d */ /* 0x000fe20000010000 */
[----:B--2---:R-:W-:-:S02]  /*553c0*/  PRMT R8, R10, 0x5410, R9 ;  /* 0x000054100a087816 */ /* 0x004fc40000000009 */
[----:B----4-:R-:W-:Y:S02]  /*553d0*/  PRMT R10, R6, 0x5410, R5 ;  /* 0x00005410060a7816 */ /* 0x010fe40000000005 */
[----:B---3--:R-:W-:Y:S02]  /*553e0*/  PRMT R9, R4, 0x5410, R11 ;  /* 0x0000541004097816 */ /* 0x008fe4000000000b */
[----:B------:R-:W-:Y:S02]  /*553f0*/  PRMT R4, R17, 0x5410, R7 ;  /* 0x0000541011047816 */ /* 0x000fe40000000007 */
[----:B------:R-:W-:Y:S02]  /*55400*/  PRMT R5, R20, 0x5410, R18 ;  /* 0x0000541014057816 */ /* 0x000fe40000000012 */
[----:B------:R-:W-:Y:S02]  /*55410*/  PRMT R11, R16, 0x5410, R19 ;  /* 0x00005410100b7816 */ /* 0x000fe40000000013 */
[----:B------:R-:W0:Y:S01]  /*55420*/  LDS.128 R16, [R25] ;  /* 0x0000000019107984 */ /* 0x000e220000000c00 */
[----:B------:R-:W-:-:S02]  /*55430*/  PRMT R6, R15, 0x5410, R21 ;  /* 0x000054100f067816 */ /* 0x000fc40000000015 */
[----:B------:R-:W-:-:S05]  /*55440*/  PRMT R7, R13, 0x5410, R14 ;  /* 0x000054100d077816 */ /* 0x000fca000000000e */
[----:B------:R1:W-:Y:S04]  /*55450*/  STL.64 [R1+0x1a00], R6 ;  /* 0x001a000601007387 */ /* 0x0003e80000100a00 */
[----:B------:R-:W-:Y:S04]  /*55460*/  STL.64 [R1+0x19f8], R4 ;  /* 0x0019f80401007387 */ /* 0x000fe80000100a00 */
[----:B------:R-:W2:Y:S01]  /*55470*/  LDL.LU R13, [R1+0x1668] ;  /* 0x00166800010d7983 */ /* 0x000ea20000300800 */
[----:B-1----:R-:W-:-:S03]  /*55480*/  IMAD.MOV.U32 R7, RZ, RZ, R22 ;  /* 0x000000ffff077224 */ /* 0x002fc600078e0016 */
[----:B------:R-:W2:Y:S04]  /*55490*/  LDL.LU R22, [R1+0x1734] ;  /* 0x0017340001167983 */ /* 0x000ea80000300800 */
[----:B------:R-:W3:Y:S04]  /*554a0*/  LDL.LU R20, [R1+0x1648] ;  /* 0x0016480001147983 */ /* 0x000ee80000300800 */
[----:B------:R-:W3:Y:S04]  /*554b0*/  LDL.LU R14, [R1+0x1728] ;  /* 0x00172800010e7983 */ /* 0x000ee80000300800 */
[----:B------:R-:W4:Y:S04]  /*554c0*/  LDL.LU R21, [R1+0x13e8] ;  /* 0x0013e80001157983 */ /* 0x000f280000300800 */
[----:B------:R-:W4:Y:S04]  /*554d0*/  LDL.LU R15, [R1+0x1400] ;  /* 0x00140000010f7983 */ /* 0x000f280000300800 */
[----:B0-----:R-:W-:Y:S04]  /*554e0*/  STL [R1+0x44], R17 ;  /* 0x0000441101007387 */ /* 0x001fe80000100800 */
[----:B------:R0:W-:Y:S04]  /*554f0*/  STL.64 [R1+0x48], R18 ;  /* 0x0000481201007387 */ /* 0x0001e80000100a00 */
[----:B0-----:R-:W2:Y:S04]  /*55500*/  LDL.LU.64 R18, [R1+0x1a10] ;  /* 0x001a100001127983 */ /* 0x001ea80000300a00 */
[----:B------:R-:W3:Y:S04]  /*55510*/  LDL.LU R17, [R1+0x1a08] ;  /* 0x001a080001117983 */ /* 0x000ee80000300800 */
[----:B------:R0:W-:Y:S02]  /*55520*/  STL [R1+0x19b0], R16 ;  /* 0x0019b01001007387 */ /* 0x0001e40000100800 */
[----:B0-----:R-:W-:-:S02]  /*55530*/  IMAD.MOV.U32 R16, RZ, RZ, R7 ;  /* 0x000000ffff107224 */ /* 0x001fc400078e0007 */
[----:B------:R-:W0:Y:S04]  /*55540*/  LDS.128 R4, [R25+0x400] ;  /* 0x0004000019047984 */ /* 0x000e280000000c00 */
[----:B0-----:R-:W-:Y:S04]  /*55550*/  STL.64 [R1+0x30], R4 ;  /* 0x0000300401007387 */ /* 0x001fe80000100a00 */
[----:B------:R0:W-:Y:S04]  /*55560*/  STL.64 [R1+0x38], R6 ;  /* 0x0000380601007387 */ /* 0x0001e80000100a00 */
[----:B0-----:R-:W4:Y:S04]  /*55570*/  LDL.LU.64 R6, [R1+0x1a00] ;  /* 0x001a000001067983 */ /* 0x001f280000300a00 */
[----:B------:R-:W4:Y:S01]  /*55580*/  LDL.LU.64 R4, [R1+0x19f8] ;  /* 0x0019f80001047983 */ /* 0x000f220000300a00 */
[----:B------:R-:W-:Y:S01]  /*55590*/  BAR.SYNC.DEFER_BLOCKING 0x0 ;  /* 0x0000000000007b1d */ /* 0x000fe20000010000 */
[----:B------:R-:W-:-:S02]  /*555a0*/  PRMT R12, R12, 0x5410, R29 ;  /* 0x000054100c0c7816 */ /* 0x000fc4000000001d */
[----:B--2---:R-:W-:-:S03]  /*555b0*/  PRMT R19, R28, 0x5410, R19 ;  /* 0x000054101c137816 */ /* 0x004fc60000000013 */
[----:B------:R-:W2:Y:S04]  /*555c0*/  LDL.LU R28, [R1+0x1cc] ;  /* 0x0001cc00011c7983 */ /* 0x000ea80000300800 */
[----:B------:R-:W2:Y:S04]  /*555d0*/  LDL.LU R29, [R1+0x11e0] ;  /* 0x0011e000011d7983 */ /* 0x000ea80000300800 */
[----:B----4-:R-:W-:Y:S04]  /*555e0*/  STSM.16.M88.4 [R27], R4 ;  /* 0x000000041b007844 */ /* 0x010fe80000000200 */
[----:B------:R0:W-:Y:S01]  /*555f0*/  STSM.16.M88.4 [R27+0x200], R8 ;  /* 0x000200081b007844 */ /* 0x0001e20000000200 */
[----:B------:R-:W-:Y:S06]  /*55600*/  BAR.SYNC.DEFER_BLOCKING 0x0 ;  /* 0x0000000000007b1d */ /* 0x000fec0000010000 */
[----:B0-----:R-:W4:Y:S04]  /*55610*/  LDL.LU R8, [R1+0x1748] ;  /* 0x0017480001087983 */ /* 0x001f280000300800 */
[----:B------:R-:W4:Y:S04]  /*55620*/  LDL.LU R9, [R1+0x1690] ;  /* 0x0016900001097983 */ /* 0x000f280000300800 */
[----:B------:R-:W2:Y:S04]  /*55630*/  LDL.LU R10, [R1+0x1744] ;  /* 0x00174400010a7983 */ /* 0x000ea80000300800 */
[----:B------:R-:W2:Y:S04]  /*55640*/  LDL.LU R11, [R1+0x168c] ;  /* 0x00168c00010b7983 */ /* 0x000ea80000300800 */
[----:B------:R-:W0:Y:S01]  /*55650*/  LDS.128 R4, [R25] ;  /* 0x0000000019047984 */ /* 0x000e220000000c00 */
[----:B---3--:R-:W-:-:S02]  /*55660*/  PRMT R17, R2, 0x5410, R17 ;  /* 0x0000541002117816 */ /* 0x008fc40000000011 */
[----:B------:R-:W-:Y:S02]  /*55670*/  PRMT R18, R18, 0x5410, R3 ;  /* 0x0000541012127816 */ /* 0x000fe40000000003 */
[----:B------:R-:W-:Y:S02]  /*55680*/  PRMT R13, R22, 0x5410, R13 ;  /* 0x00005410160d7816 */ /* 0x000fe4000000000d */
[----:B------:R-:W-:Y:S02]  /*55690*/  PRMT R14, R14, 0x5410, R20 ;  /* 0x000054100e0e7816 */ /* 0x000fe40000000014 */
[----:B------:R-:W-:Y:S01]  /*556a0*/  PRMT R15, R15, 0x5410, R21 ;  /* 0x000054100f0f7816 */ /* 0x000fe20000000015 */
[----:B--2---:R-:W-:Y:S04]  /*556b0*/  STL.64 [R1+0x19e0], R10 ;  /* 0x0019e00a01007387 */ /* 0x004fe80000100a00 */
[----:B----4-:R1:W-:Y:S04]  /*556c0*/  STL.64 [R1+0x19d8], R8 ;  /* 0x0019d80801007387 */ /* 0x0103e80000100a00 */
[----:B-1----:R-:W2:Y:S04]  /*556d0*/  LDL.LU R8, [R1+0x1c0] ;  /* 0x0001c00001087983 */ /* 0x002ea80000300800 */
[----:B------:R-:W2:Y:S04]  /*556e0*/  LDL.LU R9, [R1+0x1c4] ;  /* 0x0001c40001097983 */ /* 0x000ea80000300800 */
[----:B------:R-:W2:Y:S04]  /*556f0*/  LDL.LU R10, [R1+0x1c8] ;  /* 0x0001c800010a7983 */ /* 0x000ea80000300800 */
[----:B------:R-:W3:Y:S04]  /*55700*/  LDL.LU R2, [R1+0x1740] ;  /* 0x0017400001027983 */ /* 0x000ee80000300800 */
[----:B------:R-:W4:Y:S04]  /*55710*/  LDL.LU R3, [R1+0x11e4] ;  /* 0x0011e40001037983 */ /* 0x000f280000300800 */
[----:B------:R-:W3:Y:S04]  /*55720*/  LDL.LU R22, [R1+0x16a8] ;  /* 0x0016a80001167983 */ /* 0x000ee80000300800 */
[----:B0-----:R-:W-:Y:S04]  /*55730*/  STL.64 [R1+0x20], R4 ;  /* 0x0000200401007387 */ /* 0x001fe80000100a00 */
[----:B------:R-:W-:Y:S04]  /*55740*/  STL.64 [R1+0x28], R6 ;  /* 0x0000280601007387 */ /* 0x000fe80000100a00 */
[----:B------:R-:W0:Y:S01]  /*55750*/  LDS.128 R4, [R25+0x400] ;  /* 0x0004000019047984 */ /* 0x000e220000000c00 */
[----:B------:R-:W-:Y:S06]  /*55760*/  BAR.SYNC.DEFER_BLOCKING 0x0 ;  /* 0x0000000000007b1d */ /* 0x000fec0000010000 */
[----:B------:R1:W-:Y:S04]  /*55770*/  STSM.16.M88.4 [R27], R12 ;  /* 0x0000000c1b007844 */ /* 0x0003e80000000200 */
[----:B0-----:R-:W-:Y:S04]  /*55780*/  STL.64 [R1+0x10], R4 ;  /* 0x0000100401007387 */ /* 0x001fe80000100a00 */
[----:B------:R-:W-:Y:S04]  /*55790*/  STL.64 [R1+0x18], R6 ;  /* 0x0000180601007387 */ /* 0x000fe80000100a00 */
[----:B-1----:R-:W2:Y:S04]  /*557a0*/  LDL.LU R14, [R1+0x1750] ;  /* 0x00175000010e7983 */ /* 0x002ea80000300800 */
[----:B------:R-:W4:Y:S04]  /*557b0*/  LDL.LU R12, [R1+0x1698] ;  /* 0x00169800010c7983 */ /* 0x000f280000300800 */
[----:B------:R-:W4:Y:S04]  /*557c0*/  LDL.LU R13, [R1+0x174c] ;  /* 0x00174c00010d7983 */ /* 0x000f280000300800 */
[----:B------:R-:W2:Y:S04]  /*557d0*/  LDL.LU R15, [R1+0x1694] ;  /* 0x00169400010f7983 */ /* 0x000ea80000300800 */
[----:B------:R-:W-:Y:S01]  /*557e0*/  STSM.16.M88.4 [R27+0x200], R16 ;  /* 0x000200101b007844 */ /* 0x000fe20000000200 */
[----:B------:R-:W-:Y:S06]  /*557f0*/  BAR.SYNC.DEFER_BLOCKING 0x0 ;  /* 0x0000000000007b1d */ /* 0x000fec0000010000 */
[----:B------:R-:W0:Y:S04]  /*55800*/  LDS.128 R4, [R25] ;  /* 0x0000000019047984 */ /* 0x000e280000000c00 */
[----:B--2---:R-:W-:Y:S04]  /*55810*/  STL.64 [R1+0x19f0], R14 ;  /* 0x0019f00e01007387 */ /* 0x004fe80000100a00 */
[----:B----4-:R1:W-:Y:S04]  /*55820*/  STL.64 [R1+0x19e8], R12 ;  /* 0x0019e80c01007387 */ /* 0x0103e80000100a00 */
[----:B-1----:R-:W2:Y:S04]  /*55830*/  LDL.LU R12, [R1+0x1b0] ;  /* 0x0001b000010c7983 */ /* 0x002ea80000300800 */
[----:B------:R-:W2:Y:S04]  /*55840*/  LDL.LU R13, [R1+0x1b4] ;  /* 0x0001b400010d7983 */ /* 0x000ea80000300800 */
[----:B------:R-:W2:Y:S04]  /*55850*/  LDL.LU R14, [R1+0x1b8] ;  /* 0x0001b800010e7983 */ /* 0x000ea80000300800 */
[----:B------:R-:W2:Y:S04]  /*55860*/  LDL.LU R15, [R1+0x1bc] ;  /* 0x0001bc00010f7983 */ /* 0x000ea80000300800 */
[----:B------:R-:W4:Y:S04]  /*55870*/  LDL.LU.64 R16, [R1+0x11d8] ;  /* 0x0011d80001107983 */ /* 0x000f280000300a00 */
[----:B------:R-:W4:Y:S04]  /*55880*/  LDL.LU.64 R20, [R1+0x11c0] ;  /* 0x0011c00001147983 */ /* 0x000f280000300a00 */
[----:B0-----:R-:W-:Y:S04]  /*55890*/  STL.64 [R1], R4 ;  /* 0x0000000401007387 */ /* 0x001fe80000100a00 */
[----:B------:R-:W-:Y:S04]  /*558a0*/  STL.64 [R1+0x8], R6 ;  /* 0x0000080601007387 */ /* 0x000fe80000100a00 */
[----:B------:R-:W0:Y:S01]  /*558b0*/  LDS.128 R4, [R25+0x400] ;  /* 0x0004000019047984 */ /* 0x000e220000000c00 */
[----:B------:R-:W-:Y:S01]  /*558c0*/  BAR.SYNC.DEFER_BLOCKING 0x0 ;  /* 0x0000000000007b1d */ /* 0x000fe20000010000 */
[----:B------:R-:W-:-:S05]  /*558d0*/  PRMT R11, R29, 0x5410, R28 ;  /* 0x000054101d0b7816 */ /* 0x000fca000000001c */
[----:B------:R-:W4:Y:S04]  /*558e0*/  LDL.LU.64 R18, [R1+0x11d0] ;  /* 0x0011d00001127983 */ /* 0x000f280000300a00 */
[----:B0-----:R0:W-:Y:S04]  /*558f0*/  STL [R1+0x176c], R4 ;  /* 0x00176c0401007387 */ /* 0x0011e80000100800 */
[----:B0-----:R-:W4:Y:S04]  /*55900*/  LDL.LU R4, [R1+0x16a0] ;  /* 0x0016a00001047983 */ /* 0x001f280000300800 */
[----:B------:R0:W-:Y:S04]  /*55910*/  STL [R1+0x1768], R5 ;  /* 0x0017680501007387 */ /* 0x0001e80000100800 */
[----:B0-----:R-:W3:Y:S04]  /*55920*/  LDL.LU R5, [R1+0x1754] ;  /* 0x0017540001057983 */ /* 0x001ee80000300800 */
[----:B------:R0:W-:Y:S04]  /*55930*/  STL.64 [R1+0x1760], R6 ;  /* 0x0017600601007387 */ /* 0x0001e80000100a00 */
[----:B0-----:R-:W4:Y:S04]  /*55940*/  LDL.LU R6, [R1+0x1758] ;  /* 0x0017580001067983 */ /* 0x001f280000300800 */
[----:B------:R-:W3:Y:S04]  /*55950*/  LDL.LU R7, [R1+0x16a4] ;  /* 0x0016a40001077983 */ /* 0x000ee80000300800 */
[----:B--2---:R0:W-:Y:S04]  /*55960*/  STSM.16.M88.4 [R27], R12 ;  /* 0x0000000c1b007844 */ /* 0x0041e80000000200 */
[----:B------:R1:W-:Y:S04]  /*55970*/  STSM.16.M88.4 [R27+0x200], R8 ;  /* 0x000200081b007844 */ /* 0x0003e80000000200 */
[----:B0-----:R-:W2:Y:S04]  /*55980*/  LDL.LU.64 R14, [R1+0x19f0] ;  /* 0x0019f000010e7983 */ /* 0x001ea80000300a00 */
[----:B------:R-:W2:Y:S04]  /*55990*/  LDL.LU.64 R12, [R1+0x19e8] ;  /* 0x0019e800010c7983 */ /* 0x000ea80000300a00 */
[----:B------:R-:W2:Y:S04]  /*559a0*/  LDL.LU.64 R28, [R1+0x11b8] ;  /* 0x0011b800011c7983 */ /* 0x000ea80000300a00 */
[----:B-1----:R-:W2:Y:S04]  /*559b0*/  LDL.LU.64 R10, [R1+0x19e0] ;  /* 0x0019e000010a7983 */ /* 0x002ea80000300a00 */
[----:B------:R-:W2:Y:S01]  /*559c0*/  LDL.LU.64 R8, [R1+0x19d8] ;  /* 0x0019d80001087983 */ /* 0x000ea20000300a00 */
[----:B------:R-:W-:-:S02]  /*559d0*/  PRMT R3, R3, 0x5410, R23 ;  /* 0x0000541003037816 */ /* 0x000fc40000000017 */
[----:B---3--:R-:W-:Y:S02]  /*559e0*/  PRMT R7, R5, 0x5410, R7 ;  /* 0x0000541005077816 */ /* 0x008fe40000000007 */
[----:B----4-:R-:W-:Y:S02]  /*559f0*/  PRMT R6, R6, 0x5410, R22 ;  /* 0x0000541006067816 */ /* 0x010fe40000000016 */
[----:B------:R-:W3:Y:S04]  /*55a00*/  LDL.LU R22, [R1+0x19d0] ;  /* 0x0019d00001167983 */ /* 0x000ee80000300800 */
[----:B------:R-:W4:Y:S01]  /*55a10*/  LDL.LU R23, [R1+0x19cc] ;  /* 0x0019cc0001177983 */ /* 0x000f220000300800 */
[----:B------:R-:W-:Y:S01]  /*55a20*/  BAR.SYNC.DEFER_BLOCKING 0x0 ;  /* 0x0000000000007b1d */ /* 0x000fe20000010000 */
[----:B--2---:R-:W-:-:S02]  /*55a30*/  PRMT R14, R14, 0x5410, R4 ;  /* 0x000054100e0e7816 */ /* 0x004fc40000000004 */
[----:B------:R-:W-:Y:S02]  /*55a40*/  PRMT R4, R13, 0x5410, R12 ;  /* 0x000054100d047816 */ /* 0x000fe4000000000c */
[----:B------:R-:W-:Y:S02]  /*55a50*/  PRMT R12, R2, 0x5410, R11 ;  /* 0x00005410020c7816 */ /* 0x000fe4000000000b */
[----:B------:R-:W-:Y:S02]  /*55a60*/  PRMT R5, R8, 0x5410, R15 ;  /* 0x0000541008057816 */ /* 0x000fe4000000000f */
[----:B------:R-:W-:Y:S02]  /*55a70*/  PRMT R13, R10, 0x5410, R9 ;  /* 0x000054100a0d7816 */ /* 0x000fe40000000009 */
[----:B------:R-:W0:Y:S04]  /*55a80*/  LDS.128 R8, [R25] ;  /* 0x0000000019087984 */ /* 0x000e280000000c00 */
[----:B0-----:R0:W-:Y:S04]  /*55a90*/  STL [R1+0x1774], R9 ;  /* 0x0017740901007387 */ /* 0x0011e80000100800 */
[----:B------:R1:W-:Y:S04]  /*55aa0*/  STL [R1+0x17b8], R8 ;  /* 0x0017b80801007387 */ /* 0x0003e80000100800 */
[----:B------:R2:W-:Y:S01]  /*55ab0*/  STL [R1+0x1770], R10 ;  /* 0x0017700a01007387 */ /* 0x0005e20000100800 */
[----:B0-----:R-:W-:-:S02]  /*55ac0*/  IMAD.MOV.U32 R9, RZ, RZ, R13 ;  /* 0x000000ffff097224 */ /* 0x001fc400078e000d */
[----:B-1----:R-:W-:Y:S02]  /*55ad0*/  IMAD.MOV.U32 R8, RZ, RZ, R14 ;  /* 0x000000ffff087224 */ /* 0x002fe400078e000e */
[----:B--2---:R-:W-:Y:S02]  /*55ae0*/  IMAD.MOV.U32 R10, RZ, RZ, R12 ;  /* 0x000000ffff0a7224 */ /* 0x004fe400078e000c */
[----:B------:R-:W0:Y:S04]  /*55af0*/  LDS.128 R12, [R25+0x400] ;  /* 0x00040000190c7984 */ /* 0x000e280000000c00 */
[----:B------:R1:W-:Y:S01]  /*55b00*/  STL [R1+0x175c], R11 ;  /* 0x00175c0b01007387 */ /* 0x0003e20000100800 */
[----:B------:R-:W-:Y:S01]  /*55b10*/  PRMT R2, R26, 0x7770, RZ ;  /* 0x000077701a027816 */ /* 0x000fe200000000ff */
[----:B------:R-:W-:Y:S01]  /*55b20*/  BAR.SYNC.DEFER_BLOCKING 0x0 ;  /* 0x0000000000007b1d */ /* 0x000fe20000010000 */
[----:B-1----:R-:W-:-:S05]  /*55b30*/  IMAD.MOV.U32 R11, RZ, RZ, R3 ;  /* 0x000000ffff0b7224 */ /* 0x002fca00078e0003 */
[----:B------:R-:W2:Y:S04]  /*55b40*/  LDL.LU R25, [R1+0x19c8] ;  /* 0x0019c80001197983 */ /* 0x000ea80000300800 */
[----:B------:R-:W-:Y:S04]  /*55b50*/  STSM.16.M88.4 [R27], R8 ;  /* 0x000000081b007844 */ /* 0x000fe80000000200 */
[----:B------:R1:W-:Y:S01]  /*55b60*/  STSM.16.M88.4 [R27+0x200], R4 ;  /* 0x000200041b007844 */ /* 0x0003e20000000200 */
[----:B------:R-:W-:Y:S01]  /*55b70*/  BAR.SYNC.DEFER_BLOCKING 0x0 ;  /* 0x0000000000007b1d */ /* 0x000fe20000010000 */
[----:B-1----:R-:W-:-:S05]  /*55b80*/  PRMT R27, R26, 0x7771, RZ ;  /* 0x000077711a1b7816 */ /* 0x002fca00000000ff */
[----:B0-----:R-:W-:Y:S04]  /*55b90*/  STL.64 [R1+0x1780], R12 ;  /* 0x0017800c01007387 */ /* 0x001fe80000100a00 */
[----:B------:R-:W-:Y:S04]  /*55ba0*/  @P2 STG.E.U8 desc[UR6][R16.64], R2 ;  /* 0x0000000210002986 */ /* 0x000fe8000c101106 */
[----:B------:R0:W-:Y:S02]  /*55bb0*/  @P1 STG.E.U8 desc[UR6][R20.64], R27 ;  /* 0x0000001b14001986 */ /* 0x0001e4000c101106 */
[----:B0-----:R-:W-:-:S02]  /*55bc0*/  PRMT R27, R26, 0x7772, RZ ;  /* 0x000077721a1b7816 */ /* 0x001fc400000000ff */
[----:B------:R-:W-:Y:S04]  /*55bd0*/  STL.64 [R1+0x1778], R14 ;  /* 0x0017780e01007387 */ /* 0x000fe80000100a00 */
[----:B------:R0:W-:Y:S02]  /*55be0*/  @P0 STG.E.U8 desc[UR6][R18.64], R27 ;  /* 0x0000001b12000986 */ /* 0x0001e4000c101106 */
[----:B0-----:R-:W-:Y:S02]  /*55bf0*/  PRMT R27, R26, 0x7773, RZ ;  /* 0x000077731a1b7816 */ /* 0x001fe400000000ff */
[----:B------:R-:W2:Y:S04]  /*55c00*/  LDL.LU R26, [R1+0x19c4] ;  /* 0x0019c400011a7983 */ /* 0x000ea80000300800 */
[----:B------:R0:W-:Y:S04]  /*55c10*/  @P5 STG.E.U8 desc[UR6][R28.64], R27 ;  /* 0x0000001b1c005986 */ /* 0x0001e8000c101106 */
[----:B------:R-:W2:Y:S04]  /*55c20*/  LDL.LU.64 R18, [R1+0x11c8] ;  /* 0x0011c80001127983 */ /* 0x000ea80000300a00 */
[----:B0-----:R-:W2:Y:S04]  /*55c30*/  LDL.LU.64 R28, [R1+0x11b0] ;  /* 0x0011b000011c7983 */ /* 0x001ea80000300a00 */
[----:B------:R-:W2:Y:S04]  /*55c40*/  LDL.LU.64 R16, [R1+0x11a8] ;  /* 0x0011a80001107983 */ /* 0x000ea80000300a00 */
[----:B------:R-:W2:Y:S04]  /*55c50*/  LDL.LU R7, [R1+0x1a4] ;  /* 0x0001a40001077983 */ /* 0x000ea80000300800 */
[----:B------:R-:W2:Y:S04]  /*55c60*/  LDL.LU.64 R4, [R1+0x11a0] ;  /* 0x0011a00001047983 */ /* 0x000ea80000300a00 */
[----:B------:R-:W2:Y:S04]  /*55c70*/  LDL.LU.64 R2, [R1+0x1198] ;  /* 0x0011980001027983 */ /* 0x000ea80000300a00 */
[----:B------:R-:W2:Y:S04]  /*55c80*/  LDL.LU.64 R20, [R1+0x1190] ;  /* 0x0011900001147983 */ /* 0x000ea80000300a00 */
[----:B------:R-:W2:Y:S01]  /*55c90*/  LDL.LU R8, [R1+0x1a8] ;  /* 0x0001a80001087983 */ /* 0x000ea20000300800 */
[----:B---3--:R-:W-:-:S02]  /*55ca0*/  LOP3.LUT P2, RZ, R22, 0x8000000, RZ, 0xc0, !PT ;  /* 0x0800000016ff7812 */ /* 0x008fc4000784c0ff */
[----:B------:R-:W-:Y:S02]  /*55cb0*/  LOP3.LUT P1, RZ, R22, 0x4000000, RZ, 0xc0, !PT ;  /* 0x0400000016ff7812 */ /* 0x000fe4000782c0ff */
[C---:B----4-:R-:W-:Y:S01]  /*55cc0*/  LOP3.LUT P0, RZ, R23.reuse, 0x40000, RZ, 0xc0, !PT ;  /* 0x0004000017ff7812 */ /* 0x050fe2000780c0ff */
[----:B------:R-:W-:Y:S01]  /*55cd0*/  STL.64 [R1+0x1928], R22 ;  /* 0x0019281601007387 */ /* 0x000fe20000100a00 */
[----:B------:R-:W-:Y:S02]  /*55ce0*/  LOP3.LUT P5, RZ, R23, 0x10000, RZ, 0xc0, !PT ;  /* 0x0001000017ff7812 */ /* 0x000fe400078ac0ff */
[----:B--2---:R-:W-:-:S05]  /*55cf0*/  PRMT R27, R7, 0x7770, RZ ;  /* 0x00007770071b7816 */ /* 0x004fca00000000ff */
[----:B------:R0:W-:Y:S02]  /*55d00*/  @P2 STG.E.U8 desc[UR6][R18.64], R27 ;  /* 0x0000001b12002986 */ /* 0x0001e4000c101106 */
[C---:B0-----:R-:W-:Y:S02]  /*55d10*/  PRMT R27, R7.reuse, 0x7771, RZ ;  /* 0x00007771071b7816 */ /* 0x041fe400000000ff */
[----:B------:R-:W2:Y:S04]  /*55d20*/  LDL.LU.64 R18, [R1+0x1188] ;  /* 0x0011880001127983 */ /* 0x000ea80000300a00 */
[----:B------:R0:W-:Y:S02]  /*55d30*/  @P1 STG.E.U8 desc[UR6][R28.64], R27 ;  /* 0x0000001b1c001986 */ /* 0x0001e4000c101106 */
[----:B0-----:R-:W-:-:S02]  /*55d40*/  PRMT R27, R7, 0x7772, RZ ;  /* 0x00007772071b7816 */ /* 0x001fc400000000ff */
[----:B------:R-:W3:Y:S04]  /*55d50*/  LDL.LU.64 R28, [R1+0x1180] ;  /* 0x00118000011c7983 */ /* 0x000ee80000300a00 */
[----:B------:R0:W-:Y:S04]  /*55d60*/  @P0 STG.E.U8 desc[UR6][R16.64], R27 ;  /* 0x0000001b10000986 */ /* 0x0001e8000c101106 */
[----:B0-----:R-:W4:Y:S01]  /*55d70*/  LDL.LU.64 R16, [R1+0x1170] ;  /* 0x0011700001107983 */ /* 0x001f220000300a00 */
[----:B------:R-:W-:Y:S02]  /*55d80*/  LOP3.LUT P4, RZ, R25, 0x40000000, RZ, 0xc0, !PT ;  /* 0x4000000019ff7812 */ /* 0x000fe4000788c0ff */
[----:B------:R-:W-:-:S11]  /*55d90*/  LOP3.LUT R26, R26, 0xffffffbf, RZ, 0xc0, !PT ;  /* 0xffffffbf1a1a7812 */ /* 0x000fd600078ec0ff */
[----:B------:R-:W-:Y:S02]  /*55da0*/  @P4 LOP3.LUT R26, R26, 0x40, RZ, 0xfc, !PT ;  /* 0x000000401a1a4812 */ /* 0x000fe400078efcff */
        /* <DEDUP_REMOVED lines=19> */
[----:B------:R-:W-:Y:S02]  /*55ee0*/  LOP3.LUT R26, R26, 0xffffdfff, RZ, 0xc0, !PT ;  /* 0xffffdfff1a1a7812 */ /* 0x000fe400078ec0ff */
[----:B------:R-:W-:-:S09]  /*55ef0*/  PRMT R27, R7, 0x7773, RZ ;  /* 0x00007773071b7816 */ /* 0x000fd200000000ff */
[----:B------:R-:W-:Y:S02]  /*55f00*/  @P4 LOP3.LUT R26, R26, 0x2000, RZ, 0xfc, !PT ;  /* 0x000020001a1a4812 */ /* 0x000fe400078efcff */
[----:B------:R-:W-:Y:S01]  /*55f10*/  LOP3.LUT P4, RZ, R23, 0x4000, RZ, 0xc0, !PT ;  /* 0x0000400017ff7812 */ /* 0x000fe2000788c0ff */
[----:B------:R0:W-:Y:S02]  /*55f20*/  @P5 STG.E.U8 desc[UR6][R4.64], R27 ;  /* 0x0000001b04005986 */ /* 0x0001e4000c101106 */
[----:B0-----:R-:W-:-:S10]  /*55f30*/  PRMT R27, R8, 0x7770, RZ ;  /* 0x00007770081b7816 */ /* 0x001fd400000000ff */
[----:B------:R0:W-:Y:S01]  /*55f40*/  @P4 STG.E.U8 desc[UR6][R2.64], R27 ;  /* 0x0000001b02004986 */ /* 0x0001e2000c101106 */
[----:B------:R-:W-:Y:S02]  /*55f50*/  LOP3.LUT P4, RZ, R26, 0x2000, RZ, 0xc0, !PT ;  /* 0x000020001aff7812 */ /* 0x000fe4000788c0ff */
[----:B0-----:R-:W-:-:S11]  /*55f60*/  PRMT R27, R8, 0x7771, RZ ;  /* 0x00007771081b7816 */ /* 0x001fd600000000ff */
[----:B------:R0:W-:Y:S01]  /*55f70*/  @P4 STG.E.U8 desc[UR6][R20.64], R27 ;  /* 0x0000001b14004986 */ /* 0x0001e2000c101106 */
[----:B------:R-:W-:Y:S02]  /*55f80*/  LOP3.LUT P4, RZ, R26, 0x1000, RZ, 0xc0, !PT ;  /* 0x000010001aff7812 */ /* 0x000fe4000788c0ff */
[----:B0-----:R-:W-:-:S11]  /*55f90*/  PRMT R27, R8, 0x7772, RZ ;  /* 0x00007772081b7816 */ /* 0x001fd600000000ff */
[----:B--2---:R0:W-:Y:S01]  /*55fa0*/  @P4 STG.E.U8 desc[UR6][R18.64], R27 ;  /* 0x0000001b12004986 */ /* 0x0041e2000c101106 */
[----:B------:R-:W-:Y:S02]  /*55fb0*/  LOP3.LUT P4, RZ, R26, 0x800, RZ, 0xc0, !PT ;  /* 0x000008001aff7812 */ /* 0x000fe4000788c0ff */
[----:B0-----:R-:W-:-:S11]  /*55fc0*/  PRMT R27, R8, 0x7773, RZ ;  /* 0x00007773081b7816 */ /* 0x001fd600000000ff */
[----:B---3--:R-:W-:Y:S04]  /*55fd0*/  @P4 STG.E.U8 desc[UR6][R28.64], R27 ;  /* 0x0000001b1c004986 */ /* 0x008fe8000c101106 */
[----:B----4-:R0:W-:Y:S04]  /*55fe0*/  STL.64 [R1+0x19b8], R16 ;  /* 0x0019b81001007387 */ /* 0x0101e80000100a00 */
[----:B0-----:R-:W2:Y:S04]  /*55ff0*/  LDL.LU.64 R16, [R1+0x1178] ;  /* 0x0011780001107983 */ /* 0x001ea80000300a00 */
[----:B------:R-:W3:Y:S04]  /*56000*/  LDL.LU.64 R22, [R1+0x1168] ;  /* 0x0011680001167983 */ /* 0x000ee80000300a00 */
[----:B------:R-:W4:Y:S04]  /*56010*/  LDL.LU.64 R14, [R1+0x1160] ;  /* 0x00116000010e7983 */ /* 0x000f280000300a00 */
[----:B------:R-:W4:Y:S04]  /*56020*/  LDL.LU.64 R12, [R1+0x1158] ;  /* 0x00115800010c7983 */ /* 0x000f280000300a00 */
[----:B------:R-:W4:Y:S04]  /*56030*/  LDL.LU.64 R10, [R1+0x1150] ;  /* 0x00115000010a7983 */ /* 0x000f280000300a00 */
[----:B------:R-:W4:Y:S04]  /*56040*/  LDL.LU.64 R6, [R1+0x1148] ;  /* 0x0011480001067983 */ /* 0x000f280000300a00 */
[----:B------:R-:W4:Y:S04]  /*56050*/  LDL.LU.64 R4, [R1+0x1140] ;  /* 0x0011400001047983 */ /* 0x000f280000300a00 */
[----:B------:R-:W4:Y:S04]  /*56060*/  LDL.LU R9, [R1+0x194] ;  /* 0x0001940001097983 */ /* 0x000f280000300800 */
[----:B------:R-:W4:Y:S04]  /*56070*/  LDL.LU.64 R2, [R1+0x1138] ;  /* 0x0011380001027983 */ /* 0x000f280000300a00 */
[----:B------:R-:W4:Y:S04]  /*56080*/  LDL.LU.64 R20, [R1+0x1130] ;  /* 0x0011300001147983 */ /* 0x000f280000300a00 */
[----:B------:R-:W4:Y:S04]  /*56090*/  LDL.LU.64 R18, [R1+0x1128] ;  /* 0x0011280001127983 */ /* 0x000f280000300a00 */
[----:B------:R-:W2:Y:S01]  /*560a0*/  LDL.LU R28, [R1+0x19c0] ;  /* 0x0019c000011c7983 */ /* 0x000ea20000300800 */
[----:B------:R-:W-:-:S02]  /*560b0*/  LOP3.LUT P4, RZ, R26, 0x400, RZ, 0xc0, !PT ;  /* 0x000004001aff7812 */ /* 0x000fc4000788c0ff */
[----:B--2---:R-:W-:-:S11]  /*560c0*/  PRMT R27, R28, 0x7770, RZ ;  /* 0x000077701c1b7816 */ /* 0x004fd600000000ff */
[----:B------:R0:W-:Y:S04]  /*560d0*/  @P4 STG.E.U8 desc[UR6][R16.64], R27 ;  /* 0x0000001b10004986 */ /* 0x0001e8000c101106 */
[----:B0-----:R-:W2:Y:S01]  /*560e0*/  LDL.LU.64 R16, [R1+0x19b8] ;  /* 0x0019b80001107983 */ /* 0x001ea20000300a00 */
[----:B------:R-:W-:Y:S02]  /*560f0*/  LOP3.LUT P4, RZ, R26, 0x200, RZ, 0xc0, !PT ;  /* 0x000002001aff7812 */ /* 0x000fe4000788c0ff */
[----:B------:R-:W-:Y:S02]  /*56100*/  PRMT R27, R28, 0x7771, RZ ;  /* 0x000077711c1b7816 */ /* 0x000fe400000000ff */
[C---:B------:R-:W-:Y:S02]  /*56110*/  LOP3.LUT P3, RZ, R25.reuse, 0x20000000, RZ, 0xc0, !PT ;  /* 0x2000000019ff7812 */ /* 0x040fe4000786c0ff */
[----:B------:R-:W-:-:S02]  /*56120*/  LOP3.LUT P6, RZ, R25, 0x8000000, RZ, 0xc0, !PT ;  /* 0x0800000019ff7812 */ /* 0x000fc400078cc0ff */
[C---:B------:R-:W-:Y:S02]  /*56130*/  LOP3.LUT P2, RZ, R25.reuse, 0x1000000, RZ, 0xc0, !PT ;  /* 0x0100000019ff7812 */ /* 0x040fe4000784c0ff */
[C---:B------:R-:W-:Y:S02]  /*56140*/  LOP3.LUT P1, RZ, R25.reuse, 0x400000, RZ, 0xc0, !PT ;  /* 0x0040000019ff7812 */ /* 0x040fe4000782c0ff */
[C---:B------:R-:W-:Y:S02]  /*56150*/  LOP3.LUT P0, RZ, R25.reuse, 0x200000, RZ, 0xc0, !PT ;  /* 0x0020000019ff7812 */ /* 0x040fe4000780c0ff */
[----:B------:R-:W-:Y:S01]  /*56160*/  LOP3.LUT P5, RZ, R25, 0x80000, RZ, 0xc0, !PT ;  /* 0x0008000019ff7812 */ /* 0x000fe200078ac0ff */
[----:B--2---:R0:W-:Y:S01]  /*56170*/  @P4 STG.E.U8 desc[UR6][R16.64], R27 ;  /* 0x0000001b10004986 */ /* 0x0041e2000c101106 */
[----:B------:R-:W-:Y:S02]  /*56180*/  LOP3.LUT P4, RZ, R26, 0x100, RZ, 0xc0, !PT ;  /* 0x000001001aff7812 */ /* 0x000fe4000788c0ff */
[----:B0-----:R-:W-:Y:S01]  /*56190*/  PRMT R27, R28, 0x7772, RZ ;  /* 0x000077721c1b7816 */ /* 0x001fe200000000ff */
[----:B------:R-:W2:Y:S10]  /*561a0*/  LDL.LU R16, [R1+0x19b0] ;  /* 0x0019b00001107983 */ /* 0x000eb40000300800 */
[----:B---3--:R0:W-:Y:S01]  /*561b0*/  @P4 STG.E.U8 desc[UR6][R22.64], R27 ;  /* 0x0000001b16004986 */ /* 0x0081e2000c101106 */
[----:B------:R-:W-:-:S02]  /*561c0*/  LOP3.LUT P4, RZ, R26, 0x80, RZ, 0xc0, !PT ;  /* 0x000000801aff7812 */ /* 0x000fc4000788c0ff */
[----:B0-----:R-:W-:Y:S02]  /*561d0*/  PRMT R27, R28, 0x7773, RZ ;  /* 0x000077731c1b7816 */ /* 0x001fe400000000ff */
[----:B------:R-:W3:Y:S09]  /*561e0*/  LDL.LU R28, [R1+0x19ac] ;  /* 0x0019ac00011c7983 */ /* 0x000ef20000300800 */
[----:B----4-:R0:W-:Y:S01]  /*561f0*/  @P4 STG.E.U8 desc[UR6][R14.64], R27 ;  /* 0x0000001b0e004986 */ /* 0x0101e2000c101106 */
[----:B------:R-:W-:-:S02]  /*56200*/  LOP3.LUT P4, RZ, R26, 0x40, RZ, 0xc0, !PT ;  /* 0x000000401aff7812 */ /* 0x000fc4000788c0ff */
[----:B0-----:R-:W-:-:S11]  /*56210*/  PRMT R27, R24, 0x7770, RZ ;  /* 0x00007770181b7816 */ /* 0x001fd600000000ff */
[----:B------:R0:W-:Y:S02]  /*56220*/  @P4 STG.E.U8 desc[UR6][R12.64], R27 ;  /* 0x0000001b0c004986 */ /* 0x0001e4000c101106 */
[----:B0-----:R-:W-:-:S05]  /*56230*/  PRMT R27, R24, 0x7771, RZ ;  /* 0x00007771181b7816 */ /* 0x001fca00000000ff */
[----:B------:R0:W-:Y:S02]  /*56240*/  @P3 STG.E.U8 desc[UR6][R10.64], R27 ;  /* 0x0000001b0a003986 */ /* 0x0001e4000c101106 */
[----:B0-----:R-:W-:-:S05]  /*56250*/  PRMT R27, R24, 0x7772, RZ ;  /* 0x00007772181b7816 */ /* 0x001fca00000000ff */
[----:B------:R0:W-:Y:S02]  /*56260*/  @P6 STG.E.U8 desc[UR6][R6.64], R27 ;  /* 0x0000001b06006986 */ /* 0x0001e4000c101106 */
[----:B0-----:R-:W-:Y:S02]  /*56270*/  PRMT R27, R24, 0x7773, RZ ;  /* 0x00007773181b7816 */ /* 0x001fe400000000ff */
[----:B------:R-:W4:Y:S04]  /*56280*/  LDL.LU R24, [R1+0x19a8] ;  /* 0x0019a80001187983 */ /* 0x000f280000300800 */
[----:B------:R0:W-:Y:S02]  /*56290*/  @P2 STG.E.U8 desc[UR6][R4.64], R27 ;  /* 0x0000001b04002986 */ /* 0x0001e4000c101106 */
[----:B0-----:R-:W-:-:S05]  /*562a0*/  PRMT R27, R9, 0x7770, RZ ;  /* 0x00007770091b7816 */ /* 0x001fca00000000ff */
[----:B------:R0:W-:Y:S02]  /*562b0*/  @P1 STG.E.U8 desc[UR6][R2.64], R27 ;  /* 0x0000001b02001986 */ /* 0x0001e4000c101106 */
[----:B0-----:R-:W-:-:S05]  /*562c0*/  PRMT R27, R9, 0x7771, RZ ;  /* 0x00007771091b7816 */ /* 0x001fca00000000ff */
[----:B------:R0:W-:Y:S02]  /*562d0*/  @P0 STG.E.U8 desc[UR6][R20.64], R27 ;  /* 0x0000001b14000986 */ /* 0x0001e4000c101106 */
[----:B0-----:R-:W-:Y:S02]  /*562e0*/  PRMT R27, R9, 0x7772, RZ ;  /* 0x00007772091b7816 */ /* 0x001fe400000000ff */
[----:B------:R-:W2:Y:S04]  /*562f0*/  LDL.LU.64 R20, [R1+0x1120] ;  /* 0x0011200001147983 */ /* 0x000ea80000300a00 */
[----:B------:R0:W-:Y:S04]  /*56300*/  @P5 STG.E.U8 desc[UR6][R18.64], R27 ;  /* 0x0000001b12005986 */ /* 0x0001e8000c101106 */
[----:B0-----:R-:W2:Y:S04]  /*56310*/  LDL.LU.64 R18, [R1+0x1118] ;  /* 0x0011180001127983 */ /* 0x001ea80000300a00 */
[----:B------:R-:W2:Y:S04]  /*56320*/  LDL.LU.64 R6, [R1+0x1110] ;  /* 0x0011100001067983 */ /* 0x000ea80000300a00 */
[----:B------:R-:W2:Y:S04]  /*56330*/  LDL.LU.64 R4, [R1+0x1108] ;  /* 0x0011080001047983 */ /* 0x000ea80000300a00 */
[----:B------:R-:W2:Y:S01]  /*56340*/  LDL.LU R17, [R1+0x198] ;  /* 0x0001980001117983 */ /* 0x000ea20000300800 */
[----:B------:R-:W-:-:S02]  /*56350*/  LOP3.LUT P2, RZ, R25, 0x10000, RZ, 0xc0, !PT ;  /* 0x0001000019ff7812 */ /* 0x000fc4000784c0ff */
[----:B------:R-:W-:Y:S01]  /*56360*/  LOP3.LUT P1, RZ, R25, 0x4000, RZ, 0xc0, !PT ;  /* 0x0000400019ff7812 */ /* 0x000fe2000782c0ff */
[----:B------:R-:W2:Y:S01]  /*56370*/  LDL.LU.64 R2, [R1+0x1100] ;  /* 0x0011000001027983 */ /* 0x000ea20000300a00 */
[----:B------:R-:W-:-:S03]  /*56380*/  PRMT R27, R9, 0x7773, RZ ;  /* 0x00007773091b7816 */ /* 0x000fc600000000ff */
[----:B------:R-:W2:Y:S01]  /*56390*/  LDL.LU R29, [R1+0x19c] ;  /* 0x00019c00011d7983 */ /* 0x000ea20000300800 */
[----:B---3--:R-:W-:Y:S02]  /*563a0*/  LOP3.LUT P4, RZ, R28, 0x1000000, RZ, 0xc0, !PT ;  /* 0x010000001cff7812 */ /* 0x008fe4000788c0ff */
[----:B----4-:R-:W-:-:S11]  /*563b0*/  LOP3.LUT R24, R24, 0xbfffffff, RZ, 0xc0, !PT ;  /* 0xbfffffff18187812 */ /* 0x010fd600078ec0ff */
[----:B------:R-:W-:Y:S02]  /*563c0*/  @P4 LOP3.LUT R24, R24, 0x40000000, RZ, 0xfc, !PT ;  /* 0x4000000018184812 */ /* 0x000fe400078efcff */
[----:B------:R-:W-:Y:S02]  /*563d0*/  LOP3.LUT P4, RZ, R28, 0x8000000, RZ, 0xc0, !PT ;  /* 0x080000001cff7812 */ /* 0x000fe4000788c0ff */
[----:B------:R-:W-:-:S11]  /*563e0*/  LOP3.LUT R24, R24, 0x7fffffff, RZ, 0xc0, !PT ;  /* 0x7fffffff18187812 */ /* 0x000fd600078ec0ff */
[----:B------:R-:W-:-:S05]  /*563f0*/  @P4 LOP3.LUT R24, R24, 0x80000000, RZ, 0xfc, !PT ;  /* 0x8000000018184812 */ /* 0x000fca00078efcff */
[----:B------:R-:W-:Y:S04]  /*56400*/  STL.64 [R1+0x1990], R24 ;  /* 0x0019901801007387 */ /* 0x000fe80000100a00 */
[----:B--2---:R0:W-:Y:S04]  /*56410*/  @P2 STG.E.U8 desc[UR6][R20.64], R27 ;  /* 0x0000001b14002986 */ /* 0x0041e8000c101106 */
[----:B0-----:R-:W2:Y:S01]  /*56420*/  LDL.LU.64 R20, [R1+0x10f8] ;  /* 0x0010f80001147983 */ /* 0x001ea20000300a00 */
[----:B------:R-:W-:-:S05]  /*56430*/  PRMT R27, R17, 0x7770, RZ ;  /* 0x00007770111b7816 */ /* 0x000fca00000000ff */
[----:B------:R0:W-:Y:S04]  /*56440*/  @P1 STG.E.U8 desc[UR6][R18.64], R27 ;  /* 0x0000001b12001986 */ /* 0x0001e8000c101106 */
[----:B0-----:R-:W3:Y:S04]  /*56450*/  LDL.LU.64 R18, [R1+0x10f0] ;  /* 0x0010f00001127983 */ /* 0x001ee80000300a00 */
[----:B------:R-:W4:Y:S04]  /*56460*/  LDL.LU R13, [R1+0x180] ;  /* 0x00018000010d7983 */ /* 0x000f280000300800 */
[----:B----4-:R0:W-:Y:S04]  /*56470*/  STL [R1+0x1998], R13 ;  /* 0x0019980d01007387 */ /* 0x0101e80000100800 */
[----:B0-----:R-:W4:Y:S01]  /*56480*/  LDL.LU.64 R12, [R1+0x10e0] ;  /* 0x0010e000010c7983 */ /* 0x001f220000300a00 */
[----:B------:R-:W-:-:S02]  /*56490*/  LOP3.LUT P4, RZ, R28, 0x20000000, RZ, 0xc0, !PT ;  /* 0x200000001cff7812 */ /* 0x000fc4000788c0ff */
        /* <DEDUP_REMOVED lines=11> */
[C---:B------:R-:W-:Y:S02]  /*56550*/  LOP3.LUT P4, RZ, R25.reuse, 0x20, RZ, 0xc0, !PT ;  /* 0x0000002019ff7812 */ /* 0x040fe4000788c0ff */
[----:B------:R-:W-:Y:S02]  /*56560*/  LOP3.LUT R26, R26, 0xffffffef, RZ, 0xc0, !PT ;  /* 0xffffffef1a1a7812 */ /* 0x000fe400078ec0ff */
[----:B------:R-:W-:Y:S01]  /*56570*/  LOP3.LUT P0, RZ, R25, 0x2000, RZ, 0xc0, !PT ;  /* 0x0000200019ff7812 */ /* 0x000fe2000780c0ff */
[----:B----4-:R0:W-:Y:S04]  /*56580*/  STL.64 [R1+0x19a0], R12 ;  /* 0x0019a00c01007387 */ /* 0x0101e80000100a00 */
[----:B0-----:R-:W4:Y:S04]  /*56590*/  LDL.LU.64 R12, [R1+0x10e8] ;  /* 0x0010e800010c7983 */ /* 0x001f280000300a00 */
[----:B------:R-:W-:-:S02]  /*565a0*/  @P4 LOP3.LUT R26, R26, 0x10, RZ, 0xfc, !PT ;  /* 0x000000101a1a4812 */ /* 0x000fc400078efcff */
[C---:B------:R-:W-:Y:S02]  /*565b0*/  LOP3.LUT P4, RZ, R25.reuse, 0x40, RZ, 0xc0, !PT ;  /* 0x0000004019ff7812 */ /* 0x040fe4000788c0ff */
[----:B------:R-:W-:Y:S02]  /*565c0*/  LOP3.LUT P5, RZ, R25, 0x800, RZ, 0xc0, !PT ;  /* 0x0000080019ff7812 */ /* 0x000fe400078ac0ff */
[----:B------:R-:W-:Y:S02]  /*565d0*/  LOP3.LUT R26, R26, 0xffffffdf, RZ, 0xc0, !PT ;  /* 0xffffffdf1a1a7812 */ /* 0x000fe400078ec0ff */
[----:B------:R-:W-:-:S05]  /*565e0*/  PRMT R27, R17, 0x7771, RZ ;  /* 0x00007771111b7816 */ /* 0x000fca00000000ff */
[----:B------:R0:W-:Y:S02]  /*565f0*/  @P0 STG.E.U8 desc[UR6][R6.64], R27 ;  /* 0x0000001b06000986 */ /* 0x0001e4000c101106 */
[----:B------:R-:W-:Y:S02]  /*56600*/  @P4 LOP3.LUT R26, R26, 0x20, RZ, 0xfc, !PT ;  /* 0x000000201a1a4812 */ /* 0x000fe400078efcff */
[----:B------:R-:W-:Y:S02]  /*56610*/  LOP3.LUT P4, RZ, R25, 0x100, RZ, 0xc0, !PT ;  /* 0x0000010019ff7812 */ /* 0x000fe4000788c0ff */
[----:B------:R-:W4:Y:S04]  /*56620*/  LDL.LU.64 R24, [R1+0x10d8] ;  /* 0x0010d80001187983 */ /* 0x000f280000300a00 */
[----:B------:R-:W4:Y:S01]  /*56630*/  LDL.LU.64 R22, [R1+0x10d0] ;  /* 0x0010d00001167983 */ /* 0x000f220000300a00 */
[----:B0-----:R-:W-:-:S03]  /*56640*/  PRMT R27, R17, 0x7772, RZ ;  /* 0x00007772111b7816 */ /* 0x001fc600000000ff */
[----:B------:R-:W4:Y:S04]  /*56650*/  LDL.LU.64 R14, [R1+0x10c8] ;  /* 0x0010c800010e7983 */ /* 0x000f280000300a00 */
[----:B------:R0:W-:Y:S04]  /*56660*/  @P5 STG.E.U8 desc[UR6][R4.64], R27 ;  /* 0x0000001b04005986 */ /* 0x0001e8000c101106 */
[----:B------:R-:W4:Y:S04]  /*56670*/  LDL.LU.64 R10, [R1+0x10c0] ;  /* 0x0010c000010a7983 */ /* 0x000f280000300a00 */
[----:B------:R-:W4:Y:S01]  /*56680*/  LDL.LU.64 R8, [R1+0x10b8] ;  /* 0x0010b80001087983 */ /* 0x000f220000300a00 */
[----:B0-----:R-:W-:-:S03]  /*56690*/  PRMT R27, R17, 0x7773, RZ ;  /* 0x00007773111b7816 */ /* 0x001fc600000000ff */
[----:B------:R-:W4:Y:S04]  /*566a0*/  LDL.LU.64 R6, [R1+0x10b0] ;  /* 0x0010b00001067983 */ /* 0x000f280000300a00 */
[----:B------:R0:W-:Y:S01]  /*566b0*/  @P4 STG.E.U8 desc[UR6][R2.64], R27 ;  /* 0x0000001b02004986 */ /* 0x0001e2000c101106 */
[----:B------:R-:W-:-:S03]  /*566c0*/  LOP3.LUT P4, RZ, R26, 0x20, RZ, 0xc0, !PT ;  /* 0x000000201aff7812 */ /* 0x000fc6000788c0ff */
[----:B------:R-:W4:Y:S04]  /*566d0*/  LDL.LU.64 R4, [R1+0x10a8] ;  /* 0x0010a80001047983 */ /* 0x000f280000300a00 */
[----:B------:R-:W4:Y:S01]  /*566e0*/  LDL.LU R17, [R1+0x188] ;  /* 0x0001880001117983 */ /* 0x000f220000300800 */
[----:B0-----:R-:W-:-:S03]  /*566f0*/  PRMT R27, R29, 0x7770, RZ ;  /* 0x000077701d1b7816 */ /* 0x001fc600000000ff */
[----:B------:R-:W4:Y:S04]  /*56700*/  LDL.LU.64 R2, [R1+0x10a0] ;  /* 0x0010a00001027983 */ /* 0x000f280000300a00 */
[----:B--2---:R0:W-:Y:S01]  /*56710*/  @P4 STG.E.U8 desc[UR6][R20.64], R27 ;  /* 0x0000001b14004986 */ /* 0x0041e2000c101106 */
[C---:B------:R-:W-:Y:S02]  /*56720*/  LOP3.LUT P4, RZ, R26.reuse, 0x10, RZ, 0xc0, !PT ;  /* 0x000000101aff7812 */ /* 0x040fe4000788c0ff */
[----:B0-----:R-:W-:Y:S01]  /*56730*/  PRMT R27, R29, 0x7771, RZ ;  /* 0x000077711d1b7816 */ /* 0x001fe200000000ff */
[----:B------:R-:W2:Y:S10]  /*56740*/  LDL.LU.64 R20, [R1+0x1098] ;  /* 0x0010980001147983 */ /* 0x000eb40000300a00 */
[----:B---3--:R0:W-:Y:S01]  /*56750*/  @P4 STG.E.U8 desc[UR6][R18.64], R27 ;  /* 0x0000001b12004986 */ /* 0x0081e2000c101106 */
[----:B------:R-:W-:-:S02]  /*56760*/  LOP3.LUT P4, RZ, R26, 0x8, RZ, 0xc0, !PT ;  /* 0x000000081aff7812 */ /* 0x000fc4000788c0ff */
[----:B0-----:R-:W-:Y:S01]  /*56770*/  PRMT R27, R29, 0x7772, RZ ;  /* 0x000077721d1b7816 */ /* 0x001fe200000000ff */
[----:B------:R-:W3:Y:S10]  /*56780*/  LDL.LU.64 R18, [R1+0x1090] ;  /* 0x0010900001127983 */ /* 0x000ef40000300a00 */
[----:B----4-:R0:W-:Y:S04]  /*56790*/  @P4 STG.E.U8 desc[UR6][R12.64], R27 ;  /* 0x0000001b0c004986 */ /* 0x0101e8000c101106 */
[----:B0-----:R-:W4:Y:S01]  /*567a0*/  LDL.LU.64 R12, [R1+0x19a0] ;  /* 0x0019a000010c7983 */ /* 0x001f220000300a00 */
[----:B------:R-:W-:-:S02]  /*567b0*/  LOP3.LUT P4, RZ, R26, 0x4, RZ, 0xc0, !PT ;  /* 0x000000041aff7812 */ /* 0x000fc4000788c0ff */
[----:B------:R-:W-:Y:S02]  /*567c0*/  PRMT R27, R29, 0x7773, RZ ;  /* 0x000077731d1b7816 */ /* 0x000fe400000000ff */
[----:B------:R-:W2:Y:S09]  /*567d0*/  LDL.LU R29, [R1+0x199c] ;  /* 0x00199c00011d7983 */ /* 0x000eb20000300800 */
[----:B----4-:R0:W-:Y:S04]  /*567e0*/  @P4 STG.E.U8 desc[UR6][R12.64], R27 ;  /* 0x0000001b0c004986 */ /* 0x0101e8000c101106 */
[----:B0-----:R-:W4:Y:S01]  /*567f0*/  LDL.LU R13, [R1+0x1998] ;  /* 0x00199800010d7983 */ /* 0x001f220000300800 */
[----:B------:R-:W-:-:S02]  /*56800*/  LOP3.LUT P4, RZ, R26, 0x2, RZ, 0xc0, !PT ;  /* 0x000000021aff7812 */ /* 0x000fc4000788c0ff */
[----:B----4-:R-:W-:-:S11]  /*56810*/  PRMT R27, R13, 0x7770, RZ ;  /* 0x000077700d1b7816 */ /* 0x010fd600000000ff */
[----:B------:R0:W-:Y:S04]  /*56820*/  @P4 STG.E.U8 desc[UR6][R24.64], R27 ;  /* 0x0000001b18004986 */ /* 0x0001e8000c101106 */
[----:B0-----:R-:W4:Y:S01]  /*56830*/  LDL.LU.64 R24, [R1+0x1990] ;  /* 0x0019900001187983 */ /* 0x001f220000300a00 */
[----:B------:R-:W-:Y:S02]  /*56840*/  LOP3.LUT P4, RZ, R26, 0x1, RZ, 0xc0, !PT ;  /* 0x000000011aff7812 */ /* 0x000fe4000788c0ff */
[----:B------:R-:W-:-:S11]  /*56850*/  PRMT R26, R13, 0x7771, RZ ;  /* 0x000077710d1a7816 */ /* 0x000fd600000000ff */
[----:B------:R0:W-:Y:S02]  /*56860*/  @P4 STG.E.U8 desc[UR6][R22.64], R26 ;  /* 0x0000001a16004986 */ /* 0x0001e4000c101106 */
[----:B0-----:R-:W-:Y:S02]  /*56870*/  PRMT R26, R13, 0x7772, RZ ;  /* 0x000077720d1a7816 */ /* 0x001fe400000000ff */
[C---:B------:R-:W-:Y:S02]  /*56880*/  LOP3.LUT P3, RZ, R28.reuse, 0x400000, RZ, 0xc0, !PT ;  /* 0x004000001cff7812 */ /* 0x040fe4000786c0ff */
[C---:B------:R-:W-:Y:S02]  /*56890*/  LOP3.LUT P6, RZ, R28.reuse, 0x200000, RZ, 0xc0, !PT ;  /* 0x002000001cff7812 */ /* 0x040fe400078cc0ff */
[C---:B------:R-:W-:Y:S02]  /*568a0*/  LOP3.LUT P2, RZ, R28.reuse, 0x80000, RZ, 0xc0, !PT ;  /* 0x000800001cff7812 */ /* 0x040fe4000784c0ff */
[----:B------:R-:W-:-:S02]  /*568b0*/  LOP3.LUT P1, RZ, R28, 0x10000, RZ, 0xc0, !PT ;  /* 0x000100001cff7812 */ /* 0x000fc4000782c0ff */
[C---:B------:R-:W-:Y:S02]  /*568c0*/  LOP3.LUT P0, RZ, R28.reuse, 0x4000, RZ, 0xc0, !PT ;  /* 0x000040001cff7812 */ /* 0x040fe4000780c0ff */
[----:B------:R-:W-:Y:S02]  /*568d0*/  LOP3.LUT P5, RZ, R28, 0x2000, RZ, 0xc0, !PT ;  /* 0x000020001cff7812 */ /* 0x000fe400078ac0ff */
[----:B----4-:R-:W-:-:S13]  /*568e0*/  LOP3.LUT P4, RZ, R24, 0x80000000, RZ, 0xc0, !PT ;  /* 0x8000000018ff7812 */ /* 0x010fda000788c0ff */
[----:B------:R0:W-:Y:S01]  /*568f0*/  @P4 STG.E.U8 desc[UR6][R14.64], R26 ;  /* 0x0000001a0e004986 */ /* 0x0001e2000c101106 */
[----:B------:R-:W-:Y:S02]  /*56900*/  LOP3.LUT P4, RZ, R24, 0x40000000, RZ, 0xc0, !PT ;  /* 0x4000000018ff7812 */ /* 0x000fe4000788c0ff */
[----:B0-----:R-:W-:-:S11]  /*56910*/  PRMT R26, R13, 0x7773, RZ ;  /* 0x000077730d1a7816 */ /* 0x001fd600000000ff */
[----:B------:R2:W-:Y:S02]  /*56920*/  @P4 STG.E.U8 desc[UR6][R10.64], R26 ;  /* 0x0000001a0a004986 */ /* 0x0005e4000c101106 */
[----:B--2---:R-:W-:-:S05]  /*56930*/  PRMT R26, R29, 0x7770, RZ ;  /* 0x000077701d1a7816 */ /* 0x004fca00000000ff */
[----:B------:R0:W-:Y:S02]  /*56940*/  @P3 STG.E.U8 desc[UR6][R8.64], R26 ;  /* 0x0000001a08003986 */ /* 0x0001e4000c101106 */
[----:B0-----:R-:W-:-:S05]  /*56950*/  PRMT R26, R29, 0x7771, RZ ;  /* 0x000077711d1a7816 */ /* 0x001fca00000000ff */
[----:B------:R0:W-:Y:S02]  /*56960*/  @P6 STG.E.U8 desc[UR6][R6.64], R26 ;  /* 0x0000001a06006986 */ /* 0x0001e4000c101106 */
[----:B0-----:R-:W-:-:S05]  /*56970*/  PRMT R26, R29, 0x7772, RZ ;  /* 0x000077721d1a7816 */ /* 0x001fca00000000ff */
[----:B------:R0:W-:Y:S02]  /*56980*/  @P2 STG.E.U8 desc[UR6][R4.64], R26 ;  /* 0x0000001a04002986 */ /* 0x0001e4000c101106 */
[----:B0-----:R-:W-:Y:S02]  /*56990*/  PRMT R26, R29, 0x7773, RZ ;  /* 0x000077731d1a7816 */ /* 0x001fe400000000ff */
[----:B------:R-:W2:Y:S04]  /*569a0*/  LDL.LU R29, [R1+0x1988] ;  /* 0x00198800011d7983 */ /* 0x000ea80000300800 */
[----:B------:R0:W-:Y:S02]  /*569b0*/  @P1 STG.E.U8 desc[UR6][R2.64], R26 ;  /* 0x0000001a02001986 */ /* 0x0001e4000c101106 */
[----:B0-----:R-:W-:-:S02]  /*569c0*/  PRMT R26, R17, 0x7770, RZ ;  /* 0x00007770111a7816 */ /* 0x001fc400000000ff */
[----:B------:R-:W4:Y:S04]  /*569d0*/  LDL.LU.64 R2, [R1+0x1088] ;  /* 0x0010880001027983 */ /* 0x000f280000300a00 */
[----:B------:R0:W-:Y:S02]  /*569e0*/  @P0 STG.E.U8 desc[UR6][R20.64], R26 ;  /* 0x0000001a14000986 */ /* 0x0001e4000c101106 */
[----:B0-----:R-:W-:-:S05]  /*569f0*/  PRMT R26, R17, 0x7771, RZ ;  /* 0x00007771111a7816 */ /* 0x001fca00000000ff */
[----:B---3--:R0:W-:Y:S04]  /*56a00*/  @P5 STG.E.U8 desc[UR6][R18.64], R26 ;  /* 0x0000001a12005986 */ /* 0x0081e8000c101106 */
[----:B0-----:R-:W3:Y:S01]  /*56a10*/  LDL.LU.64 R18, [R1+0x1080] ;  /* 0x0010800001127983 */ /* 0x001ee20000300a00 */
[C---:B------:R-:W-:Y:S02]  /*56a20*/  LOP3.LUT P2, RZ, R28.reuse, 0x800, RZ, 0xc0, !PT ;  /* 0x000008001cff7812 */ /* 0x040fe4000784c0ff */
[----:B------:R-:W-:Y:S01]  /*56a30*/  LOP3.LUT P1, RZ, R28, 0x100, RZ, 0xc0, !PT ;  /* 0x000001001cff7812 */ /* 0x000fe2000782c0ff */
[----:B------:R-:W2:Y:S01]  /*56a40*/  LDL.LU.64 R20, [R1+0x1078] ;  /* 0x0010780001147983 */ /* 0x000ea20000300a00 */
[----:B------:R-:W-:-:S03]  /*56a50*/  PRMT R26, R17, 0x7772, RZ ;  /* 0x00007772111a7816 */ /* 0x000fc600000000ff */
[----:B------:R-:W2:Y:S04]  /*56a60*/  LDL.LU.64 R8, [R1+0x1070] ;  /* 0x0010700001087983 */ /* 0x000ea80000300a00 */
[----:B------:R-:W2:Y:S04]  /*56a70*/  LDL.LU.64 R6, [R1+0x1068] ;  /* 0x0010680001067983 */ /* 0x000ea80000300a00 */
[----:B------:R-:W2:Y:S04]  /*56a80*/  LDL.LU R4, [R1+0x18c] ;  /* 0x00018c0001047983 */ /* 0x000ea80000300800 */
[----:B----4-:R0:W-:Y:S02]  /*56a90*/  @P2 STG.E.U8 desc[UR6][R2.64], R26 ;  /* 0x0000001a02002986 */ /* 0x0101e4000c101106 */
[----:B0-----:R-:W-:-:S02]  /*56aa0*/  PRMT R26, R17, 0x7773, RZ ;  /* 0x00007773111a7816 */ /* 0x001fc400000000ff */
[----:B------:R-:W4:Y:S04]  /*56ab0*/  LDL.LU.64 R2, [R1+0x1060] ;  /* 0x0010600001027983 */ /* 0x000f280000300a00 */
[----:B------:R-:W4:Y:S04]  /*56ac0*/  LDL.LU R11, [R1+0x170] ;  /* 0x00017000010b7983 */ /* 0x000f280000300800 */
[----:B---3--:R0:W-:Y:S04]  /*56ad0*/  @P1 STG.E.U8 desc[UR6][R18.64], R26 ;  /* 0x0000001a12001986 */ /* 0x0081e8000c101106 */
[----:B0-----:R-:W3:Y:S04]  /*56ae0*/  LDL.LU.64 R18, [R1+0x1058] ;  /* 0x0010580001127983 */ /* 0x001ee80000300a00 */
[----:B------:R-:W2:Y:S04]  /*56af0*/  LDL.LU R17, [R1+0x174] ;  /* 0x0001740001117983 */ /* 0x000ea80000300800 */
[----:B--2---:R0:W-:Y:S04]  /*56b00*/  STL.64 [R1+0x1970], R16 ;  /* 0x0019701001007387 */ /* 0x0041e80000100a00 */
[----:B0-----:R-:W2:Y:S04]  /*56b10*/  LDL.LU.64 R16, [R1+0x1040] ;  /* 0x0010400001107983 */ /* 0x001ea80000300a00 */
[----:B--2---:R0:W-:Y:S04]  /*56b20*/  STL.64 [R1+0x1978], R16 ;  /* 0x0019781001007387 */ /* 0x0041e80000100a00 */
[----:B0-----:R-:W2:Y:S01]  /*56b30*/  LDL.LU.64 R16, [R1+0x1048] ;  /* 0x0010480001107983 */ /* 0x001ea20000300a00 */
        /* <DEDUP_REMOVED lines=16> */
[----:B------:R-:W-:Y:S01]  /*56c40*/  LOP3.LUT R24, R24, 0xf7ffffff, RZ, 0xc0, !PT ;  /* 0xf7ffffff18187812 */ /* 0x000fe200078ec0ff */
[----:B--2---:R0:W-:Y:S04]  /*56c50*/  STL.64 [R1+0x1980], R16 ;  /* 0x0019801001007387 */ /* 0x0041e80000100a00 */
[----:B0-----:R-:W2:Y:S06]  /*56c60*/  LDL.LU.64 R16, [R1+0x1050] ;  /* 0x0010500001107983 */ /* 0x001eac0000300a00 */
[----:B------:R-:W-:-:S02]  /*56c70*/  @P4 LOP3.LUT R24, R24, 0x8000000, RZ, 0xfc, !PT ;  /* 0x0800000018184812 */ /* 0x000fc400078efcff */
[----:B------:R-:W-:Y:S02]  /*56c80*/  LOP3.LUT P4, RZ, R29, 0x40000000, RZ, 0xc0, !PT ;  /* 0x400000001dff7812 */ /* 0x000fe4000788c0ff */
[----:B------:R-:W-:Y:S02]  /*56c90*/  LOP3.LUT R24, R24, 0xefffffff, RZ, 0xc0, !PT ;  /* 0xefffffff18187812 */ /* 0x000fe400078ec0ff */
[----:B------:R-:W-:-:S09]  /*56ca0*/  LOP3.LUT P0, RZ, R28, 0x40, RZ, 0xc0, !PT ;  /* 0x000000401cff7812 */ /* 0x000fd2000780c0ff */
[----:B------:R-:W-:Y:S02]  /*56cb0*/  @P4 LOP3.LUT R24, R24, 0x10000000, RZ, 0xfc, !PT ;  /* 0x1000000018184812 */ /* 0x000fe400078efcff */
[C---:B------:R-:W-:Y:S02]  /*56cc0*/  LOP3.LUT P4, RZ, R28.reuse, 0x1, RZ, 0xc0, !PT ;  /* 0x000000011cff7812 */ /* 0x040fe4000788c0ff */
[----:B------:R-:W-:Y:S02]  /*56cd0*/  LOP3.LUT P5, RZ, R28, 0x20, RZ, 0xc0, !PT ;  /* 0x000000201cff7812 */ /* 0x000fe400078ac0ff */
[----:B------:R-:W-:Y:S02]  /*56ce0*/  LOP3.LUT R24, R24, 0xdfffffff, RZ, 0xc0, !PT ;  /* 0xdfffffff18187812 */ /* 0x000fe400078ec0ff */
[----:B------:R-:W-:-:S05]  /*56cf0*/  PRMT R26, R4, 0x7770, RZ ;  /* 0x00007770041a7816 */ /* 0x000fca00000000ff */
[----:B------:R0:W-:Y:S02]  /*56d00*/  @P0 STG.E.U8 desc[UR6][R20.64], R26 ;  /* 0x0000001a14000986 */ /* 0x0001e4000c101106 */
[----:B------:R-:W-:Y:S02]  /*56d10*/  @P4 LOP3.LUT R24, R24, 0x20000000, RZ, 0xfc, !PT ;  /* 0x2000000018184812 */ /* 0x000fe400078efcff */
[----:B------:R-:W-:Y:S02]  /*56d20*/  LOP3.LUT P4, RZ, R28, 0x8, RZ, 0xc0, !PT ;  /* 0x000000081cff7812 */ /* 0x000fe4000788c0ff */
[C---:B0-----:R-:W-:Y:S01]  /*56d30*/  PRMT R26, R4.reuse, 0x7771, RZ ;  /* 0x00007771041a7816 */ /* 0x041fe200000000ff */
[----:B------:R-:W2:Y:S04]  /*56d40*/  LDL.LU.64 R20, [R1+0x1038] ;  /* 0x0010380001147983 */ /* 0x000ea80000300a00 */
[----:B------:R0:W-:Y:S04]  /*56d50*/  @P5 STG.E.U8 desc[UR6][R8.64], R26 ;  /* 0x0000001a08005986 */ /* 0x0001e8000c101106 */
[----:B------:R-:W2:Y:S04]  /*56d60*/  LDL.LU.64 R22, [R1+0x1030] ;  /* 0x0010300001167983 */ /* 0x000ea80000300a00 */
[----:B------:R-:W2:Y:S01]  /*56d70*/  LDL.LU.64 R14, [R1+0x1028] ;  /* 0x00102800010e7983 */ /* 0x000ea20000300a00 */
[----:B0-----:R-:W-:-:S03]  /*56d80*/  PRMT R26, R4, 0x7772, RZ ;  /* 0x00007772041a7816 */ /* 0x001fc600000000ff */
[----:B------:R-:W2:Y:S04]  /*56d90*/  LDL.LU.64 R12, [R1+0x1020] ;  /* 0x00102000010c7983 */ /* 0x000ea80000300a00 */
[----:B------:R0:W-:Y:S01]  /*56da0*/  @P4 STG.E.U8 desc[UR6][R6.64], R26 ;  /* 0x0000001a06004986 */ /* 0x0001e2000c101106 */
[----:B------:R-:W-:-:S03]  /*56db0*/  LOP3.LUT P4, RZ, R24, 0x20000000, RZ, 0xc0, !PT ;  /* 0x2000000018ff7812 */ /* 0x000fc6000788c0ff */
[----:B------:R-:W2:Y:S01]  /*56dc0*/  LDL.LU.64 R8, [R1+0x1018] ;  /* 0x0010180001087983 */ /* 0x000ea20000300a00 */
[----:B0-----:R-:W-:-:S03]  /*56dd0*/  PRMT R26, R4, 0x7773, RZ ;  /* 0x00007773041a7816 */ /* 0x001fc600000000ff */
[----:B------:R-:W2:Y:S06]  /*56de0*/  LDL.LU.64 R6, [R1+0x1010] ;  /* 0x0010100001067983 */ /* 0x000eac0000300a00 */
[----:B----4-:R0:W-:Y:S01]  /*56df0*/  @P4 STG.E.U8 desc[UR6][R2.64], R26 ;  /* 0x0000001a02004986 */ /* 0x0101e2000c101106 */
[----:B------:R-:W-:-:S03]  /*56e00*/  LOP3.LUT P4, RZ, R24, 0x10000000, RZ, 0xc0, !PT ;  /* 0x1000000018ff7812 */ /* 0x000fc6000788c0ff */
[----:B------:R-:W4:Y:S01]  /*56e10*/  LDL.LU.64 R4, [R1+0x1008] ;  /* 0x0010080001047983 */ /* 0x000f220000300a00 */
[----:B0-----:R-:W-:-:S03]  /*56e20*/  PRMT R26, R11, 0x7770, RZ ;  /* 0x000077700b1a7816 */ /* 0x001fc600000000ff */
[----:B------:R-:W4:Y:S06]  /*56e30*/  LDL.LU.64 R2, [R1+0x1000] ;  /* 0x0010000001027983 */ /* 0x000f2c0000300a00 */
[----:B---3--:R0:W-:Y:S01]  /*56e40*/  @P4 STG.E.U8 desc[UR6][R18.64], R26 ;  /* 0x0000001a12004986 */ /* 0x0081e2000c101106 */
[----:B------:R-:W-:-:S03]  /*56e50*/  LOP3.LUT P4, RZ, R24, 0x8000000, RZ, 0xc0, !PT ;  /* 0x0800000018ff7812 */ /* 0x000fc6000788c0ff */
[----:B------:R-:W3:Y:S01]  /*56e60*/  LDL.LU R10, [R1+0x17c] ;  /* 0x00017c00010a7983 */ /* 0x000ee20000300800 */
[----:B0-----:R-:W-:-:S03]  /*56e70*/  PRMT R26, R11, 0x7771, RZ ;  /* 0x000077710b1a7816 */ /* 0x001fc600000000ff */
[----:B------:R-:W3:Y:S06]  /*56e80*/  LDL.LU.64 R18, [R1+0xff8] ;  /* 0x000ff80001127983 */ /* 0x000eec0000300a00 */
[----:B--2---:R0:W-:Y:S04]  /*56e90*/  @P4 STG.E.U8 desc[UR6][R16.64], R26 ;  /* 0x0000001a10004986 */ /* 0x0041e8000c101106 */
[----:B0-----:R-:W2:Y:S01]  /*56ea0*/  LDL.LU.64 R16, [R1+0x1980] ;  /* 0x0019800001107983 */ /* 0x001ea20000300a00 */
[----:B------:R-:W-:-:S02]  /*56eb0*/  LOP3.LUT P4, RZ, R24, 0x4000000, RZ, 0xc0, !PT ;  /* 0x0400000018ff7812 */ /* 0x000fc4000788c0ff */
[----:B------:R-:W-:-:S11]  /*56ec0*/  PRMT R26, R11, 0x7772, RZ ;  /* 0x000077720b1a7816 */ /* 0x000fd600000000ff */
[----:B--2---:R0:W-:Y:S04]  /*56ed0*/  @P4 STG.E.U8 desc[UR6][R16.64], R26 ;  /* 0x0000001a10004986 */ /* 0x0041e8000c101106 */
[----:B0-----:R-:W2:Y:S01]  /*56ee0*/  LDL.LU.64 R16, [R1+0x1978] ;  /* 0x0019780001107983 */ /* 0x001ea20000300a00 */
[----:B------:R-:W-:Y:S02]  /*56ef0*/  LOP3.LUT P4, RZ, R24, 0x2000000, RZ, 0xc0, !PT ;  /* 0x0200000018ff7812 */ /* 0x000fe4000788c0ff */
[----:B------:R-:W-:-:S11]  /*56f00*/  PRMT R26, R11, 0x7773, RZ ;  /* 0x000077730b1a7816 */ /* 0x000fd600000000ff */
[----:B--2---:R0:W-:Y:S04]  /*56f10*/  @P4 STG.E.U8 desc[UR6][R16.64], R26 ;  /* 0x0000001a10004986 */ /* 0x0041e8000c101106 */
[----:B0-----:R-:W2:Y:S01]  /*56f20*/  LDL.LU.64 R16, [R1+0x1970] ;  /* 0x0019700001107983 */ /* 0x001ea20000300a00 */
[----:B------:R-:W-:Y:S02]  /*56f30*/  LOP3.LUT P4, RZ, R24, 0x1000000, RZ, 0xc0, !PT ;  /* 0x0100000018ff7812 */ /* 0x000fe4000788c0ff */
[----:B------:R-:W-:Y:S02]  /*56f40*/  LOP3.LUT P3, RZ, R29, 0x10000, RZ, 0xc0, !PT ;  /* 0x000100001dff7812 */ /* 0x000fe4000786c0ff */
[----:B--2---:R-:W-:-:S09]  /*56f50*/  PRMT R26, R17, 0x7770, RZ ;  /* 0x00007770111a7816 */ /* 0x004fd200000000ff */
[----:B------:R0:W-:Y:S04]  /*56f60*/  @P4 STG.E.U8 desc[UR6][R20.64], R26 ;  /* 0x0000001a14004986 */ /* 0x0001e8000c101106 */
[----:B0-----:R-:W2:Y:S01]  /*56f70*/  LDL.LU.64 R20, [R1+0x1968] ;  /* 0x0019680001147983 */ /* 0x001ea20000300a00 */
[----:B------:R-:W-:Y:S02]  /*56f80*/  LOP3.LUT P4, RZ, R24, 0x800000, RZ, 0xc0, !PT ;  /* 0x0080000018ff7812 */ /* 0x000fe4000788c0ff */
[----:B------:R-:W-:-:S11]  /*56f90*/  PRMT R26, R17, 0x7771, RZ ;  /* 0x00007771111a7816 */ /* 0x000fd600000000ff */
[----:B------:R0:W-:Y:S01]  /*56fa0*/  @P4 STG.E.U8 desc[UR6][R22.64], R26 ;  /* 0x0000001a16004986 */ /* 0x0001e2000c101106 */
[----:B------:R-:W-:Y:S02]  /*56fb0*/  LOP3.LUT P4, RZ, R24, 0x400000, RZ, 0xc0, !PT ;  /* 0x0040000018ff7812 */ /* 0x000fe4000788c0ff */
[----:B------:R-:W-:Y:S02]  /*56fc0*/  LOP3.LUT P6, RZ, R29, 0x4000, RZ, 0xc0, !PT ;  /* 0x000040001dff7812 */ /* 0x000fe400078cc0ff */
[----:B0-----:R-:W-:-:S09]  /*56fd0*/  PRMT R26, R17, 0x7772, RZ ;  /* 0x00007772111a7816 */ /* 0x001fd200000000ff */
[----:B------:R0:W-:Y:S01]  /*56fe0*/  @P4 STG.E.U8 desc[UR6][R14.64], R26 ;  /* 0x0000001a0e004986 */ /* 0x0001e2000c101106 */
[----:B------:R-:W-:Y:S02]  /*56ff0*/  LOP3.LUT P2, RZ, R29, 0x2000, RZ, 0xc0, !PT ;  /* 0x000020001dff7812 */ /* 0x000fe4000784c0ff */
[----:B0-----:R-:W-:-:S05]  /*57000*/  PRMT R26, R17, 0x7773, RZ ;  /* 0x00007773111a7816 */ /* 0x001fca00000000ff */
[----:B------:R2:W-:Y:S01]  /*57010*/  @P3 STG.E.U8 desc[UR6][R12.64], R26 ;  /* 0x0000001a0c003986 */ /* 0x0005e2000c101106 */
[C---:B------:R-:W-:Y:S02]  /*57020*/  LOP3.LUT P1, RZ, R29.reuse, 0x800, RZ, 0xc0, !PT ;  /* 0x000008001dff7812 */ /* 0x040fe4000782c0ff */
[C---:B------:R-:W-:Y:S02]  /*57030*/  LOP3.LUT P0, RZ, R29.reuse, 0x100, RZ, 0xc0, !PT ;  /* 0x000001001dff7812 */ /* 0x040fe4000780c0ff */
[C---:B------:R-:W-:Y:S02]  /*57040*/  LOP3.LUT P5, RZ, R29.reuse, 0x40, RZ, 0xc0, !PT ;  /* 0x000000401dff7812 */ /* 0x040fe400078ac0ff */
[----:B------:R-:W-:Y:S02]  /*57050*/  LOP3.LUT P4, RZ, R29, 0x1000, RZ, 0xc0, !PT ;  /* 0x000010001dff7812 */ /* 0x000fe4000788c0ff */
[----:B------:R-:W-:Y:S02]  /*57060*/  LOP3.LUT R24, R24, 0xffffbfff, RZ, 0xc0, !PT ;  /* 0xffffbfff18187812 */ /* 0x000fe400078ec0ff */
[----:B--2---:R-:W-:-:S05]  /*57070*/  PRMT R26, R21, 0x7770, RZ ;  /* 0x00007770151a7816 */ /* 0x004fca00000000ff */
[----:B------:R0:W-:Y:S02]  /*57080*/  @P6 STG.E.U8 desc[UR6][R8.64], R26 ;  /* 0x0000001a08006986 */ /* 0x0001e4000c101106 */
[----:B0-----:R-:W-:-:S05]  /*57090*/  PRMT R26, R21, 0x7771, RZ ;  /* 0x00007771151a7816 */ /* 0x001fca00000000ff */
[----:B------:R0:W-:Y:S02]  /*570a0*/  @P2 STG.E.U8 desc[UR6][R6.64], R26 ;  /* 0x0000001a06002986 */ /* 0x0001e4000c101106 */
[----:B0-----:R-:W-:-:S05]  /*570b0*/  PRMT R26, R21, 0x7772, RZ ;  /* 0x00007772151a7816 */ /* 0x001fca00000000ff */
[----:B----4-:R0:W-:Y:S02]  /*570c0*/  @P1 STG.E.U8 desc[UR6][R4.64], R26 ;  /* 0x0000001a04001986 */ /* 0x0101e4000c101106 */
[----:B0-----:R-:W-:Y:S02]  /*570d0*/  PRMT R26, R21, 0x7773, RZ ;  /* 0x00007773151a7816 */ /* 0x001fe400000000ff */
[----:B------:R-:W2:Y:S04]  /*570e0*/  LDL.LU R21, [R1+0x1960] ;  /* 0x0019600001157983 */ /* 0x000ea80000300800 */
[----:B------:R3:W-:Y:S04]  /*570f0*/  @P0 STG.E.U8 desc[UR6][R2.64], R26 ;  /* 0x0000001a02000986 */ /* 0x0007e8000c101106 */
[----:B------:R-:W4:Y:S01]  /*57100*/  LDL.LU.64 R4, [R1+0xff0] ;  /* 0x000ff00001047983 */ /* 0x000f220000300a00 */
[----:B---3--:R-:W-:-:S05]  /*57110*/  PRMT R26, R10, 0x7770, RZ ;  /* 0x000077700a1a7816 */ /* 0x008fca00000000ff */
[----:B------:R0:W-:Y:S04]  /*57120*/  @P5 STG.E.U8 desc[UR6][R18.64], R26 ;  /* 0x0000001a12005986 */ /* 0x0001e8000c101106 */
[----:B0-----:R-:W3:Y:S01]  /*57130*/  LDL.LU.64 R18, [R1+0xfe8] ;  /* 0x000fe80001127983 */ /* 0x001ee20000300a00 */
[----:B------:R-:W-:Y:S02]  /*57140*/  @P4 LOP3.LUT R24, R24, 0x4000, RZ, 0xfc, !PT ;  /* 0x0000400018184812 */ /* 0x000fe400078efcff */
[C---:B------:R-:W-:Y:S01]  /*57150*/  LOP3.LUT P4, RZ, R29.reuse, 0x400, RZ, 0xc0, !PT ;  /* 0x000004001dff7812 */ /* 0x040fe2000788c0ff */
[----:B------:R-:W3:Y:S01]  /*57160*/  LDL.LU.64 R2, [R1+0xfe0] ;  /* 0x000fe00001027983 */ /* 0x000ee20000300a00 */
[----:B------:R-:W-:Y:S02]  /*57170*/  LOP3.LUT R24, R24, 0xffff7fff, RZ, 0xc0, !PT ;  /* 0xffff7fff18187812 */ /* 0x000fe400078ec0ff */
[C---:B------:R-:W-:Y:S01]  /*57180*/  LOP3.LUT P2, RZ, R29.reuse, 0x20, RZ, 0xc0, !PT ;  /* 0x000000201dff7812 */ /* 0x040fe2000784c0ff */
[----:B------:R-:W3:Y:S01]  /*57190*/  LDL.LU.64 R8, [R1+0xfd8] ;  /* 0x000fd80001087983 */ /* 0x000ee20000300a00 */
[----:B------:R-:W-:-:S02]  /*571a0*/  LOP3.LUT P1, RZ, R29, 0x8, RZ, 0xc0, !PT ;  /* 0x000000081dff7812 */ /* 0x000fc4000782c0ff */
[----:B------:R-:W-:Y:S01]  /*571b0*/  PRMT R26, R10, 0x7771, RZ ;  /* 0x000077710a1a7816 */ /* 0x000fe200000000ff */
[----:B------:R-:W3:Y:S04]  /*571c0*/  LDL.LU.64 R6, [R1+0xfd0] ;  /* 0x000fd00001067983 */ /* 0x000ee80000300a00 */
[----:B------:R-:W-:Y:S01]  /*571d0*/  @P4 LOP3.LUT R24, R24, 0x8000, RZ, 0xfc, !PT ;  /* 0x0000800018184812 */ /* 0x000fe200078efcff */
[----:B------:R-:W3:Y:S01]  /*571e0*/  LDL.LU R27, [R1+0x160] ;  /* 0x00016000011b7983 */ /* 0x000ee20000300800 */
        /* <DEDUP_REMOVED lines=14> */
[----:B------:R-:W-:-:S04]  /*572d0*/  @P4 LOP3.LUT R24, R24, 0x100000, RZ, 0xfc, !PT ;  /* 0x0010000018184812 */ /* 0x000fc800078efcff */
[----:B------:R-:W-:Y:S02]  /*572e0*/  LOP3.LUT R24, R24, 0xffdfffff, RZ, 0xc0, !PT ;  /* 0xffdfffff18187812 */ /* 0x000fe400078ec0ff */
[C---:B--2---:R-:W-:Y:S01]  /*572f0*/  LOP3.LUT P4, RZ, R21.reuse, 0x80000000, RZ, 0xc0, !PT ;  /* 0x8000000015ff7812 */ /* 0x044fe2000788c0ff */
[----:B------:R-:W-:Y:S04]  /*57300*/  STL.64 [R1+0x18a0], R20 ;  /* 0x0018a01401007387 */ /* 0x000fe80000100a00 */
[----:B----4-:R0:W-:Y:S01]  /*57310*/  @P2 STG.E.U8 desc[UR6][R4.64], R26 ;  /* 0x0000001a04002986 */ /* 0x0101e2000c101106 */
[----:B------:R-:W-:-:S07]  /*57320*/  LOP3.LUT P5, RZ, R21, 0x40000000, RZ, 0xc0, !PT ;  /* 0x4000000015ff7812 */ /* 0x000fce00078ac0ff */
[----:B------:R-:W-:Y:S02]  /*57330*/  @P4 LOP3.LUT R24, R24, 0x200000, RZ, 0xfc, !PT ;  /* 0x0020000018184812 */ /* 0x000fe400078efcff */
[----:B0-----:R-:W-:Y:S01]  /*57340*/  PRMT R26, R10, 0x7772, RZ ;  /* 0x000077720a1a7816 */ /* 0x001fe200000000ff */
[----:B------:R-:W2:Y:S01]  /*57350*/  LDL.LU.64 R4, [R1+0xfc8] ;  /* 0x000fc80001047983 */ /* 0x000ea20000300a00 */
[----:B------:R-:W-:-:S03]  /*57360*/  LOP3.LUT P4, RZ, R21, 0x20000000, RZ, 0xc0, !PT ;  /* 0x2000000015ff7812 */ /* 0x000fc6000788c0ff */
[----:B------:R-:W4:Y:S04]  /*57370*/  LDL.LU R17, [R1+0x164] ;  /* 0x0001640001117983 */ /* 0x000f280000300800 */
[----:B---3--:R0:W-:Y:S04]  /*57380*/  @P1 STG.E.U8 desc[UR6][R18.64], R26 ;  /* 0x0000001a12001986 */ /* 0x0081e8000c101106 */
[----:B0-----:R-:W3:Y:S04]  /*57390*/  LDL.LU.64 R18, [R1+0xfc0] ;  /* 0x000fc00001127983 */ /* 0x001ee80000300a00 */
[----:B------:R-:W2:Y:S04]  /*573a0*/  LDL.LU.64 R20, [R1+0xfa0] ;  /* 0x000fa00001147983 */ /* 0x000ea80000300a00 */
[----:B--2---:R0:W-:Y:S04]  /*573b0*/  STL.64 [R1+0x1948], R20 ;  /* 0x0019481401007387 */ /* 0x0041e80000100a00 */
[----:B0-----:R-:W2:Y:S04]  /*573c0*/  LDL.LU.64 R20, [R1+0xfa8] ;  /* 0x000fa80001147983 */ /* 0x001ea80000300a00 */
[----:B--2---:R0:W-:Y:S04]  /*573d0*/  STL.64 [R1+0x1950], R20 ;  /* 0x0019501401007387 */ /* 0x0041e80000100a00 */
[----:B0-----:R-:W2:Y:S01]  /*573e0*/  LDL.LU.64 R20, [R1+0xfb0] ;  /* 0x000fb00001147983 */ /* 0x001ea20000300a00 */
[----:B------:R-:W-:-:S02]  /*573f0*/  LOP3.LUT P0, RZ, R29, 0x1, RZ, 0xc0, !PT ;  /* 0x000000011dff7812 */ /* 0x000fc4000780c0ff */
[----:B------:R-:W-:-:S11]  /*57400*/  PRMT R26, R10, 0x7773, RZ ;  /* 0x000077730a1a7816 */ /* 0x000fd600000000ff */
[----:B------:R0:W-:Y:S02]  /*57410*/  @P0 STG.E.U8 desc[UR6][R2.64], R26 ;  /* 0x0000001a02000986 */ /* 0x0001e4000c101106 */
[----:B0-----:R-:W-:-:S05]  /*57420*/  PRMT R26, R27, 0x7770, RZ ;  /* 0x000077701b1a7816 */ /* 0x001fca00000000ff */
[----:B------:R0:W-:Y:S02]  /*57430*/  @P5 STG.E.U8 desc[UR6][R8.64], R26 ;  /* 0x0000001a08005986 */ /* 0x0001e4000c101106 */
[----:B0-----:R-:W-:Y:S02]  /*57440*/  PRMT R26, R27, 0x7771, RZ ;  /* 0x000077711b1a7816 */ /* 0x001fe400000000ff */
[----:B--2---:R0:W-:Y:S04]  /*57450*/  STL.64 [R1+0x1958], R20 ;  /* 0x0019581401007387 */ /* 0x0041e80000100a00 */
[----:B0-----:R-:W2:Y:S04]  /*57460*/  LDL.LU.64 R20, [R1+0xfb8] ;  /* 0x000fb80001147983 */ /* 0x001ea80000300a00 */
[----:B------:R0:W-:Y:S01]  /*57470*/  @P4 STG.E.U8 desc[UR6][R6.64], R26 ;  /* 0x0000001a06004986 */ /* 0x0001e2000c101106 */
[----:B------:R-:W-:-:S03]  /*57480*/  LOP3.LUT P4, RZ, R24, 0x200000, RZ, 0xc0, !PT ;  /* 0x0020000018ff7812 */ /* 0x000fc6000788c0ff */
[----:B------:R-:W2:Y:S04]  /*57490*/  LDL.LU R2, [R1+0x168] ;  /* 0x0001680001027983 */ /* 0x000ea80000300800 */
[----:B------:R-:W2:Y:S01]  /*574a0*/  LDL.LU.64 R22, [R1+0xf98] ;  /* 0x000f980001167983 */ /* 0x000ea20000300a00 */
[----:B0-----:R-:W-:-:S03]  /*574b0*/  PRMT R26, R27, 0x7772, RZ ;  /* 0x000077721b1a7816 */ /* 0x001fc600000000ff */
[----:B------:R-:W2:Y:S04]  /*574c0*/  LDL.LU.64 R14, [R1+0xf90] ;  /* 0x000f9000010e7983 */ /* 0x000ea80000300a00 */
[----:B------:R0:W-:Y:S01]  /*574d0*/  @P4 STG.E.U8 desc[UR6][R4.64], R26 ;  /* 0x0000001a04004986 */ /* 0x0001e2000c101106 */
[----:B------:R-:W-:-:S03]  /*574e0*/  LOP3.LUT P4, RZ, R24, 0x100000, RZ, 0xc0, !PT ;  /* 0x0010000018ff7812 */ /* 0x000fc6000788c0ff */
[----:B------:R-:W2:Y:S04]  /*574f0*/  LDL.LU R3, [R1+0x16c] ;  /* 0x00016c0001037983 */ /* 0x000ea80000300800 */
[----:B------:R-:W2:Y:S01]  /*57500*/  LDL.LU.64 R12, [R1+0xf88] ;  /* 0x000f8800010c7983 */ /* 0x000ea20000300a00 */
[----:B0-----:R-:W-:-:S03]  /*57510*/  PRMT R26, R27, 0x7773, RZ ;  /* 0x000077731b1a7816 */ /* 0x001fc600000000ff */
[----:B------:R-:W2:Y:S04]  /*57520*/  LDL.LU.64 R10, [R1+0xf80] ;  /* 0x000f8000010a7983 */ /* 0x000ea80000300a00 */
[----:B---3--:R4:W-:Y:S01]  /*57530*/  @P4 STG.E.U8 desc[UR6][R18.64], R26 ;  /* 0x0000001a12004986 */ /* 0x0089e2000c101106 */
[----:B------:R-:W-:-:S03]  /*57540*/  LOP3.LUT P4, RZ, R24, 0x80000, RZ, 0xc0, !PT ;  /* 0x0008000018ff7812 */ /* 0x000fc6000788c0ff */
[----:B------:R-:W3:Y:S04]  /*57550*/  LDL.LU.64 R8, [R1+0xf78] ;  /* 0x000f780001087983 */ /* 0x000ee80000300a00 */
[----:B------:R-:W3:Y:S01]  /*57560*/  LDL.LU.64 R6, [R1+0xf70] ;  /* 0x000f700001067983 */ /* 0x000ee20000300a00 */
[----:B----4-:R-:W-:-:S03]  /*57570*/  PRMT R26, R17, 0x7770, RZ ;  /* 0x00007770111a7816 */ /* 0x010fc600000000ff */
[----:B------:R-:W4:Y:S04]  /*57580*/  LDL.LU.64 R4, [R1+0xf68] ;  /* 0x000f680001047983 */ /* 0x000f280000300a00 */
[----:B------:R-:W4:Y:S04]  /*57590*/  LDL.LU.64 R18, [R1+0xf60] ;  /* 0x000f600001127983 */ /* 0x000f280000300a00 */
        /* <DEDUP_REMOVED lines=20> */
[----:B0-----:R-:W-:-:S11]  /*576e0*/  PRMT R26, R2, 0x7770, RZ ;  /* 0x00007770021a7816 */ /* 0x001fd600000000ff */
[----:B------:R0:W-:Y:S01]  /*576f0*/  @P4 STG.E.U8 desc[UR6][R22.64], R26 ;  /* 0x0000001a16004986 */ /* 0x0001e2000c101106 */
[----:B------:R-:W-:Y:S02]  /*57700*/  LOP3.LUT P4, RZ, R24, 0x4000, RZ, 0xc0, !PT ;  /* 0x0000400018ff7812 */ /* 0x000fe4000788c0ff */
[----:B0-----:R-:W-:-:S11]  /*57710*/  PRMT R26, R2, 0x7771, RZ ;  /* 0x00007771021a7816 */ /* 0x001fd600000000ff */
[----:B------:R0:W-:Y:S02]  /*57720*/  @P4 STG.E.U8 desc[UR6][R14.64], R26 ;  /* 0x0000001a0e004986 */ /* 0x0001e4000c101106 */
[----:B0-----:R-:W-:-:S05]  /*57730*/  PRMT R26, R2, 0x7772, RZ ;  /* 0x00007772021a7816 */ /* 0x001fca00000000ff */
[----:B------:R0:W-:Y:S02]  /*57740*/  @P3 STG.E.U8 desc[UR6][R12.64], R26 ;  /* 0x0000001a0c003986 */ /* 0x0001e4000c101106 */
[----:B0-----:R-:W-:-:S05]  /*57750*/  PRMT R26, R2, 0x7773, RZ ;  /* 0x00007773021a7816 */ /* 0x001fca00000000ff */
[----:B------:R0:W-:Y:S02]  /*57760*/  @P6 STG.E.U8 desc[UR6][R10.64], R26 ;  /* 0x0000001a0a006986 */ /* 0x0001e4000c101106 */
[----:B0-----:R-:W-:-:S05]  /*57770*/  PRMT R26, R3, 0x7770, RZ ;  /* 0x00007770031a7816 */ /* 0x001fca00000000ff */
[----:B---3--:R0:W-:Y:S02]  /*57780*/  @P2 STG.E.U8 desc[UR6][R8.64], R26 ;  /* 0x0000001a08002986 */ /* 0x0081e4000c101106 */
[----:B0-----:R-:W-:-:S05]  /*57790*/  PRMT R26, R3, 0x7771, RZ ;  /* 0x00007771031a7816 */ /* 0x001fca00000000ff */
[----:B------:R0:W-:Y:S02]  /*577a0*/  @P1 STG.E.U8 desc[UR6][R6.64], R26 ;  /* 0x0000001a06001986 */ /* 0x0001e4000c101106 */
[----:B0-----:R-:W-:-:S05]  /*577b0*/  PRMT R26, R3, 0x7772, RZ ;  /* 0x00007772031a7816 */ /* 0x001fca00000000ff */
[----:B----4-:R0:W-:Y:S02]  /*577c0*/  @P0 STG.E.U8 desc[UR6][R4.64], R26 ;  /* 0x0000001a04000986 */ /* 0x0101e4000c101106 */
[----:B0-----:R-:W-:Y:S02]  /*577d0*/  PRMT R26, R3, 0x7773, RZ ;  /* 0x00007773031a7816 */ /* 0x001fe400000000ff */
[----:B------:R-:W2:Y:S04]  /*577e0*/  LDL.LU.64 R2, [R1+0xf58] ;  /* 0x000f580001027983 */ /* 0x000ea80000300a00 */
[----:B------:R0:W-:Y:S04]  /*577f0*/  @P5 STG.E.U8 desc[UR6][R18.64], R26 ;  /* 0x0000001a12005986 */ /* 0x0001e8000c101106 */
[----:B0-----:R-:W3:Y:S04]  /*57800*/  LDL.LU.64 R18, [R1+0xf50] ;  /* 0x000f500001127983 */ /* 0x001ee80000300a00 */
[----:B------:R-:W4:Y:S04]  /*57810*/  LDL.LU.64 R10, [R1+0xf48] ;  /* 0x000f4800010a7983 */ /* 0x000f280000300a00 */
[----:B------:R-:W2:Y:S01]  /*57820*/  LDL.LU R17, [R1+0x150] ;  /* 0x0001500001117983 */ /* 0x000ea20000300800 */
[----:B------:R-:W-:-:S02]  /*57830*/  LOP3.LUT P2, RZ, R29, 0x4000000, RZ, 0xc0, !PT ;  /* 0x040000001dff7812 */ /* 0x000fc4000784c0ff */
[----:B------:R-:W-:Y:S01]  /*57840*/  LOP3.LUT P1, RZ, R29, 0x10000000, RZ, 0xc0, !PT ;  /* 0x100000001dff7812 */ /* 0x000fe2000782c0ff */
[----:B------:R-:W4:Y:S04]  /*57850*/  LDL.LU.64 R6, [R1+0xf40] ;  /* 0x000f400001067983 */ /* 0x000f280000300a00 */
[----:B------:R-:W4:Y:S04]  /*57860*/  LDL.LU.64 R4, [R1+0xf38] ;  /* 0x000f380001047983 */ /* 0x000f280000300a00 */
[----:B------:R-:W4:Y:S01]  /*57870*/  LDL.LU R27, [R1+0x154] ;  /* 0x00015400011b7983 */ /* 0x000f220000300800 */
[----:B--2---:R-:W-:-:S05]  /*57880*/  PRMT R26, R17, 0x7770, RZ ;  /* 0x00007770111a7816 */ /* 0x004fca00000000ff */
[----:B------:R0:W-:Y:S02]  /*57890*/  @P2 STG.E.U8 desc[UR6][R2.64], R26 ;  /* 0x0000001a02002986 */ /* 0x0001e4000c101106 */
[----:B0-----:R-:W-:Y:S02]  /*578a0*/  PRMT R26, R17, 0x7771, RZ ;  /* 0x00007771111a7816 */ /* 0x001fe400000000ff */
[----:B------:R-:W2:Y:S04]  /*578b0*/  LDL.LU.64 R2, [R1+0xf30] ;  /* 0x000f300001027983 */ /* 0x000ea80000300a00 */
[----:B---3--:R0:W-:Y:S04]  /*578c0*/  @P1 STG.E.U8 desc[UR6][R18.64], R26 ;  /* 0x0000001a12001986 */ /* 0x0081e8000c101106 */
[----:B0-----:R-:W3:Y:S04]  /*578d0*/  LDL.LU.64 R18, [R1+0xf28] ;  /* 0x000f280001127983 */ /* 0x001ee80000300a00 */
[----:B------:R-:W3:Y:S04]  /*578e0*/  LDL.LU R8, [R1+0x158] ;  /* 0x0001580001087983 */ /* 0x000ee80000300800 */
[----:B------:R-:W4:Y:S04]  /*578f0*/  LDL.LU.64 R22, [R1+0xf08] ;  /* 0x000f080001167983 */ /* 0x000f280000300a00 */
[----:B----4-:R0:W-:Y:S04]  /*57900*/  STL.64 [R1+0x1930], R22 ;  /* 0x0019301601007387 */ /* 0x0101e80000100a00 */
[----:B0-----:R-:W4:Y:S04]  /*57910*/  LDL.LU.64 R22, [R1+0xf10] ;  /* 0x000f100001167983 */ /* 0x001f280000300a00 */
[----:B----4-:R0:W-:Y:S04]  /*57920*/  STL.64 [R1+0x1938], R22 ;  /* 0x0019381601007387 */ /* 0x0101e80000100a00 */
        /* <DEDUP_REMOVED lines=18> */
[----:B----4-:R0:W-:Y:S04]  /*57a50*/  STL.64 [R1+0x1940], R22 ;  /* 0x0019401601007387 */ /* 0x0101e80000100a00 */
[----:B0-----:R-:W4:Y:S06]  /*57a60*/  LDL.LU.64 R22, [R1+0xf20] ;  /* 0x000f200001167983 */ /* 0x001f2c0000300a00 */
[----:B------:R-:W-:-:S02]  /*57a70*/  @P4 LOP3.LUT R24, R24, 0x800, RZ, 0xfc, !PT ;  /* 0x0000080018184812 */ /* 0x000fc400078efcff */
[----:B------:R-:W-:Y:S01]  /*57a80*/  LOP3.LUT P4, RZ, R28, 0x80, RZ, 0xc0, !PT ;  /* 0x000000801cff7812 */ /* 0x000fe2000788c0ff */
[----:B------:R-:W4:Y:S01]  /*57a90*/  LDL.LU.64 R20, [R1+0xf00] ;  /* 0x000f000001147983 */ /* 0x000f220000300a00 */
[----:B------:R-:W-:Y:S02]  /*57aa0*/  LOP3.LUT R24, R24, 0xffffefff, RZ, 0xc0, !PT ;  /* 0xffffefff18187812 */ /* 0x000fe400078ec0ff */
[----:B------:R-:W-:Y:S01]  /*57ab0*/  LOP3.LUT P0, RZ, R29, 0x80000000, RZ, 0xc0, !PT ;  /* 0x800000001dff7812 */ /* 0x000fe2000780c0ff */
[----:B------:R-:W4:Y:S01]  /*57ac0*/  LDL.LU R9, [R1+0x15c] ;  /* 0x00015c0001097983 */ /* 0x000f220000300800 */
[----:B------:R-:W-:Y:S02]  /*57ad0*/  LOP3.LUT P5, RZ, R28, 0x2, RZ, 0xc0, !PT ;  /* 0x000000021cff7812 */ /* 0x000fe400078ac0ff */
[----:B------:R-:W-:Y:S01]  /*57ae0*/  PRMT R26, R17, 0x7772, RZ ;  /* 0x00007772111a7816 */ /* 0x000fe200000000ff */
[----:B------:R-:W4:Y:S04]  /*57af0*/  LDL.LU.64 R14, [R1+0xef8] ;  /* 0x000ef800010e7983 */ /* 0x000f280000300a00 */
[----:B------:R-:W-:Y:S01]  /*57b00*/  @P4 LOP3.LUT R24, R24, 0x1000, RZ, 0xfc, !PT ;  /* 0x0000100018184812 */ /* 0x000fe200078efcff */
[----:B------:R-:W4:Y:S01]  /*57b10*/  LDL.LU.64 R12, [R1+0xef0] ;  /* 0x000ef000010c7983 */ /* 0x000f220000300a00 */
[----:B------:R-:W-:-:S02]  /*57b20*/  LOP3.LUT P4, RZ, R28, 0x10, RZ, 0xc0, !PT ;  /* 0x000000101cff7812 */ /* 0x000fc4000788c0ff */
[----:B------:R-:W-:Y:S01]  /*57b30*/  LOP3.LUT R24, R24, 0xffffdfff, RZ, 0xc0, !PT ;  /* 0xffffdfff18187812 */ /* 0x000fe200078ec0ff */
[----:B------:R0:W-:Y:S10]  /*57b40*/  @P0 STG.E.U8 desc[UR6][R10.64], R26 ;  /* 0x0000001a0a000986 */ /* 0x0001f4000c101106 */
[----:B------:R-:W-:-:S02]  /*57b50*/  @P4 LOP3.LUT R24, R24, 0x2000, RZ, 0xfc, !PT ;  /* 0x0000200018184812 */ /* 0x000fc400078efcff */
[----:B------:R-:W-:Y:S01]  /*57b60*/  LOP3.LUT P4, RZ, R28, 0x4, RZ, 0xc0, !PT ;  /* 0x000000041cff7812 */ /* 0x000fe2000788c0ff */
[----:B0-----:R-:W4:Y:S01]  /*57b70*/  LDL.LU.64 R10, [R1+0xee8] ;  /* 0x000ee800010a7983 */ /* 0x001f220000300a00 */
[----:B------:R-:W-:-:S05]  /*57b80*/  PRMT R26, R17, 0x7773, RZ ;  /* 0x00007773111a7816 */ /* 0x000fca00000000ff */
[----:B------:R0:W-:Y:S02]  /*57b90*/  @P5 STG.E.U8 desc[UR6][R6.64], R26 ;  /* 0x0000001a06005986 */ /* 0x0001e4000c101106 */
[----:B0-----:R-:W-:Y:S02]  /*57ba0*/  PRMT R26, R27, 0x7770, RZ ;  /* 0x000077701b1a7816 */ /* 0x001fe400000000ff */
[----:B------:R-:W4:Y:S04]  /*57bb0*/  LDL.LU.64 R6, [R1+0xee0] ;  /* 0x000ee00001067983 */ /* 0x000f280000300a00 */
[----:B------:R0:W-:Y:S01]  /*57bc0*/  @P4 STG.E.U8 desc[UR6][R4.64], R26 ;  /* 0x0000001a04004986 */ /* 0x0001e2000c101106 */
[----:B------:R-:W-:-:S03]  /*57bd0*/  LOP3.LUT P4, RZ, R24, 0x2000, RZ, 0xc0, !PT ;  /* 0x0000200018ff7812 */ /* 0x000fc6000788c0ff */
[----:B------:R-:W4:Y:S01]  /*57be0*/  LDL.LU R17, [R1+0x140] ;  /* 0x0001400001117983 */ /* 0x000f220000300800 */
[----:B0-----:R-:W-:-:S03]  /*57bf0*/  PRMT R26, R27, 0x7771, RZ ;  /* 0x000077711b1a7816 */ /* 0x001fc600000000ff */
[----:B------:R-:W4:Y:S06]  /*57c00*/  LDL.LU.64 R4, [R1+0xed8] ;  /* 0x000ed80001047983 */ /* 0x000f2c0000300a00 */
        /* <DEDUP_REMOVED lines=11> */
[----:B------:R-:W-:-:S11]  /*57cc0*/  PRMT R26, R8, 0x7770, RZ ;  /* 0x00007770081a7816 */ /* 0x000fd600000000ff */
[----:B----4-:R0:W-:Y:S04]  /*57cd0*/  @P4 STG.E.U8 desc[UR6][R22.64], R26 ;  /* 0x0000001a16004986 */ /* 0x0101e8000c101106 */
[----:B0-----:R-:W4:Y:S01]  /*57ce0*/  LDL.LU.64 R22, [R1+0x1938] ;  /* 0x0019380001167983 */ /* 0x001f220000300a00 */
[----:B------:R-:W-:Y:S02]  /*57cf0*/  LOP3.LUT P4, RZ, R24, 0x200, RZ, 0xc0, !PT ;  /* 0x0000020018ff7812 */ /* 0x000fe4000788c0ff */
[----:B------:R-:W-:-:S11]  /*57d00*/  PRMT R26, R8, 0x7771, RZ ;  /* 0x00007771081a7816 */ /* 0x000fd600000000ff */
[----:B----4-:R0:W-:Y:S04]  /*57d10*/  @P4 STG.E.U8 desc[UR6][R22.64], R26 ;  /* 0x0000001a16004986 */ /* 0x0101e8000c101106 */
[----:B0-----:R-:W4:Y:S01]  /*57d20*/  LDL.LU.64 R22, [R1+0x1930] ;  /* 0x0019300001167983 */ /* 0x001f220000300a00 */
        /* <DEDUP_REMOVED lines=8> */
[----:B----4-:R0:W-:Y:S01]  /*57db0*/  @P4 STG.E.U8 desc[UR6][R22.64], R26 ;  /* 0x0000001a16004986 */ /* 0x0101e2000c101106 */
[----:B------:R-:W-:Y:S02]  /*57dc0*/  LOP3.LUT P4, RZ, R24, 0x80, RZ, 0xc0, !PT ;  /* 0x0000008018ff7812 */ /* 0x000fe4000788c0ff */
[----:B0-----:R-:W-:Y:S01]  /*57dd0*/  PRMT R26, R8, 0x7773, RZ ;  /* 0x00007773081a7816 */ /* 0x001fe200000000ff */
[----:B------:R-:W4:Y:S10]  /*57de0*/  LDL.LU.64 R22, [R1+0x1928] ;  /* 0x0019280001167983 */ /* 0x000f340000300a00 */
[----:B------:R0:W-:Y:S01]  /*57df0*/  @P4 STG.E.U8 desc[UR6][R20.64], R26 ;  /* 0x0000001a14004986 */ /* 0x0001e2000c101106 */
[----:B------:R-:W-:-:S02]  /*57e00*/  LOP3.LUT P4, RZ, R24, 0x40, RZ, 0xc0, !PT ;  /* 0x0000004018ff7812 */ /* 0x000fc4000788c0ff */
[----:B0-----:R-:W-:-:S11]  /*57e10*/  PRMT R26, R9, 0x7770, RZ ;  /* 0x00007770091a7816 */ /* 0x001fd600000000ff */
[----:B------:R0:W-:Y:S02]  /*57e20*/  @P4 STG.E.U8 desc[UR6][R14.64], R26 ;  /* 0x0000001a0e004986 */ /* 0x0001e4000c101106 */
[----:B0-----:R-:W-:-:S05]  /*57e30*/  PRMT R26, R9, 0x7771, RZ ;  /* 0x00007771091a7816 */ /* 0x001fca00000000ff */
[----:B------:R0:W-:Y:S02]  /*57e40*/  @P3 STG.E.U8 desc[UR6][R12.64], R26 ;  /* 0x0000001a0c003986 */ /* 0x0001e4000c101106 */
[----:B0-----:R-:W-:-:S05]  /*57e50*/  PRMT R26, R9, 0x7772, RZ ;  /* 0x00007772091a7816 */ /* 0x001fca00000000ff */
[----:B------:R0:W-:Y:S02]  /*57e60*/  @P6 STG.E.U8 desc[UR6][R10.64], R26 ;  /* 0x0000001a0a006986 */ /* 0x0001e4000c101106 */
[----:B0-----:R-:W-:-:S05]  /*57e70*/  PRMT R26, R9, 0x7773, RZ ;  /* 0x00007773091a7816 */ /* 0x001fca00000000ff */
[----:B------:R0:W-:Y:S02]  /*57e80*/  @P2 STG.E.U8 desc[UR6][R6.64], R26 ;  /* 0x0000001a06002986 */ /* 0x0001e4000c101106 */
[----:B0-----:R-:W-:-:S05]  /*57e90*/  PRMT R26, R17, 0x7770, RZ ;  /* 0x00007770111a7816 */ /* 0x001fca00000000ff */
[----:B------:R0:W-:Y:S02]  /*57ea0*/  @P1 STG.E.U8 desc[UR6][R4.64], R26 ;  /* 0x0000001a04001986 */ /* 0x0001e4000c101106 */
[C---:B0-----:R-:W-:Y:S02]  /*57eb0*/  PRMT R26, R17.reuse, 0x7771, RZ ;  /* 0x00007771111a7816 */ /* 0x041fe400000000ff */
[----:B------:R-:W4:Y:S04]  /*57ec0*/  LDL.LU.64 R4, [R1+0xec0] ;  /* 0x000ec00001047983 */ /* 0x000f280000300a00 */
[----:B--2---:R0:W-:Y:S02]  /*57ed0*/  @P0 STG.E.U8 desc[UR6][R2.64], R26 ;  /* 0x0000001a02000986 */ /* 0x0041e4000c101106 */
[----:B0-----:R-:W-:-:S02]  /*57ee0*/  PRMT R26, R17, 0x7772, RZ ;  /* 0x00007772111a7816 */ /* 0x001fc400000000ff */
[----:B------:R-:W2:Y:S04]  /*57ef0*/  LDL.LU.64 R2, [R1+0xeb8] ;  /* 0x000eb80001027983 */ /* 0x000ea80000300a00 */
[----:B---3--:R0:W-:Y:S04]  /*57f00*/  @P5 STG.E.U8 desc[UR6][R18.64], R26 ;  /* 0x0000001a12005986 */ /* 0x0081e8000c101106 */
[----:B0-----:R-:W3:Y:S04]  /*57f10*/  LDL.LU.64 R18, [R1+0xeb0] ;  /* 0x000eb00001127983 */ /* 0x001ee80000300a00 */
[----:B------:R-:W3:Y:S04]  /*57f20*/  LDL.LU.64 R10, [R1+0xea8] ;  /* 0x000ea800010a7983 */ /* 0x000ee80000300a00 */
[----:B------:R-:W2:Y:S01]  /*57f30*/  LDL.LU R9, [R1+0x144] ;  /* 0x0001440001097983 */ /* 0x000ea20000300800 */
[----:B------:R-:W-:-:S02]  /*57f40*/  LOP3.LUT P4, RZ, R25, 0x2000000, RZ, 0xc0, !PT ;  /* 0x0200000019ff7812 */ /* 0x000fc4000788c0ff */
[----:B------:R-:W-:Y:S01]  /*57f50*/  LOP3.LUT R28, R28, 0xbfffffff, RZ, 0xc0, !PT ;  /* 0xbfffffff1c1c7812 */ /* 0x000fe200078ec0ff */
[----:B------:R-:W3:Y:S01]  /*57f60*/  LDL.LU.64 R6, [R1+0xea0] ;  /* 0x000ea00001067983 */ /* 0x000ee20000300a00 */
[C---:B------:R-:W-:Y:S02]  /*57f70*/  LOP3.LUT P2, RZ, R25.reuse, 0x2, RZ, 0xc0, !PT ;  /* 0x0000000219ff7812 */ /* 0x040fe4000784c0ff */
[----:B------:R-:W-:Y:S01]  /*57f80*/  LOP3.LUT P1, RZ, R25, 0x4, RZ, 0xc0, !PT ;  /* 0x0000000419ff7812 */ /* 0x000fe2000782c0ff */
[----:B------:R-:W3:Y:S06]  /*57f90*/  LDL.LU R12, [R1+0x148] ;  /* 0x00014800010c7983 */ /* 0x000eec0000300800 */
[----:B------:R-:W-:-:S02]  /*57fa0*/  @P4 LOP3.LUT R28, R28, 0x40000000, RZ, 0xfc, !PT ;  /* 0x400000001c1c4812 */ /* 0x000fc400078efcff */
[----:B------:R-:W-:Y:S02]  /*57fb0*/  LOP3.LUT P4, RZ, R25, 0x800000, RZ, 0xc0, !PT ;  /* 0x0080000019ff7812 */ /* 0x000fe4000788c0ff */
[----:B------:R-:W-:Y:S02]  /*57fc0*/  PRMT R26, R17, 0x7773, RZ ;  /* 0x00007773111a7816 */ /* 0x000fe400000000ff */
[----:B------:R-:W-:-:S09]  /*57fd0*/  LOP3.LUT R28, R28, 0x7fffffff, RZ, 0xc0, !PT ;  /* 0x7fffffff1c1c7812 */ /* 0x000fd200078ec0ff */
[----:B------:R-:W-:-:S05]  /*57fe0*/  @P4 LOP3.LUT R28, R28, 0x80000000, RZ, 0xfc, !PT ;  /* 0x800000001c1c4812 */ /* 0x000fca00078efcff */
[----:B------:R-:W-:Y:S04]  /*57ff0*/  STL [R1+0x1910], R28 ;  /* 0x0019101c01007387 */ /* 0x000fe80000100800 */
[----:B----4-:R0:W-:Y:S04]  /*58000*/  @P2 STG.E.U8 desc[UR6][R4.64], R26 ;  /* 0x0000001a04002986 */ /* 0x0101e8000c101106 */
[----:B0-----:R-:W4:Y:S01]  /*58010*/  LDL.LU.64 R4, [R1+0xe98] ;  /* 0x000e980001047983 */ /* 0x001f220000300a00 */
[----:B--2---:R-:W-:-:S05]  /*58020*/  PRMT R26, R9, 0x7770, RZ ;  /* 0x00007770091a7816 */ /* 0x004fca00000000ff */
[----:B------:R0:W-:Y:S04]  /*58030*/  @P1 STG.E.U8 desc[UR6][R2.64], R26 ;  /* 0x0000001a02001986 */ /* 0x0001e8000c101106 */
[----:B0-----:R-:W2:Y:S04]  /*58040*/  LDL.LU.64 R2, [R1+0xe90] ;  /* 0x000e900001027983 */ /* 0x001ea80000300a00 */
[----:B------:R-:W3:Y:S04]  /*58050*/  LDL.LU R17, [R1+0x14c] ;  /* 0x00014c0001117983 */ /* 0x000ee80000300800 */
[----:B---3--:R0:W-:Y:S04]  /*58060*/  STL.64 [R1+0x1918], R16 ;  /* 0x0019181001007387 */ /* 0x0081e80000100a00 */
[----:B0-----:R-:W3:Y:S01]  /*58070*/  LDL.LU.64 R16, [R1+0xe80] ;  /* 0x000e800001107983 */ /* 0x001ee20000300a00 */
        /* <DEDUP_REMOVED lines=14> */
[----:B------:R-:W-:-:S09]  /*58160*/  LOP3.LUT P0, RZ, R25, 0x10, RZ, 0xc0, !PT ;  /* 0x0000001019ff7812 */ /* 0x000fd2000780c0ff */
[----:B------:R-:W-:Y:S01]  /*58170*/  @P4 LOP3.LUT R24, R24, 0x10, RZ, 0xfc, !PT ;  /* 0x0000001018184812 */ /* 0x000fe200078efcff */
[----:B---3--:R0:W-:Y:S04]  /*58180*/  STL.64 [R1+0x1920], R16 ;  /* 0x0019201001007387 */ /* 0x0081e80000100a00 */
[----:B0-----:R-:W3:Y:S01]  /*58190*/  LDL.LU.64 R16, [R1+0xe88] ;  /* 0x000e880001107983 */ /* 0x001ee20000300a00 */
[C---:B------:R-:W-:Y:S02]  /*581a0*/  LOP3.LUT P4, RZ, R25.reuse, 0x400, RZ, 0xc0, !PT ;  /* 0x0000040019ff7812 */ /* 0x040fe4000788c0ff */
[----:B------:R-:W-:Y:S01]  /*581b0*/  LOP3.LUT R24, R24, 0xffffffdf, RZ, 0xc0, !PT ;  /* 0xffffffdf18187812 */ /* 0x000fe200078ec0ff */
[----:B------:R-:W3:Y:S01]  /*581c0*/  LDL.LU.64 R28, [R1+0xe78] ;  /* 0x000e7800011c7983 */ /* 0x000ee20000300a00 */
[----:B------:R-:W-:-:S02]  /*581d0*/  LOP3.LUT P5, RZ, R25, 0x80, RZ, 0xc0, !PT ;  /* 0x0000008019ff7812 */ /* 0x000fc400078ac0ff */
[C---:B------:R-:W-:Y:S02]  /*581e0*/  LOP3.LUT P3, RZ, R25.reuse, 0x4000000, RZ, 0xc0, !PT ;  /* 0x0400000019ff7812 */ /* 0x040fe4000786c0ff */
[C---:B------:R-:W-:Y:S02]  /*581f0*/  LOP3.LUT P6, RZ, R25.reuse, 0x10000000, RZ, 0xc0, !PT ;  /* 0x1000000019ff7812 */ /* 0x040fe400078cc0ff */
[----:B------:R-:W-:-:S03]  /*58200*/  LOP3.LUT P2, RZ, R25, 0x80000000, RZ, 0xc0, !PT ;  /* 0x8000000019ff7812 */ /* 0x000fc6000784c0ff */
[----:B------:R-:W-:Y:S02]  /*58210*/  @P4 LOP3.LUT R24, R24, 0x20, RZ, 0xfc, !PT ;  /* 0x0000002018184812 */ /* 0x000fe400078efcff */
[----:B------:R-:W-:Y:S02]  /*58220*/  LOP3.LUT P4, RZ, R25, 0x200, RZ, 0xc0, !PT ;  /* 0x0000020019ff7812 */ /* 0x000fe4000788c0ff */
[----:B------:R-:W-:-:S05]  /*58230*/  PRMT R25, R9, 0x7771, RZ ;  /* 0x0000777109197816 */ /* 0x000fca00000000ff */
[----:B------:R0:W-:Y:S02]  /*58240*/  @P0 STG.E.U8 desc[UR6][R18.64], R25 ;  /* 0x0000001912000986 */ /* 0x0001e4000c101106 */
[C---:B0-----:R-:W-:Y:S02]  /*58250*/  PRMT R25, R9.reuse, 0x7772, RZ ;  /* 0x0000777209197816 */ /* 0x041fe400000000ff */
[----:B------:R-:W3:Y:S04]  /*58260*/  LDL.LU.64 R18, [R1+0xe70] ;  /* 0x000e700001127983 */ /* 0x000ee80000300a00 */
[----:B------:R0:W-:Y:S04]  /*58270*/  @P5 STG.E.U8 desc[UR6][R10.64], R25 ;  /* 0x000000190a005986 */ /* 0x0001e8000c101106 */
[----:B------:R-:W3:Y:S04]  /*58280*/  LDL.LU.64 R26, [R1+0xe68] ;  /* 0x000e6800011a7983 */ /* 0x000ee80000300a00 */
[----:B------:R-:W3:Y:S01]  /*58290*/  LDL.LU.64 R20, [R1+0xe60] ;  /* 0x000e600001147983 */ /* 0x000ee20000300a00 */
[----:B0-----:R-:W-:-:S03]  /*582a0*/  PRMT R25, R9, 0x7773, RZ ;  /* 0x0000777309197816 */ /* 0x001fc600000000ff */
[----:B------:R-:W3:Y:S04]  /*582b0*/  LDL.LU.64 R14, [R1+0xe58] ;  /* 0x000e5800010e7983 */ /* 0x000ee80000300a00 */
[----:B------:R0:W-:Y:S01]  /*582c0*/  @P4 STG.E.U8 desc[UR6][R6.64], R25 ;  /* 0x0000001906004986 */ /* 0x0001e2000c101106 */
[----:B------:R-:W-:-:S03]  /*582d0*/  LOP3.LUT P4, RZ, R24, 0x20, RZ, 0xc0, !PT ;  /* 0x0000002018ff7812 */ /* 0x000fc6000788c0ff */
[----:B------:R-:W3:Y:S04]  /*582e0*/  LDL.LU.64 R10, [R1+0xe50] ;  /* 0x000e5000010a7983 */ /* 0x000ee80000300a00 */
[----:B------:R-:W3:Y:S01]  /*582f0*/  LDL.LU.64 R8, [R1+0xe48] ;  /* 0x000e480001087983 */ /* 0x000ee20000300a00 */
[----:B0-----:R-:W-:-:S03]  /*58300*/  PRMT R25, R12, 0x7770, RZ ;  /* 0x000077700c197816 */ /* 0x001fc600000000ff */
[----:B------:R-:W3:Y:S04]  /*58310*/  LDL.LU R13, [R1+0x134] ;  /* 0x00013400010d7983 */ /* 0x000ee80000300800 */
[----:B----4-:R0:W-:Y:S01]  /*58320*/  @P4 STG.E.U8 desc[UR6][R4.64], R25 ;  /* 0x0000001904004986 */ /* 0x0101e2000c101106 */
[----:B------:R-:W-:-:S03]  /*58330*/  LOP3.LUT P4, RZ, R24, 0x10, RZ, 0xc0, !PT ;  /* 0x0000001018ff7812 */ /* 0x000fc6000788c0ff */
[----:B------:R-:W4:Y:S01]  /*58340*/  LDL.LU.64 R6, [R1+0xe40] ;  /* 0x000e400001067983 */ /* 0x000f220000300a00 */
[----:B0-----:R-:W-:-:S03]  /*58350*/  PRMT R25, R12, 0x7771, RZ ;  /* 0x000077710c197816 */ /* 0x001fc600000000ff */
[----:B------:R-:W4:Y:S06]  /*58360*/  LDL.LU.64 R4, [R1+0xe38] ;  /* 0x000e380001047983 */ /* 0x000f2c0000300a00 */
[----:B--2---:R0:W-:Y:S01]  /*58370*/  @P4 STG.E.U8 desc[UR6][R2.64], R25 ;  /* 0x0000001902004986 */ /* 0x0041e2000c101106 */
[----:B------:R-:W-:Y:S02]  /*58380*/  LOP3.LUT P4, RZ, R24, 0x8, RZ, 0xc0, !PT ;  /* 0x0000000818ff7812 */ /* 0x000fe4000788c0ff */
[----:B0-----:R-:W-:Y:S01]  /*58390*/  PRMT R25, R12, 0x7772, RZ ;  /* 0x000077720c197816 */ /* 0x001fe200000000ff */
[----:B------:R-:W2:Y:S10]  /*583a0*/  LDL.LU.64 R2, [R1+0xe30] ;  /* 0x000e300001027983 */ /* 0x000eb40000300a00 */
[----:B---3--:R0:W-:Y:S04]  /*583b0*/  @P4 STG.E.U8 desc[UR6][R16.64], R25 ;  /* 0x0000001910004986 */ /* 0x0081e8000c101106 */
[----:B0-----:R-:W3:Y:S01]  /*583c0*/  LDL.LU.64 R16, [R1+0x1920] ;  /* 0x0019200001107983 */ /* 0x001ee20000300a00 */
[----:B------:R-:W-:-:S02]  /*583d0*/  LOP3.LUT P4, RZ, R24, 0x4, RZ, 0xc0, !PT ;  /* 0x0000000418ff7812 */ /* 0x000fc4000788c0ff */
[----:B------:R-:W-:-:S11]  /*583e0*/  PRMT R25, R12, 0x7773, RZ ;  /* 0x000077730c197816 */ /* 0x000fd600000000ff */
[----:B---3--:R0:W-:Y:S04]  /*583f0*/  @P4 STG.E.U8 desc[UR6][R16.64], R25 ;  /* 0x0000001910004986 */ /* 0x0081e8000c101106 */
[----:B0-----:R-:W3:Y:S01]  /*58400*/  LDL.LU.64 R16, [R1+0x1918] ;  /* 0x0019180001107983 */ /* 0x001ee20000300a00 */
[----:B------:R-:W-:Y:S02]  /*58410*/  LOP3.LUT P4, RZ, R24, 0x2, RZ, 0xc0, !PT ;  /* 0x0000000218ff7812 */ /* 0x000fe4000788c0ff */
[----:B---3--:R-:W-:-:S11]  /*58420*/  PRMT R25, R17, 0x7770, RZ ;  /* 0x0000777011197816 */ /* 0x008fd600000000ff */
[----:B------:R0:W-:Y:S04]  /*58430*/  @P4 STG.E.U8 desc[UR6][R28.64], R25 ;  /* 0x000000191c004986 */ /* 0x0001e8000c101106 */
[----:B0-----:R-:W3:Y:S01]  /*58440*/  LDL.LU R28, [R1+0x1910] ;  /* 0x00191000011c7983 */ /* 0x001ee20000300800 */
[----:B------:R-:W-:Y:S02]  /*58450*/  LOP3.LUT P4, RZ, R24, 0x1, RZ, 0xc0, !PT ;  /* 0x0000000118ff7812 */ /* 0x000fe4000788c0ff */
[----:B------:R-:W-:-:S11]  /*58460*/  PRMT R24, R17, 0x7771, RZ ;  /* 0x0000777111187816 */ /* 0x000fd600000000ff */
[----:B------:R0:W-:Y:S04]  /*58470*/  @P4 STG.E.U8 desc[UR6][R18.64], R24 ;  /* 0x0000001812004986 */ /* 0x0001e8000c101106 */
[----:B0-----:R-:W4:Y:S01]  /*58480*/  LDL.LU.64 R18, [R1+0x1908] ;  /* 0x0019080001127983 */ /* 0x001f220000300a00 */
[----:B------:R-:W-:Y:S02]  /*58490*/  PRMT R24, R17, 0x7772, RZ ;  /* 0x0000777211187816 */ /* 0x000fe400000000ff */
[C---:B------:R-:W-:Y:S02]  /*584a0*/  LOP3.LUT P1, RZ, R23.reuse, 0x2, RZ, 0xc0, !PT ;  /* 0x0000000217ff7812 */ /* 0x040fe4000782c0ff */
[C---:B------:R-:W-:Y:S02]  /*584b0*/  LOP3.LUT P0, RZ, R23.reuse, 0x4, RZ, 0xc0, !PT ;  /* 0x0000000417ff7812 */ /* 0x040fe4000780c0ff */
[----:B------:R-:W-:-:S02]  /*584c0*/  LOP3.LUT P5, RZ, R23, 0x10, RZ, 0xc0, !PT ;  /* 0x0000001017ff7812 */ /* 0x000fc400078ac0ff */
[----:B---3--:R-:W-:-:S13]  /*584d0*/  LOP3.LUT P4, RZ, R28, 0x80000000, RZ, 0xc0, !PT ;  /* 0x800000001cff7812 */ /* 0x008fda000788c0ff */
[----:B------:R0:W-:Y:S01]  /*584e0*/  @P4 STG.E.U8 desc[UR6][R26.64], R24 ;  /* 0x000000181a004986 */ /* 0x0001e2000c101106 */
[----:B------:R-:W-:Y:S02]  /*584f0*/  LOP3.LUT P4, RZ, R28, 0x40000000, RZ, 0xc0, !PT ;  /* 0x400000001cff7812 */ /* 0x000fe4000788c0ff */
[----:B0-----:R-:W-:-:S11]  /*58500*/  PRMT R24, R17, 0x7773, RZ ;  /* 0x0000777311187816 */ /* 0x001fd600000000ff */
[----:B------:R4:W-:Y:S02]  /*58510*/  @P4 STG.E.U8 desc[UR6][R20.64], R24 ;  /* 0x0000001814004986 */ /* 0x0009e4000c101106 */
[----:B----4-:R-:W-:-:S05]  /*58520*/  PRMT R24, R18, 0x7770, RZ ;  /* 0x0000777012187816 */ /* 0x010fca00000000ff */
[----:B------:R0:W-:Y:S02]  /*58530*/  @P3 STG.E.U8 desc[UR6][R14.64], R24 ;  /* 0x000000180e003986 */ /* 0x0001e4000c101106 */
[----:B0-----:R-:W-:-:S05]  /*58540*/  PRMT R24, R18, 0x7771, RZ ;  /* 0x0000777112187816 */ /* 0x001fca00000000ff */
[----:B------:R0:W-:Y:S02]  /*58550*/  @P6 STG.E.U8 desc[UR6][R10.64], R24 ;  /* 0x000000180a006986 */ /* 0x0001e4000c101106 */
[----:B0-----:R-:W-:-:S05]  /*58560*/  PRMT R24, R18, 0x7772, RZ ;  /* 0x0000777212187816 */ /* 0x001fca00000000ff */
[----:B------:R0:W-:Y:S02]  /*58570*/  @P2 STG.E.U8 desc[UR6][R8.64], R24 ;  /* 0x0000001808002986 */ /* 0x0001e4000c101106 */
[----:B0-----:R-:W-:Y:S02]  /*58580*/  PRMT R24, R18, 0x7773, RZ ;  /* 0x0000777312187816 */ /* 0x001fe400000000ff */
[----:B------:R-:W3:Y:S04]  /*58590*/  LDL.LU R18, [R1+0x1900] ;  /* 0x0019000001127983 */ /* 0x000ee80000300800 */
[----:B------:R0:W-:Y:S02]  /*585a0*/  @P1 STG.E.U8 desc[UR6][R6.64], R24 ;  /* 0x0000001806001986 */ /* 0x0001e4000c101106 */
[----:B0-----:R-:W-:-:S05]  /*585b0*/  PRMT R24, R13, 0x7770, RZ ;  /* 0x000077700d187816 */ /* 0x001fca00000000ff */
[----:B------:R0:W-:Y:S02]  /*585c0*/  @P0 STG.E.U8 desc[UR6][R4.64], R24 ;  /* 0x0000001804000986 */ /* 0x0001e4000c101106 */
[----:B0-----:R-:W-:Y:S02]  /*585d0*/  PRMT R24, R13, 0x7771, RZ ;  /* 0x000077710d187816 */ /* 0x001fe400000000ff */
[----:B------:R-:W4:Y:S04]  /*585e0*/  LDL.LU.64 R4, [R1+0xe28] ;  /* 0x000e280001047983 */ /* 0x000f280000300a00 */
[----:B--2---:R0:W-:Y:S04]  /*585f0*/  @P5 STG.E.U8 desc[UR6][R2.64], R24 ;  /* 0x0000001802005986 */ /* 0x0041e8000c101106 */
[----:B0-----:R-:W2:Y:S04]  /*58600*/  LDL.LU.64 R2, [R1+0xe20] ;  /* 0x000e200001027983 */ /* 0x001ea80000300a00 */
[----:B------:R-:W2:Y:S04]  /*58610*/  LDL.LU.64 R6, [R1+0xe18] ;  /* 0x000e180001067983 */ /* 0x000ea80000300a00 */
[----:B------:R-:W2:Y:S04]  /*58620*/  LDL.LU.64 R10, [R1+0xe10] ;  /* 0x000e1000010a7983 */ /* 0x000ea80000300a00 */
[----:B------:R-:W2:Y:S04]  /*58630*/  LDL.LU.64 R8, [R1+0xe08] ;  /* 0x000e080001087983 */ /* 0x000ea80000300a00 */
[----:B------:R-:W2:Y:S01]  /*58640*/  LDL.LU R17, [R1+0x138] ;  /* 0x0001380001117983 */ /* 0x000ea20000300800 */
[----:B------:R-:W-:-:S02]  /*58650*/  LOP3.LUT P4, RZ, R22, 0x100000, RZ, 0xc0, !PT ;  /* 0x0010000016ff7812 */ /* 0x000fc4000788c0ff */
[----:B------:R-:W-:Y:S02]  /*58660*/  LOP3.LUT R28, R28, 0xffbfffff, RZ, 0xc0, !PT ;  /* 0xffbfffff1c1c7812 */ /* 0x000fe400078ec0ff */
[----:B------:R-:W-:-:S09]  /*58670*/  LOP3.LUT P2, RZ, R23, 0x80, RZ, 0xc0, !PT ;  /* 0x0000008017ff7812 */ /* 0x000fd2000784c0ff */
[----:B------:R-:W-:Y:S02]  /*58680*/  @P4 LOP3.LUT R28, R28, 0x400000, RZ, 0xfc, !PT ;  /* 0x004000001c1c4812 */ /* 0x000fe400078efcff */
[----:B------:R-:W-:Y:S02]  /*58690*/  LOP3.LUT P1, RZ, R23, 0x200, RZ, 0xc0, !PT ;  /* 0x0000020017ff7812 */ /* 0x000fe4000782c0ff */
[----:B------:R-:W-:Y:S02]  /*586a0*/  LOP3.LUT R28, R28, 0xff7fffff, RZ, 0xc0, !PT ;  /* 0xff7fffff1c1c7812 */ /* 0x000fe400078ec0ff */
[----:B------:R-:W-:Y:S02]  /*586b0*/  PRMT R24, R13, 0x7772, RZ ;  /* 0x000077720d187816 */ /* 0x000fe400000000ff */
[----:B------:R-:W-:Y:S02]  /*586c0*/  LOP3.LUT P0, RZ, R23, 0x400, RZ, 0xc0, !PT ;  /* 0x0000040017ff7812 */ /* 0x000fe4000780c0ff */
[----:B---3--:R-:W-:Y:S01]  /*586d0*/  LOP3.LUT P4, RZ, R18, 0x1000, RZ, 0xc0, !PT ;  /* 0x0000100012ff7812 */ /* 0x008fe2000788c0ff */
[----:B------:R-:W-:-:S12]  /*586e0*/  STL.64 [R1+0x18e0], R18 ;  /* 0x0018e01201007387 */ /* 0x000fd80000100a00 */
[----:B------:R-:W-:Y:S02]  /*586f0*/  @P4 LOP3.LUT R28, R28, 0x800000, RZ, 0xfc, !PT ;  /* 0x008000001c1c4812 */ /* 0x000fe400078efcff */
[----:B------:R-:W-:Y:S02]  /*58700*/  LOP3.LUT P4, RZ, R18, 0x200, RZ, 0xc0, !PT ;  /* 0x0000020012ff7812 */ /* 0x000fe4000788c0ff */
[----:B------:R-:W-:Y:S01]  /*58710*/  LOP3.LUT R28, R28, 0xfeffffff, RZ, 0xc0, !PT ;  /* 0xfeffffff1c1c7812 */ /* 0x000fe200078ec0ff */
[----:B----4-:R0:W-:Y:S10]  /*58720*/  @P2 STG.E.U8 desc[UR6][R4.64], R24 ;  /* 0x0000001804002986 */ /* 0x0101f4000c101106 */
[----:B------:R-:W-:-:S02]  /*58730*/  @P4 LOP3.LUT R28, R28, 0x1000000, RZ, 0xfc, !PT ;  /* 0x010000001c1c4812 */ /* 0x000fc400078efcff */
[----:B0-----:R-:W-:Y:S01]  /*58740*/  PRMT R24, R13, 0x7773, RZ ;  /* 0x000077730d187816 */ /* 0x001fe200000000ff */
[----:B------:R-:W3:Y:S04]  /*58750*/  LDL.LU.64 R4, [R1+0xe00] ;  /* 0x000e000001047983 */ /* 0x000ee80000300a00 */
[----:B--2---:R0:W-:Y:S01]  /*58760*/  @P1 STG.E.U8 desc[UR6][R2.64], R24 ;  /* 0x0000001802001986 */ /* 0x0041e2000c101106 */
[----:B------:R-:W-:-:S03]  /*58770*/  LOP3.LUT P4, RZ, R18, 0x800, RZ, 0xc0, !PT ;  /* 0x0000080012ff7812 */ /* 0x000fc6000788c0ff */
[----:B------:R-:W2:Y:S04]  /*58780*/  LDL.LU R29, [R1+0x13c] ;  /* 0x00013c00011d7983 */ /* 0x000ea80000300800 */
[----:B0-----:R-:W4:Y:S01]  /*58790*/  LDL.LU.64 R2, [R1+0xdf8] ;  /* 0x000df80001027983 */ /* 0x001f220000300a00 */
[----:B------:R-:W-:-:S05]  /*587a0*/  PRMT R24, R17, 0x7770, RZ ;  /* 0x0000777011187816 */ /* 0x000fca00000000ff */
[----:B------:R0:W-:Y:S04]  /*587b0*/  @P0 STG.E.U8 desc[UR6][R6.64], R24 ;  /* 0x0000001806000986 */ /* 0x0001e8000c101106 */
[----:B0-----:R-:W4:Y:S04]  /*587c0*/  LDL.LU R6, [R1+0x120] ;  /* 0x0001200001067983 */ /* 0x001f280000300800 */
[----:B------:R-:W3:Y:S04]  /*587d0*/  LDL.LU.64 R18, [R1+0xdd8] ;  /* 0x000dd80001127983 */ /* 0x000ee80000300a00 */
[----:B---3--:R0:W-:Y:S04]  /*587e0*/  STL.64 [R1+0x18e8], R18 ;  /* 0x0018e81201007387 */ /* 0x0081e80000100a00 */
[----:B0-----:R-:W3:Y:S04]  /*587f0*/  LDL.LU.64 R18, [R1+0xde0] ;  /* 0x000de00001127983 */ /* 0x001ee80000300a00 */
[----:B---3--:R0:W-:Y:S04]  /*58800*/  STL.64 [R1+0x18f0], R18 ;  /* 0x0018f01201007387 */ /* 0x0081e80000100a00 */
[----:B0-----:R-:W3:Y:S01]  /*58810*/  LDL.LU.64 R18, [R1+0xde8] ;  /* 0x000de80001127983 */ /* 0x001ee20000300a00 */
[----:B------:R-:W-:-:S04]  /*58820*/  LOP3.LUT R28, R28, 0xfdffffff, RZ, 0xc0, !PT ;  /* 0xfdffffff1c1c7812 */ /* 0x000fc800078ec0ff */
        /* <DEDUP_REMOVED lines=9> */
[----:B------:R-:W-:-:S09]  /*588c0*/  LOP3.LUT P5, RZ, R23, 0x1000, RZ, 0xc0, !PT ;  /* 0x0000100017ff7812 */ /* 0x000fd200078ac0ff */
[----:B------:R-:W-:Y:S02]  /*588d0*/  @P4 LOP3.LUT R28, R28, 0x10000000, RZ, 0xfc, !PT ;  /* 0x100000001c1c4812 */ /* 0x000fe400078efcff */
[----:B------:R-:W-:Y:S02]  /*588e0*/  LOP3.LUT P4, RZ, R23, 0x20000, RZ, 0xc0, !PT ;  /* 0x0002000017ff7812 */ /* 0x000fe4000788c0ff */
[----:B------:R-:W-:Y:S01]  /*588f0*/  LOP3.LUT R28, R28, 0xdfffffff, RZ, 0xc0, !PT ;  /* 0xdfffffff1c1c7812 */ /* 0x000fe200078ec0ff */
[----:B---3--:R0:W-:Y:S04]  /*58900*/  STL.64 [R1+0x18f8], R18 ;  /* 0x0018f81201007387 */ /* 0x0081e80000100a00 */
[----:B0-----:R-:W3:Y:S06]  /*58910*/  LDL.LU.64 R18, [R1+0xdf0] ;  /* 0x000df00001127983 */ /* 0x001eec0000300a00 */
[----:B------:R-:W-:-:S02]  /*58920*/  @P4 LOP3.LUT R28, R28, 0x20000000, RZ, 0xfc, !PT ;  /* 0x200000001c1c4812 */ /* 0x000fc400078efcff */
[----:B------:R-:W-:Y:S01]  /*58930*/  LOP3.LUT P4, RZ, R23, 0x8000, RZ, 0xc0, !PT ;  /* 0x0000800017ff7812 */ /* 0x000fe2000788c0ff */
[----:B------:R-:W3:Y:S01]  /*58940*/  LDL.LU.64 R26, [R1+0xdd0] ;  /* 0x000dd000011a7983 */ /* 0x000ee20000300a00 */
[----:B------:R-:W-:-:S03]  /*58950*/  PRMT R24, R17, 0x7771, RZ ;  /* 0x0000777111187816 */ /* 0x000fc600000000ff */
[----:B------:R-:W3:Y:S04]  /*58960*/  LDL.LU R7, [R1+0x124] ;  /* 0x0001240001077983 */ /* 0x000ee80000300800 */
[----:B------:R0:W-:Y:S04]  /*58970*/  @P5 STG.E.U8 desc[UR6][R10.64], R24 ;  /* 0x000000180a005986 */ /* 0x0001e8000c101106 */
[----:B------:R-:W3:Y:S04]  /*58980*/  LDL.LU.64 R20, [R1+0xdc8] ;  /* 0x000dc80001147983 */ /* 0x000ee80000300a00 */
[----:B------:R-:W3:Y:S01]  /*58990*/  LDL.LU.64 R14, [R1+0xdc0] ;  /* 0x000dc000010e7983 */ /* 0x000ee20000300a00 */
[----:B0-----:R-:W-:-:S03]  /*589a0*/  PRMT R24, R17, 0x7772, RZ ;  /* 0x0000777211187816 */ /* 0x001fc600000000ff */
[----:B------:R-:W3:Y:S04]  /*589b0*/  LDL.LU.64 R12, [R1+0xdb8] ;  /* 0x000db800010c7983 */ /* 0x000ee80000300a00 */
[----:B------:R0:W-:Y:S01]  /*589c0*/  @P4 STG.E.U8 desc[UR6][R8.64], R24 ;  /* 0x0000001808004986 */ /* 0x0001e2000c101106 */
[----:B------:R-:W-:-:S03]  /*589d0*/  LOP3.LUT P4, RZ, R28, 0x20000000, RZ, 0xc0, !PT ;  /* 0x200000001cff7812 */ /* 0x000fc6000788c0ff */
[----:B------:R-:W3:Y:S01]  /*589e0*/  LDL.LU.64 R10, [R1+0xdb0] ;  /* 0x000db000010a7983 */ /* 0x000ee20000300a00 */
[----:B0-----:R-:W-:-:S03]  /*589f0*/  PRMT R24, R17, 0x7773, RZ ;  /* 0x0000777311187816 */ /* 0x001fc600000000ff */
[----:B------:R-:W3:Y:S06]  /*58a00*/  LDL.LU.64 R8, [R1+0xda8] ;  /* 0x000da80001087983 */ /* 0x000eec0000300a00 */
[----:B------:R2:W-:Y:S01]  /*58a10*/  @P4 STG.E.U8 desc[UR6][R4.64], R24 ;  /* 0x0000001804004986 */ /* 0x0005e2000c101106 */
[C---:B------:R-:W-:Y:S02]  /*58a20*/  LOP3.LUT P4, RZ, R28.reuse, 0x10000000, RZ, 0xc0, !PT ;  /* 0x100000001cff7812 */ /* 0x040fe4000788c0ff */
[----:B--2---:R-:W-:Y:S01]  /*58a30*/  PRMT R24, R29, 0x7770, RZ ;  /* 0x000077701d187816 */ /* 0x004fe200000000ff */
[----:B------:R-:W2:Y:S10]  /*58a40*/  LDL.LU.64 R4, [R1+0xda0] ;  /* 0x000da00001047983 */ /* 0x000eb40000300a00 */
[----:B----4-:R0:W-:Y:S01]  /*58a50*/  @P4 STG.E.U8 desc[UR6][R2.64], R24 ;  /* 0x0000001802004986 */ /* 0x0101e2000c101106 */
[----:B------:R-:W-:-:S03]  /*58a60*/  LOP3.LUT P4, RZ, R28, 0x8000000, RZ, 0xc0, !PT ;  /* 0x080000001cff7812 */ /* 0x000fc6000788c0ff */
[----:B------:R-:W4:Y:S01]  /*58a70*/  LDL.LU R17, [R1+0x128] ;  /* 0x0001280001117983 */ /* 0x000f220000300800 */
[----:B0-----:R-:W-:-:S03]  /*58a80*/  PRMT R24, R29, 0x7771, RZ ;  /* 0x000077711d187816 */ /* 0x001fc600000000ff */
[----:B------:R-:W4:Y:S06]  /*58a90*/  LDL.LU.64 R2, [R1+0xd98] ;  /* 0x000d980001027983 */ /* 0x000f2c0000300a00 */
[----:B---3--:R0:W-:Y:S04]  /*58aa0*/  @P4 STG.E.U8 desc[UR6][R18.64], R24 ;  /* 0x0000001812004986 */ /* 0x0081e8000c101106 */
[----:B0-----:R-:W3:Y:S01]  /*58ab0*/  LDL.LU.64 R18, [R1+0x18f8] ;  /* 0x0018f80001127983 */ /* 0x001ee20000300a00 */
[----:B------:R-:W-:-:S02]  /*58ac0*/  LOP3.LUT P4, RZ, R28, 0x4000000, RZ, 0xc0, !PT ;  /* 0x040000001cff7812 */ /* 0x000fc4000788c0ff */
[----:B------:R-:W-:-:S11]  /*58ad0*/  PRMT R24, R29, 0x7772, RZ ;  /* 0x000077721d187816 */ /* 0x000fd600000000ff */
[----:B---3--:R0:W-:Y:S04]  /*58ae0*/  @P4 STG.E.U8 desc[UR6][R18.64], R24 ;  /* 0x0000001812004986 */ /* 0x0081e8000c101106 */
[----:B0-----:R-:W3:Y:S01]  /*58af0*/  LDL.LU.64 R18, [R1+0x18f0] ;  /* 0x0018f00001127983 */ /* 0x001ee20000300a00 */
[----:B------:R-:W-:Y:S02]  /*58b00*/  LOP3.LUT P4, RZ, R28, 0x2000000, RZ, 0xc0, !PT ;  /* 0x020000001cff7812 */ /* 0x000fe4000788c0ff */
[----:B------:R-:W-:-:S11]  /*58b10*/  PRMT R24, R29, 0x7773, RZ ;  /* 0x000077731d187816 */ /* 0x000fd600000000ff */
[----:B---3--:R0:W-:Y:S04]  /*58b20*/  @P4 STG.E.U8 desc[UR6][R18.64], R24 ;  /* 0x0000001812004986 */ /* 0x0081e8000c101106 */
[----:B0-----:R-:W3:Y:S01]  /*58b30*/  LDL.LU.64 R18, [R1+0x18e8] ;  /* 0x0018e80001127983 */ /* 0x001ee20000300a00 */
        /* <DEDUP_REMOVED lines=8> */
[----:B---3--:R0:W-:Y:S01]  /*58bc0*/  @P4 STG.E.U8 desc[UR6][R18.64], R24 ;  /* 0x0000001812004986 */ /* 0x0081e2000c101106 */
[----:B------:R-:W-:Y:S02]  /*58bd0*/  LOP3.LUT P4, RZ, R28, 0x800000, RZ, 0xc0, !PT ;  /* 0x008000001cff7812 */ /* 0x000fe4000788c0ff */
[----:B0-----:R-:W-:Y:S01]  /*58be0*/  PRMT R24, R6, 0x7771, RZ ;  /* 0x0000777106187816 */ /* 0x001fe200000000ff */
[----:B------:R-:W3:Y:S10]  /*58bf0*/  LDL.LU.64 R18, [R1+0x18e0] ;  /* 0x0018e00001127983 */ /* 0x000ef40000300a00 */
        /* <DEDUP_REMOVED lines=13> */
[----:B--2---:R4:W-:Y:S02]  /*58cd0*/  @P0 STG.E.U8 desc[UR6][R4.64], R24 ;  /* 0x0000001804000986 */ /* 0x0049e4000c101106 */
[----:B----4-:R-:W-:Y:S02]  /*58ce0*/  PRMT R24, R17, 0x7770, RZ ;  /* 0x0000777011187816 */ /* 0x010fe400000000ff */
[----:B------:R-:W2:Y:S04]  /*58cf0*/  LDL.LU.64 R4, [R1+0xd90] ;  /* 0x000d900001047983 */ /* 0x000ea80000300a00 */
[----:B------:R0:W-:Y:S04]  /*58d00*/  @P5 STG.E.U8 desc[UR6][R2.64], R24 ;  /* 0x0000001802005986 */ /* 0x0001e8000c101106 */
[----:B0-----:R-:W4:Y:S01]  /*58d10*/  LDL.LU.64 R2, [R1+0xd88] ;  /* 0x000d880001027983 */ /* 0x001f220000300a00 */
[----:B------:R-:W-:-:S02]  /*58d20*/  LOP3.LUT P4, RZ, R23, 0x400000, RZ, 0xc0, !PT ;  /* 0x0040000017ff7812 */ /* 0x000fc4000788c0ff */
[----:B------:R-:W-:Y:S01]  /*58d30*/  LOP3.LUT R28, R28, 0xffffbfff, RZ, 0xc0, !PT ;  /* 0xffffbfff1c1c7812 */ /* 0x000fe200078ec0ff */
[----:B------:R-:W4:Y:S01]  /*58d40*/  LDL.LU.64 R10, [R1+0xd80] ;  /* 0x000d8000010a7983 */ /* 0x000f220000300a00 */
[C---:B------:R-:W-:Y:S02]  /*58d50*/  LOP3.LUT P2, RZ, R22.reuse, 0x80, RZ, 0xc0, !PT ;  /* 0x0000008016ff7812 */ /* 0x040fe4000784c0ff */
[----:B------:R-:W-:Y:S01]  /*58d60*/  LOP3.LUT P1, RZ, R22, 0x4, RZ, 0xc0, !PT ;  /* 0x0000000416ff7812 */ /* 0x000fe2000782c0ff */
[----:B------:R-:W4:Y:S01]  /*58d70*/  LDL.LU.64 R8, [R1+0xd78] ;  /* 0x000d780001087983 */ /* 0x000f220000300a00 */
[----:B------:R-:W-:-:S03]  /*58d80*/  PRMT R24, R17, 0x7771, RZ ;  /* 0x0000777111187816 */ /* 0x000fc600000000ff */
[----:B------:R-:W4:Y:S02]  /*58d90*/  LDL.LU.64 R6, [R1+0xd70] ;  /* 0x000d700001067983 */ /* 0x000f240000300a00 */
[----:B------:R-:W-:Y:S02]  /*58da0*/  @P4 LOP3.LUT R28, R28, 0x4000, RZ, 0xfc, !PT ;  /* 0x000040001c1c4812 */ /* 0x000fe400078efcff */
[----:B------:R-:W-:Y:S01]  /*58db0*/  LOP3.LUT P4, RZ, R23, 0x200000, RZ, 0xc0, !PT ;  /* 0x0020000017ff7812 */ /* 0x000fe2000788c0ff */
[----:B------:R-:W4:Y:S01]  /*58dc0*/  LDL.LU R29, [R1+0x12c] ;  /* 0x00012c00011d7983 */ /* 0x000f220000300800 */
        /* <DEDUP_REMOVED lines=15> */
[C---:B---3--:R-:W-:Y:S02]  /*58ec0*/  LOP3.LUT P4, RZ, R18.reuse, 0x80, RZ, 0xc0, !PT ;  /* 0x0000008012ff7812 */ /* 0x048fe4000788c0ff */
[C---:B------:R-:W-:Y:S02]  /*58ed0*/  LOP3.LUT P3, RZ, R18.reuse, 0x1, RZ, 0xc0, !PT ;  /* 0x0000000112ff7812 */ /* 0x040fe4000786c0ff */
[----:B------:R-:W-:-:S09]  /*58ee0*/  LOP3.LUT P6, RZ, R18, 0x2, RZ, 0xc0, !PT ;  /* 0x0000000212ff7812 */ /* 0x000fd200078cc0ff */
[----:B------:R-:W-:Y:S02]  /*58ef0*/  @P4 LOP3.LUT R28, R28, 0x100000, RZ, 0xfc, !PT ;  /* 0x001000001c1c4812 */ /* 0x000fe400078efcff */
[----:B------:R-:W-:Y:S01]  /*58f00*/  LOP3.LUT P4, RZ, R18, 0x400, RZ, 0xc0, !PT ;  /* 0x0000040012ff7812 */ /* 0x000fe2000788c0ff */
[----:B--2---:R0:W-:Y:S02]  /*58f10*/  @P2 STG.E.U8 desc[UR6][R4.64], R24 ;  /* 0x0000001804002986 */ /* 0x0041e4000c101106 */
[----:B0-----:R-:W-:Y:S02]  /*58f20*/  PRMT R24, R17, 0x7772, RZ ;  /* 0x0000777211187816 */ /* 0x001fe400000000ff */
[----:B------:R-:W2:Y:S04]  /*58f30*/  LDL.LU.64 R4, [R1+0xd68] ;  /* 0x000d680001047983 */ /* 0x000ea80000300a00 */
[----:B------:R-:W3:Y:S04]  /*58f40*/  LDL.LU R12, [R1+0x110] ;  /* 0x00011000010c7983 */ /* 0x000ee80000300800 */
[----:B------:R-:W-:Y:S04]  /*58f50*/  STL.64 [R1+0x18c0], R18 ;  /* 0x0018c01201007387 */ /* 0x000fe80000100a00 */
[----:B----4-:R0:W-:Y:S04]  /*58f60*/  @P1 STG.E.U8 desc[UR6][R2.64], R24 ;  /* 0x0000001802001986 */ /* 0x0101e8000c101106 */
[----:B0-----:R-:W4:Y:S04]  /*58f70*/  LDL.LU.64 R2, [R1+0xd60] ;  /* 0x000d600001027983 */ /* 0x001f280000300a00 */
[----:B------:R-:W2:Y:S04]  /*58f80*/  LDL.LU.64 R18, [R1+0xd40] ;  /* 0x000d400001127983 */ /* 0x000ea80000300a00 */
[----:B--2---:R0:W-:Y:S04]  /*58f90*/  STL.64 [R1+0x18c8], R18 ;  /* 0x0018c81201007387 */ /* 0x0041e80000100a00 */
[----:B0-----:R-:W2:Y:S04]  /*58fa0*/  LDL.LU.64 R18, [R1+0xd48] ;  /* 0x000d480001127983 */ /* 0x001ea80000300a00 */
[----:B--2---:R0:W-:Y:S04]  /*58fb0*/  STL.64 [R1+0x18d0], R18 ;  /* 0x0018d01201007387 */ /* 0x0041e80000100a00 */
[----:B0-----:R-:W2:Y:S01]  /*58fc0*/  LDL.LU.64 R18, [R1+0xd50] ;  /* 0x000d500001127983 */ /* 0x001ea20000300a00 */
[----:B------:R-:W-:-:S02]  /*58fd0*/  LOP3.LUT P0, RZ, R22, 0x20, RZ, 0xc0, !PT ;  /* 0x0000002016ff7812 */ /* 0x000fc4000780c0ff */
[----:B------:R-:W-:Y:S02]  /*58fe0*/  LOP3.LUT P5, RZ, R22, 0x1, RZ, 0xc0, !PT ;  /* 0x0000000116ff7812 */ /* 0x000fe400078ac0ff */
[----:B------:R-:W-:Y:S02]  /*58ff0*/  LOP3.LUT R28, R28, 0xffdfffff, RZ, 0xc0, !PT ;  /* 0xffdfffff1c1c7812 */ /* 0x000fe400078ec0ff */
[----:B------:R-:W-:Y:S02]  /*59000*/  PRMT R24, R17, 0x7773, RZ ;  /* 0x0000777311187816 */ /* 0x000fe400000000ff */
[----:B------:R-:W-:Y:S02]  /*59010*/  @P4 LOP3.LUT R28, R28, 0x200000, RZ, 0xfc, !PT ;  /* 0x002000001c1c4812 */ /* 0x000fe400078efcff */
[----:B------:R-:W-:-:S03]  /*59020*/  LOP3.LUT P4, RZ, R22, 0x8, RZ, 0xc0, !PT ;  /* 0x0000000816ff7812 */ /* 0x000fc6000788c0ff */
        /* <DEDUP_REMOVED lines=18> */
[----:B----4-:R3:W-:Y:S01]  /*59150*/  @P4 STG.E.U8 desc[UR6][R2.64], R24 ;  /* 0x0000001802004986 */ /* 0x0107e2000c101106 */
[----:B------:R-:W-:-:S03]  /*59160*/  LOP3.LUT P4, RZ, R28, 0x80000, RZ, 0xc0, !PT ;  /* 0x000800001cff7812 */ /* 0x000fc6000788c0ff */
[----:B------:R-:W4:Y:S04]  /*59170*/  LDL.LU.64 R8, [R1+0xd18] ;  /* 0x000d180001087983 */ /* 0x000f280000300a00 */
[----:B------:R-:W4:Y:S01]  /*59180*/  LDL.LU.64 R6, [R1+0xd10] ;  /* 0x000d100001067983 */ /* 0x000f220000300a00 */
[----:B---3--:R-:W-:-:S03]  /*59190*/  PRMT R24, R12, 0x7770, RZ ;  /* 0x000077700c187816 */ /* 0x008fc600000000ff */
[----:B------:R-:W3:Y:S04]  /*591a0*/  LDL.LU.64 R4, [R1+0xd08] ;  /* 0x000d080001047983 */ /* 0x000ee80000300a00 */
[----:B------:R-:W3:Y:S04]  /*591b0*/  LDL.LU.64 R2, [R1+0xd00] ;  /* 0x000d000001027983 */ /* 0x000ee80000300a00 */
        /* <DEDUP_REMOVED lines=15> */
[----:B------:R-:W-:-:S03]  /*592b0*/  LOP3.LUT P5, RZ, R23, 0x4000000, RZ, 0xc0, !PT ;  /* 0x0400000017ff7812 */ /* 0x000fc600078ac0ff */
[----:B--2---:R0:W-:Y:S01]  /*592c0*/  @P4 STG.E.U8 desc[UR6][R18.64], R24 ;  /* 0x0000001812004986 */ /* 0x0041e2000c101106 */
[C---:B------:R-:W-:Y:S02]  /*592d0*/  LOP3.LUT P4, RZ, R28.reuse, 0x8000, RZ, 0xc0, !PT ;  /* 0x000080001cff7812 */ /* 0x040fe4000788c0ff */
[----:B0-----:R-:W-:Y:S01]  /*592e0*/  PRMT R24, R13, 0x7770, RZ ;  /* 0x000077700d187816 */ /* 0x001fe200000000ff */
[----:B------:R-:W2:Y:S10]  /*592f0*/  LDL.LU.64 R18, [R1+0x18c0] ;  /* 0x0018c00001127983 */ /* 0x000eb40000300a00 */
        /* <DEDUP_REMOVED lines=9> */
[----:B----4-:R0:W-:Y:S02]  /*59390*/  @P2 STG.E.U8 desc[UR6][R8.64], R24 ;  /* 0x0000001808002986 */ /* 0x0101e4000c101106 */
[----:B0-----:R-:W-:-:S05]  /*593a0*/  PRMT R24, R17, 0x7771, RZ ;  /* 0x0000777111187816 */ /* 0x001fca00000000ff */
[----:B------:R0:W-:Y:S02]  /*593b0*/  @P1 STG.E.U8 desc[UR6][R6.64], R24 ;  /* 0x0000001806001986 */ /* 0x0001e4000c101106 */
[----:B0-----:R-:W-:-:S05]  /*593c0*/  PRMT R24, R17, 0x7772, RZ ;  /* 0x0000777211187816 */ /* 0x001fca00000000ff */
[----:B---3--:R0:W-:Y:S02]  /*593d0*/  @P0 STG.E.U8 desc[UR6][R4.64], R24 ;  /* 0x0000001804000986 */ /* 0x0081e4000c101106 */
[----:B0-----:R-:W-:Y:S02]  /*593e0*/  PRMT R24, R17, 0x7773, RZ ;  /* 0x0000777311187816 */ /* 0x001fe400000000ff */
[----:B------:R-:W3:Y:S04]  /*593f0*/  LDL.LU.64 R4, [R1+0xcf8] ;  /* 0x000cf80001047983 */ /* 0x000ee80000300a00 */
[----:B------:R0:W-:Y:S04]  /*59400*/  @P5 STG.E.U8 desc[UR6][R2.64], R24 ;  /* 0x0000001802005986 */ /* 0x0001e8000c101106 */
[----:B0-----:R-:W4:Y:S04]  /*59410*/  LDL.LU.64 R2, [R1+0xcf0] ;  /* 0x000cf00001027983 */ /* 0x001f280000300a00 */
[----:B------:R-:W2:Y:S04]  /*59420*/  LDL.LU.64 R12, [R1+0xce8] ;  /* 0x000ce800010c7983 */ /* 0x000ea80000300a00 */
[----:B------:R-:W3:Y:S01]  /*59430*/  LDL.LU R17, [R1+0x11c] ;  /* 0x00011c0001117983 */ /* 0x000ee20000300800 */
[----:B------:R-:W-:-:S02]  /*59440*/  LOP3.LUT P4, RZ, R22, 0x40000, RZ, 0xc0, !PT ;  /* 0x0004000016ff7812 */ /* 0x000fc4000788c0ff */
[----:B------:R-:W-:Y:S01]  /*59450*/  LOP3.LUT R28, R28, 0xffffffbf, RZ, 0xc0, !PT ;  /* 0xffffffbf1c1c7812 */ /* 0x000fe200078ec0ff */
[----:B------:R-:W2:Y:S01]  /*59460*/  LDL.LU.64 R8, [R1+0xce0] ;  /* 0x000ce00001087983 */ /* 0x000ea20000300a00 */
[C---:B------:R-:W-:Y:S02]  /*59470*/  LOP3.LUT P2, RZ, R22.reuse, 0x1000, RZ, 0xc0, !PT ;  /* 0x0000100016ff7812 */ /* 0x040fe4000784c0ff */
[----:B------:R-:W-:Y:S01]  /*59480*/  LOP3.LUT P1, RZ, R22, 0x800, RZ, 0xc0, !PT ;  /* 0x0000080016ff7812 */ /* 0x000fe2000782c0ff */
[----:B------:R-:W2:Y:S01]  /*59490*/  LDL.LU.64 R6, [R1+0xcd8] ;  /* 0x000cd80001067983 */ /* 0x000ea20000300a00 */
[C---:B------:R-:W-:Y:S02]  /*594a0*/  LOP3.LUT P0, RZ, R23.reuse, 0x8000000, RZ, 0xc0, !PT ;  /* 0x0800000017ff7812 */ /* 0x040fe4000780c0ff */
[----:B------:R-:W-:Y:S01]  /*594b0*/  LOP3.LUT P5, RZ, R23, 0x10000000, RZ, 0xc0, !PT ;  /* 0x1000000017ff7812 */ /* 0x000fe200078ac0ff */
[----:B------:R-:W2:Y:S02]  /*594c0*/  LDL.LU R29, [R1+0x100] ;  /* 0x00010000011d7983 */ /* 0x000ea40000300800 */
[----:B------:R-:W-:-:S02]  /*594d0*/  @P4 LOP3.LUT R28, R28, 0x40, RZ, 0xfc, !PT ;  /* 0x000000401c1c4812 */ /* 0x000fc400078efcff */
        /* <DEDUP_REMOVED lines=16> */
[----:B---3--:R-:W-:-:S05]  /*595e0*/  PRMT R23, R17, 0x7770, RZ ;  /* 0x0000777011177816 */ /* 0x008fca00000000ff */
[----:B------:R0:W-:Y:S02]  /*595f0*/  @P2 STG.E.U8 desc[UR6][R4.64], R23 ;  /* 0x0000001704002986 */ /* 0x0001e4000c101106 */
[----:B0-----:R-:W-:Y:S02]  /*59600*/  PRMT R23, R17, 0x7771, RZ ;  /* 0x0000777111177816 */ /* 0x001fe400000000ff */
[----:B------:R-:W3:Y:S04]  /*59610*/  LDL.LU.64 R4, [R1+0xcd0] ;  /* 0x000cd00001047983 */ /* 0x000ee80000300a00 */
[----:B----4-:R0:W-:Y:S04]  /*59620*/  @P1 STG.E.U8 desc[UR6][R2.64], R23 ;  /* 0x0000001702001986 */ /* 0x0101e8000c101106 */
[----:B0-----:R-:W4:Y:S04]  /*59630*/  LDL.LU.64 R2, [R1+0xcc8] ;  /* 0x000cc80001027983 */ /* 0x001f280000300a00 */
[----:B------:R-:W4:Y:S04]  /*59640*/  LDL.LU R11, [R1+0x104] ;  /* 0x00010400010b7983 */ /* 0x000f280000300800 */
[----:B------:R-:W2:Y:S04]  /*59650*/  LDL.LU.64 R20, [R1+0xca8] ;  /* 0x000ca80001147983 */ /* 0x000ea80000300a00 */
[----:B--2---:R0:W-:Y:S04]  /*59660*/  STL.64 [R1+0x18a8], R20 ;  /* 0x0018a81401007387 */ /* 0x0041e80000100a00 */
[----:B0-----:R-:W2:Y:S04]  /*59670*/  LDL.LU.64 R20, [R1+0xcb0] ;  /* 0x000cb00001147983 */ /* 0x001ea80000300a00 */
[----:B--2---:R0:W-:Y:S04]  /*59680*/  STL.64 [R1+0x18b0], R20 ;  /* 0x0018b01401007387 */ /* 0x0041e80000100a00 */
[----:B0-----:R-:W2:Y:S01]  /*59690*/  LDL.LU.64 R20, [R1+0xcb8] ;  /* 0x000cb80001147983 */ /* 0x001ea20000300a00 */
[----:B------:R-:W-:-:S04]  /*596a0*/  LOP3.LUT R28, R28, 0xffffefff, RZ, 0xc0, !PT ;  /* 0xffffefff1c1c7812 */ /* 0x000fc800078ec0ff */
[----:B------:R-:W-:Y:S02]  /*596b0*/  @P4 LOP3.LUT R28, R28, 0x1000, RZ, 0xfc, !PT ;  /* 0x000010001c1c4812 */ /* 0x000fe400078efcff */
[----:B------:R-:W-:Y:S02]  /*596c0*/  LOP3.LUT P4, RZ, R22, 0x2000, RZ, 0xc0, !PT ;  /* 0x0000200016ff7812 */ /* 0x000fe4000788c0ff */
[----:B------:R-:W-:Y:S02]  /*596d0*/  LOP3.LUT R28, R28, 0xffffdfff, RZ, 0xc0, !PT ;  /* 0xffffdfff1c1c7812 */ /* 0x000fe400078ec0ff */
[----:B------:R-:W-:-:S05]  /*596e0*/  PRMT R23, R17, 0x7772, RZ ;  /* 0x0000777211177816 */ /* 0x000fca00000000ff */
[----:B------:R0:W-:Y:S04]  /*596f0*/  @P0 STG.E.U8 desc[UR6][R12.64], R23 ;  /* 0x000000170c000986 */ /* 0x0001e8000c101106 */
[----:B------:R-:W-:Y:S02]  /*59700*/  @P4 LOP3.LUT R28, R28, 0x2000, RZ, 0xfc, !PT ;  /* 0x000020001c1c4812 */ /* 0x000fe400078efcff */
[----:B------:R-:W-:Y:S02]  /*59710*/  LOP3.LUT P4, RZ, R22, 0x4000, RZ, 0xc0, !PT ;  /* 0x0000400016ff7812 */ /* 0x000fe4000788c0ff */
[----:B0-----:R-:W-:-:S05]  /*59720*/  PRMT R23, R17, 0x7773, RZ ;  /* 0x0000777311177816 */ /* 0x001fca00000000ff */
[----:B------:R0:W-:Y:S02]  /*59730*/  @P5 STG.E.U8 desc[UR6][R8.64], R23 ;  /* 0x0000001708005986 */ /* 0x0001e4000c101106 */
[----:B0-----:R-:W-:Y:S02]  /*59740*/  PRMT R23, R29, 0x7770, RZ ;  /* 0x000077701d177816 */ /* 0x001fe400000000ff */
[----:B--2---:R0:W-:Y:S04]  /*59750*/  STL.64 [R1+0x18b8], R20 ;  /* 0x0018b81401007387 */ /* 0x0041e80000100a00 */
[----:B0-----:R-:W2:Y:S04]  /*59760*/  LDL.LU.64 R20, [R1+0xcc0] ;  /* 0x000cc00001147983 */ /* 0x001ea80000300a00 */
[----:B------:R0:W-:Y:S01]  /*59770*/  @P4 STG.E.U8 desc[UR6][R6.64], R23 ;  /* 0x0000001706004986 */ /* 0x0001e2000c101106 */
[----:B------:R-:W-:-:S03]  /*59780*/  LOP3.LUT P4, RZ, R28, 0x2000, RZ, 0xc0, !PT ;  /* 0x000020001cff7812 */ /* 0x000fc6000788c0ff */
[----:B------:R-:W2:Y:S04]  /*59790*/  LDL.LU.64 R24, [R1+0xca0] ;  /* 0x000ca00001187983 */ /* 0x000ea80000300a00 */
[----:B------:R-:W2:Y:S01]  /*597a0*/  LDL.LU R10, [R1+0x108] ;  /* 0x00010800010a7983 */ /* 0x000ea20000300800 */
[----:B0-----:R-:W-:-:S03]  /*597b0*/  PRMT R23, R29, 0x7771, RZ ;  /* 0x000077711d177816 */ /* 0x001fc600000000ff */
[----:B------:R-:W2:Y:S04]  /*597c0*/  LDL.LU.64 R26, [R1+0xc98] ;  /* 0x000c9800011a7983 */ /* 0x000ea80000300a00 */
[----:B---3--:R0:W-:Y:S01]  /*597d0*/  @P4 STG.E.U8 desc[UR6][R4.64], R23 ;  /* 0x0000001704004986 */ /* 0x0081e2000c101106 */
[----:B------:R-:W-:-:S03]  /*597e0*/  LOP3.LUT P4, RZ, R28, 0x1000, RZ, 0xc0, !PT ;  /* 0x000010001cff7812 */ /* 0x000fc6000788c0ff */
[----:B------:R-:W3:Y:S04]  /*597f0*/  LDL.LU.64 R14, [R1+0xc90] ;  /* 0x000c9000010e7983 */ /* 0x000ee80000300a00 */
[----:B------:R-:W3:Y:S01]  /*59800*/  LDL.LU.64 R12, [R1+0xc88] ;  /* 0x000c8800010c7983 */ /* 0x000ee20000300a00 */
[----:B0-----:R-:W-:-:S03]  /*59810*/  PRMT R23, R29, 0x7772, RZ ;  /* 0x000077721d177816 */ /* 0x001fc600000000ff */
[----:B------:R-:W3:Y:S04]  /*59820*/  LDL.LU.64 R8, [R1+0xc80] ;  /* 0x000c800001087983 */ /* 0x000ee80000300a00 */
[----:B----4-:R0:W-:Y:S01]  /*59830*/  @P4 STG.E.U8 desc[UR6][R2.64], R23 ;  /* 0x0000001702004986 */ /* 0x0101e2000c101106 */
[----:B------:R-:W-:-:S03]  /*59840*/  LOP3.LUT P4, RZ, R28, 0x800, RZ, 0xc0, !PT ;  /* 0x000008001cff7812 */ /* 0x000fc6000788c0ff */
[----:B------:R-:W4:Y:S04]  /*59850*/  LDL.LU R17, [R1+0x10c] ;  /* 0x00010c0001117983 */ /* 0x000f280000300800 */
[----:B------:R-:W4:Y:S01]  /*59860*/  LDL.LU.64 R6, [R1+0xc78] ;  /* 0x000c780001067983 */ /* 0x000f220000300a00 */
[----:B0-----:R-:W-:-:S03]  /*59870*/  PRMT R23, R29, 0x7773, RZ ;  /* 0x000077731d177816 */ /* 0x001fc600000000ff */
        /* <DEDUP_REMOVED lines=16> */
[----:B------:R-:W-:Y:S02]  /*59980*/  LOP3.LUT P2, RZ, R22, 0x80000, RZ, 0xc0, !PT ;  /* 0x0008000016ff7812 */ /* 0x000fe4000784c0ff */
[C---:B------:R-:W-:Y:S02]  /*59990*/  LOP3.LUT P1, RZ, R18.reuse, 0x4, RZ, 0xc0, !PT ;  /* 0x0000000412ff7812 */ /* 0x040fe4000782c0ff */
[C---:B------:R-:W-:Y:S02]  /*599a0*/  LOP3.LUT P0, RZ, R18.reuse, 0x8, RZ, 0xc0, !PT ;  /* 0x0000000812ff7812 */ /* 0x040fe4000780c0ff */
[----:B------:R-:W-:Y:S01]  /*599b0*/  LOP3.LUT P5, RZ, R18, 0x10, RZ, 0xc0, !PT ;  /* 0x0000001012ff7812 */ /* 0x000fe200078ac0ff */
        /* <DEDUP_REMOVED lines=9> */
[----:B---3--:R0:W-:Y:S02]  /*59a50*/  @P3 STG.E.U8 desc[UR6][R14.64], R23 ;  /* 0x000000170e003986 */ /* 0x0081e4000c101106 */
[----:B0-----:R-:W-:-:S05]  /*59a60*/  PRMT R23, R10, 0x7772, RZ ;  /* 0x000077720a177816 */ /* 0x001fca00000000ff */
[----:B------:R0:W-:Y:S02]  /*59a70*/  @P6 STG.E.U8 desc[UR6][R12.64], R23 ;  /* 0x000000170c006986 */ /* 0x0001e4000c101106 */
[----:B0-----:R-:W-:-:S05]  /*59a80*/  PRMT R23, R10, 0x7773, RZ ;  /* 0x000077730a177816 */ /* 0x001fca00000000ff */
[----:B------:R4:W-:Y:S02]  /*59a90*/  @P2 STG.E.U8 desc[UR6][R8.64], R23 ;  /* 0x0000001708002986 */ /* 0x0009e4000c101106 */
[----:B----4-:R-:W-:-:S05]  /*59aa0*/  PRMT R23, R17, 0x7770, RZ ;  /* 0x0000777011177816 */ /* 0x010fca00000000ff */
[----:B------:R0:W-:Y:S02]  /*59ab0*/  @P1 STG.E.U8 desc[UR6][R6.64], R23 ;  /* 0x0000001706001986 */ /* 0x0001e4000c101106 */
[----:B0-----:R-:W-:-:S05]  /*59ac0*/  PRMT R23, R17, 0x7771, RZ ;  /* 0x0000777111177816 */ /* 0x001fca00000000ff */
[----:B------:R0:W-:Y:S02]  /*59ad0*/  @P0 STG.E.U8 desc[UR6][R4.64], R23 ;  /* 0x0000001704000986 */ /* 0x0001e4000c101106 */
[----:B0-----:R-:W-:-:S05]  /*59ae0*/  PRMT R23, R17, 0x7772, RZ ;  /* 0x0000777211177816 */ /* 0x001fca00000000ff */
[----:B------:R0:W-:Y:S04]  /*59af0*/  @P5 STG.E.U8 desc[UR6][R2.64], R23 ;  /* 0x0000001702005986 */ /* 0x0001e8000c101106 */
[----:B0-----:R-:W3:Y:S01]  /*59b00*/  LDL.LU.64 R2, [R1+0xc60] ;  /* 0x000c600001027983 */ /* 0x001ee20000300a00 */
[----:B------:R-:W-:-:S03]  /*59b10*/  LOP3.LUT P2, RZ, R18, 0x20, RZ, 0xc0, !PT ;  /* 0x0000002012ff7812 */ /* 0x000fc6000784c0ff */
[----:B------:R-:W4:Y:S01]  /*59b20*/  LDL.LU.64 R26, [R1+0xc58] ;  /* 0x000c5800011a7983 */ /* 0x000f220000300a00 */
[----:B------:R-:W-:-:S03]  /*59b30*/  PRMT R23, R17, 0x7773, RZ ;  /* 0x0000777311177816 */ /* 0x000fc600000000ff */
[----:B------:R-:W4:Y:S04]  /*59b40*/  LDL.LU.64 R14, [R1+0xc50] ;  /* 0x000c5000010e7983 */ /* 0x000f280000300a00 */
[----:B------:R-:W4:Y:S04]  /*59b50*/  LDL.LU.64 R10, [R1+0xc48] ;  /* 0x000c4800010a7983 */ /* 0x000f280000300a00 */
[----:B------:R-:W4:Y:S04]  /*59b60*/  LDL.LU R9, [R1+0xf0] ;  /* 0x0000f00001097983 */ /* 0x000f280000300800 */
[----:B------:R-:W4:Y:S01]  /*59b70*/  LDL.LU.64 R6, [R1+0xc40] ;  /* 0x000c400001067983 */ /* 0x000f220000300a00 */
[----:B------:R-:W-:-:S03]  /*59b80*/  LOP3.LUT P1, RZ, R18, 0x40, RZ, 0xc0, !PT ;  /* 0x0000004012ff7812 */ /* 0x000fc6000782c0ff */
[----:B------:R-:W4:Y:S01]  /*59b90*/  LDL.LU R12, [R1+0xf4] ;  /* 0x0000f400010c7983 */ /* 0x000f220000300800 */
[----:B------:R-:W-:-:S03]  /*59ba0*/  LOP3.LUT P0, RZ, R18, 0x100, RZ, 0xc0, !PT ;  /* 0x0000010012ff7812 */ /* 0x000fc6000780c0ff */
[----:B------:R-:W-:Y:S04]  /*59bb0*/  STL.64 [R1+0x1888], R18 ;  /* 0x0018881201007387 */ /* 0x000fe80000100a00 */
[----:B------:R-:W4:Y:S04]  /*59bc0*/  LDL.LU.64 R4, [R1+0xc38] ;  /* 0x000c380001047983 */ /* 0x000f280000300a00 */
[----:B---3--:R0:W-:Y:S04]  /*59bd0*/  @P2 STG.E.U8 desc[UR6][R2.64], R23 ;  /* 0x0000001702002986 */ /* 0x0081e8000c101106 */
[----:B0-----:R-:W3:Y:S04]  /*59be0*/  LDL.LU.64 R2, [R1+0xc30] ;  /* 0x000c300001027983 */ /* 0x001ee80000300a00 */
[----:B------:R-:W2:Y:S04]  /*59bf0*/  LDL.LU.64 R18, [R1+0xc18] ;  /* 0x000c180001127983 */ /* 0x000ea80000300a00 */
        /* <DEDUP_REMOVED lines=22> */
[----:B------:R-:W-:Y:S01]  /*59d60*/  LOP3.LUT P4, RZ, R21, 0x2000000, RZ, 0xc0, !PT ;  /* 0x0200000015ff7812 */ /* 0x000fe2000788c0ff */
[----:B------:R-:W2:Y:S01]  /*59d70*/  LDL.LU R17, [R1+0xf8] ;  /* 0x0000f80001117983 */ /* 0x000ea20000300800 */
[----:B------:R-:W-:Y:S02]  /*59d80*/  LOP3.LUT R28, R28, 0xffffffef, RZ, 0xc0, !PT ;  /* 0xffffffef1c1c7812 */ /* 0x000fe400078ec0ff */
[----:B----4-:R-:W-:Y:S01]  /*59d90*/  PRMT R23, R9, 0x7770, RZ ;  /* 0x0000777009177816 */ /* 0x010fe200000000ff */
[----:B------:R-:W4:Y:S08]  /*59da0*/  LDL.LU.64 R24, [R1+0xc08] ;  /* 0x000c080001187983 */ /* 0x000f300000300a00 */
[----:B------:R-:W-:-:S02]  /*59db0*/  @P4 LOP3.LUT R28, R28, 0x10, RZ, 0xfc, !PT ;  /* 0x000000101c1c4812 */ /* 0x000fc400078efcff */
[C---:B------:R-:W-:Y:S01]  /*59dc0*/  LOP3.LUT P4, RZ, R21.reuse, 0x4000000, RZ, 0xc0, !PT ;  /* 0x0400000015ff7812 */ /* 0x040fe2000788c0ff */
[----:B------:R0:W-:Y:S01]  /*59dd0*/  @P1 STG.E.U8 desc[UR6][R26.64], R23 ;  /* 0x000000171a001986 */ /* 0x0001e2000c101106 */
[----:B------:R-:W-:Y:S02]  /*59de0*/  LOP3.LUT P5, RZ, R21, 0x10000000, RZ, 0xc0, !PT ;  /* 0x1000000015ff7812 */ /* 0x000fe400078ac0ff */
[----:B------:R-:W-:Y:S02]  /*59df0*/  LOP3.LUT R28, R28, 0xffffffdf, RZ, 0xc0, !PT ;  /* 0xffffffdf1c1c7812 */ /* 0x000fe400078ec0ff */
[----:B0-----:R-:W-:Y:S01]  /*59e00*/  PRMT R23, R9, 0x7771, RZ ;  /* 0x0000777109177816 */ /* 0x001fe200000000ff */
[----:B------:R-:W4:Y:S06]  /*59e10*/  LDL.LU.64 R26, [R1+0xc00] ;  /* 0x000c0000011a7983 */ /* 0x000f2c0000300a00 */
[----:B------:R-:W-:-:S02]  /*59e20*/  @P4 LOP3.LUT R28, R28, 0x20, RZ, 0xfc, !PT ;  /* 0x000000201c1c4812 */ /* 0x000fc400078efcff */
[----:B------:R-:W-:Y:S01]  /*59e30*/  LOP3.LUT P4, RZ, R21, 0x8000000, RZ, 0xc0, !PT ;  /* 0x0800000015ff7812 */ /* 0x000fe2000788c0ff */
[----:B------:R0:W-:Y:S02]  /*59e40*/  @P0 STG.E.U8 desc[UR6][R14.64], R23 ;  /* 0x000000170e000986 */ /* 0x0001e4000c101106 */
[C---:B0-----:R-:W-:Y:S02]  /*59e50*/  PRMT R23, R9.reuse, 0x7772, RZ ;  /* 0x0000777209177816 */ /* 0x041fe400000000ff */
[----:B------:R-:W4:Y:S04]  /*59e60*/  LDL.LU.64 R14, [R1+0xbf8] ;  /* 0x000bf800010e7983 */ /* 0x000f280000300a00 */
[----:B------:R0:W-:Y:S02]  /*59e70*/  @P5 STG.E.U8 desc[UR6][R10.64], R23 ;  /* 0x000000170a005986 */ /* 0x0001e4000c101106 */
[----:B0-----:R-:W-:-:S02]  /*59e80*/  PRMT R23, R9, 0x7773, RZ ;  /* 0x0000777309177816 */ /* 0x001fc400000000ff */
[----:B------:R-:W4:Y:S04]  /*59e90*/  LDL.LU.64 R10, [R1+0xbf0] ;  /* 0x000bf000010a7983 */ /* 0x000f280000300a00 */
[----:B------:R0:W-:Y:S01]  /*59ea0*/  @P4 STG.E.U8 desc[UR6][R6.64], R23 ;  /* 0x0000001706004986 */ /* 0x0001e2000c101106 */
[----:B------:R-:W-:-:S03]  /*59eb0*/  LOP3.LUT P4, RZ, R28, 0x20, RZ, 0xc0, !PT ;  /* 0x000000201cff7812 */ /* 0x000fc6000788c0ff */
[----:B------:R-:W4:Y:S04]  /*59ec0*/  LDL.LU.64 R8, [R1+0xbe8] ;  /* 0x000be80001087983 */ /* 0x000f280000300a00 */
[----:B------:R-:W4:Y:S01]  /*59ed0*/  LDL.LU R13, [R1+0xe0] ;  /* 0x0000e000010d7983 */ /* 0x000f220000300800 */
[----:B0-----:R-:W-:-:S03]  /*59ee0*/  PRMT R23, R12, 0x7770, RZ ;  /* 0x000077700c177816 */ /* 0x001fc600000000ff */
[----:B------:R-:W4:Y:S04]  /*59ef0*/  LDL.LU.64 R6, [R1+0xbe0] ;  /* 0x000be00001067983 */ /* 0x000f280000300a00 */
[----:B------:R0:W-:Y:S01]  /*59f00*/  @P4 STG.E.U8 desc[UR6][R4.64], R23 ;  /* 0x0000001704004986 */ /* 0x0001e2000c101106 */
[----:B------:R-:W-:Y:S02]  /*59f10*/  LOP3.LUT P4, RZ, R28, 0x10, RZ, 0xc0, !PT ;  /* 0x000000101cff7812 */ /* 0x000fe4000788c0ff */
[----:B0-----:R-:W-:Y:S01]  /*59f20*/  PRMT R23, R12, 0x7771, RZ ;  /* 0x000077710c177816 */ /* 0x001fe200000000ff */
[----:B------:R-:W4:Y:S10]  /*59f30*/  LDL.LU.64 R4, [R1+0xbd8] ;  /* 0x000bd80001047983 */ /* 0x000f340000300a00 */
[----:B---3--:R0:W-:Y:S01]  /*59f40*/  @P4 STG.E.U8 desc[UR6][R2.64], R23 ;  /* 0x0000001702004986 */ /* 0x0081e2000c101106 */
[----:B------:R-:W-:-:S02]  /*59f50*/  LOP3.LUT P4, RZ, R28, 0x8, RZ, 0xc0, !PT ;  /* 0x000000081cff7812 */ /* 0x000fc4000788c0ff */
[----:B0-----:R-:W-:Y:S01]  /*59f60*/  PRMT R23, R12, 0x7772, RZ ;  /* 0x000077720c177816 */ /* 0x001fe200000000ff */
[----:B------:R-:W3:Y:S10]  /*59f70*/  LDL.LU.64 R2, [R1+0xbd0] ;  /* 0x000bd00001027983 */ /* 0x000ef40000300a00 */
        /* <DEDUP_REMOVED lines=8> */
[----:B--2---:R0:W-:Y:S01]  /*5a000*/  @P4 STG.E.U8 desc[UR6][R18.64], R23 ;  /* 0x0000001712004986 */ /* 0x0041e2000c101106 */
[----:B------:R-:W-:-:S03]  /*5a010*/  LOP3.LUT P4, RZ, R28, 0x1, RZ, 0xc0, !PT ;  /* 0x000000011cff7812 */ /* 0x000fc6000788c0ff */
[----:B0-----:R-:W2:Y:S04]  /*5a020*/  LDL.LU.64 R18, [R1+0x1888] ;  /* 0x0018880001127983 */ /* 0x001ea80000300a00 */
[----:B------:R-:W4:Y:S01]  /*5a030*/  LDL.LU.64 R28, [R1+0xc10] ;  /* 0x000c1000011c7983 */ /* 0x000f220000300a00 */
[----:B------:R-:W-:Y:S02]  /*5a040*/  PRMT R23, R17, 0x7771, RZ ;  /* 0x0000777111177816 */ /* 0x000fe400000000ff */
[C---:B------:R-:W-:Y:S02]  /*5a050*/  LOP3.LUT P3, RZ, R21.reuse, 0x40000, RZ, 0xc0, !PT ;  /* 0x0004000015ff7812 */ /* 0x040fe4000786c0ff */
[C---:B------:R-:W-:Y:S02]  /*5a060*/  LOP3.LUT P6, RZ, R21.reuse, 0x20000, RZ, 0xc0, !PT ;  /* 0x0002000015ff7812 */ /* 0x040fe400078cc0ff */
[----:B------:R-:W-:-:S02]  /*5a070*/  LOP3.LUT P2, RZ, R21, 0x10000, RZ, 0xc0, !PT ;  /* 0x0001000015ff7812 */ /* 0x000fc4000784c0ff */
[C---:B------:R-:W-:Y:S02]  /*5a080*/  LOP3.LUT P1, RZ, R21.reuse, 0x8000, RZ, 0xc0, !PT ;  /* 0x0000800015ff7812 */ /* 0x040fe4000782c0ff */
[C---:B------:R-:W-:Y:S02]  /*5a090*/  LOP3.LUT P0, RZ, R21.reuse, 0x4000, RZ, 0xc0, !PT ;  /* 0x0000400015ff7812 */ /* 0x040fe4000780c0ff */
[----:B------:R-:W-:Y:S01]  /*5a0a0*/  LOP3.LUT P5, RZ, R21, 0x2000, RZ, 0xc0, !PT ;  /* 0x0000200015ff7812 */ /* 0x000fe200078ac0ff */
[----:B----4-:R0:W-:Y:S01]  /*5a0b0*/  @P4 STG.E.U8 desc[UR6][R28.64], R23 ;  /* 0x000000171c004986 */ /* 0x0101e2000c101106 */
[----:B------:R-:W-:Y:S02]  /*5a0c0*/  LOP3.LUT P4, RZ, R22, 0x80000000, RZ, 0xc0, !PT ;  /* 0x8000000016ff7812 */ /* 0x000fe4000788c0ff */
[----:B0-----:R-:W-:-:S11]  /*5a0d0*/  PRMT R23, R17, 0x7772, RZ ;  /* 0x0000777211177816 */ /* 0x001fd600000000ff */
        /* <DEDUP_REMOVED lines=13> */
[----:B0-----:R-:W-:-:S05]  /*5a1b0*/  PRMT R23, R13, 0x7770, RZ ;  /* 0x000077700d177816 */ /* 0x001fca00000000ff */
[----:B------:R0:W-:Y:S02]  /*5a1c0*/  @P0 STG.E.U8 desc[UR6][R4.64], R23 ;  /* 0x0000001704000986 */ /* 0x0001e4000c101106 */
[----:B0-----:R-:W-:Y:S02]  /*5a1d0*/  PRMT R23, R13, 0x7771, RZ ;  /* 0x000077710d177816 */ /* 0x001fe400000000ff */
[----:B------:R-:W4:Y:S04]  /*5a1e0*/  LDL.LU.64 R4, [R1+0xbc8] ;  /* 0x000bc80001047983 */ /* 0x000f280000300a00 */
[----:B---3--:R0:W-:Y:S04]  /*5a1f0*/  @P5 STG.E.U8 desc[UR6][R2.64], R23 ;  /* 0x0000001702005986 */ /* 0x0081e8000c101106 */
[----:B0-----:R-:W3:Y:S04]  /*5a200*/  LDL.LU.64 R2, [R1+0xbc0] ;  /* 0x000bc00001027983 */ /* 0x001ee80000300a00 */
[----:B------:R-:W2:Y:S04]  /*5a210*/  LDL.LU.64 R6, [R1+0xbb8] ;  /* 0x000bb80001067983 */ /* 0x000ea80000300a00 */
[----:B------:R-:W2:Y:S04]  /*5a220*/  LDL.LU.64 R10, [R1+0xbb0] ;  /* 0x000bb000010a7983 */ /* 0x000ea80000300a00 */
[----:B------:R-:W2:Y:S04]  /*5a230*/  LDL.LU.64 R8, [R1+0xba8] ;  /* 0x000ba80001087983 */ /* 0x000ea80000300a00 */
[----:B------:R-:W2:Y:S01]  /*5a240*/  LDL.LU R17, [R1+0xe4] ;  /* 0x0000e40001117983 */ /* 0x000ea20000300800 */
        /* <DEDUP_REMOVED lines=21> */
[----:B------:R-:W-:Y:S02]  /*5a3a0*/  @P4 LOP3.LUT R22, R22, 0x10000000, RZ, 0xfc, !PT ;  /* 0x1000000016164812 */ /* 0x000fe400078efcff */
[C---:B------:R-:W-:Y:S02]  /*5a3b0*/  LOP3.LUT P4, RZ, R21.reuse, 0x80, RZ, 0xc0, !PT ;  /* 0x0000008015ff7812 */ /* 0x040fe4000788c0ff */
[----:B------:R-:W-:Y:S02]  /*5a3c0*/  LOP3.LUT R22, R22, 0xdfffffff, RZ, 0xc0, !PT ;  /* 0xdfffffff16167812 */ /* 0x000fe400078ec0ff */
[C---:B------:R-:W-:Y:S02]  /*5a3d0*/  LOP3.LUT P1, RZ, R21.reuse, 0x800, RZ, 0xc0, !PT ;  /* 0x0000080015ff7812 */ /* 0x040fe4000782c0ff */
[C---:B------:R-:W-:Y:S02]  /*5a3e0*/  LOP3.LUT P0, RZ, R21.reuse, 0x400, RZ, 0xc0, !PT ;  /* 0x0000040015ff7812 */ /* 0x040fe4000780c0ff */
[----:B------:R-:W-:-:S05]  /*5a3f0*/  LOP3.LUT P5, RZ, R21, 0x200, RZ, 0xc0, !PT ;  /* 0x0000020015ff7812 */ /* 0x000fca00078ac0ff */
[----:B------:R-:W-:Y:S02]  /*5a400*/  @P4 LOP3.LUT R22, R22, 0x20000000, RZ, 0xfc, !PT ;  /* 0x2000000016164812 */ /* 0x000fe400078efcff */
[----:B------:R-:W-:Y:S02]  /*5a410*/  LOP3.LUT P4, RZ, R21, 0x100, RZ, 0xc0, !PT ;  /* 0x0000010015ff7812 */ /* 0x000fe4000788c0ff */
[----:B------:R-:W-:-:S05]  /*5a420*/  PRMT R21, R13, 0x7772, RZ ;  /* 0x000077720d157816 */ /* 0x000fca00000000ff */
[----:B----4-:R0:W-:Y:S02]  /*5a430*/  @P2 STG.E.U8 desc[UR6][R4.64], R21 ;  /* 0x0000001504002986 */ /* 0x0101e4000c101106 */
[----:B0-----:R-:W-:Y:S02]  /*5a440*/  PRMT R21, R13, 0x7773, RZ ;  /* 0x000077730d157816 */ /* 0x001fe400000000ff */
[----:B------:R-:W4:Y:S04]  /*5a450*/  LDL.LU.64 R4, [R1+0xba0] ;  /* 0x000ba00001047983 */ /* 0x000f280000300a00 */
[----:B---3--:R0:W-:Y:S04]  /*5a460*/  @P1 STG.E.U8 desc[UR6][R2.64], R21 ;  /* 0x0000001502001986 */ /* 0x0081e8000c101106 */
[----:B------:R-:W3:Y:S04]  /*5a470*/  LDL.LU R23, [R1+0xe8] ;  /* 0x0000e80001177983 */ /* 0x000ee80000300800 */
[----:B0-----:R-:W3:Y:S01]  /*5a480*/  LDL.LU.64 R2, [R1+0xb98] ;  /* 0x000b980001027983 */ /* 0x001ee20000300a00 */
[----:B--2---:R-:W-:-:S05]  /*5a490*/  PRMT R21, R17, 0x7770, RZ ;  /* 0x0000777011157816 */ /* 0x004fca00000000ff */
[----:B------:R0:W-:Y:S04]  /*5a4a0*/  @P0 STG.E.U8 desc[UR6][R6.64], R21 ;  /* 0x0000001506000986 */ /* 0x0001e8000c101106 */
[----:B0-----:R-:W2:Y:S04]  /*5a4b0*/  LDL.LU R6, [R1+0xec] ;  /* 0x0000ec0001067983 */ /* 0x001ea80000300800 */
[----:B------:R-:W4:Y:S04]  /*5a4c0*/  LDL.LU.64 R28, [R1+0xb78] ;  /* 0x000b7800011c7983 */ /* 0x000f280000300a00 */
[----:B----4-:R0:W-:Y:S04]  /*5a4d0*/  STL.64 [R1+0x1868], R28 ;  /* 0x0018681c01007387 */ /* 0x0101e80000100a00 */
[----:B0-----:R-:W4:Y:S04]  /*5a4e0*/  LDL.LU.64 R28, [R1+0xb80] ;  /* 0x000b8000011c7983 */ /* 0x001f280000300a00 */
[----:B----4-:R0:W-:Y:S04]  /*5a4f0*/  STL.64 [R1+0x1870], R28 ;  /* 0x0018701c01007387 */ /* 0x0101e80000100a00 */
[----:B0-----:R-:W4:Y:S01]  /*5a500*/  LDL.LU.64 R28, [R1+0xb88] ;  /* 0x000b8800011c7983 */ /* 0x001f220000300a00 */
[----:B------:R-:W-:-:S05]  /*5a510*/  PRMT R21, R17, 0x7771, RZ ;  /* 0x0000777111157816 */ /* 0x000fca00000000ff */
[----:B------:R0:W-:Y:S02]  /*5a520*/  @P5 STG.E.U8 desc[UR6][R10.64], R21 ;  /* 0x000000150a005986 */ /* 0x0001e4000c101106 */
[----:B0-----:R-:W-:-:S05]  /*5a530*/  PRMT R21, R17, 0x7772, RZ ;  /* 0x0000777211157816 */ /* 0x001fca00000000ff */
[----:B------:R-:W-:Y:S01]  /*5a540*/  @P4 STG.E.U8 desc[UR6][R8.64], R21 ;  /* 0x0000001508004986 */ /* 0x000fe2000c101106 */
[----:B------:R-:W-:-:S03]  /*5a550*/  LOP3.LUT P4, RZ, R22, 0x20000000, RZ, 0xc0, !PT ;  /* 0x2000000016ff7812 */ /* 0x000fc6000788c0ff */
[----:B----4-:R0:W-:Y:S04]  /*5a560*/  STL.64 [R1+0x1878], R28 ;  /* 0x0018781c01007387 */ /* 0x0101e80000100a00 */
[----:B0-----:R-:W4:Y:S01]  /*5a570*/  LDL.LU.64 R28, [R1+0xb90] ;  /* 0x000b9000011c7983 */ /* 0x001f220000300a00 */
[----:B------:R-:W-:-:S03]  /*5a580*/  PRMT R21, R17, 0x7773, RZ ;  /* 0x0000777311157816 */ /* 0x000fc600000000ff */
[----:B------:R-:W2:Y:S04]  /*5a590*/  LDL.LU.64 R24, [R1+0xb70] ;  /* 0x000b700001187983 */ /* 0x000ea80000300a00 */
[----:B------:R3:W-:Y:S01]  /*5a5a0*/  @P4 STG.E.U8 desc[UR6][R4.64], R21 ;  /* 0x0000001504004986 */ /* 0x0007e2000c101106 */
[----:B------:R-:W-:-:S03]  /*5a5b0*/  LOP3.LUT P4, RZ, R22, 0x10000000, RZ, 0xc0, !PT ;  /* 0x1000000016ff7812 */ /* 0x000fc6000788c0ff */
[----:B------:R-:W2:Y:S04]  /*5a5c0*/  LDL.LU R7, [R1+0xd0] ;  /* 0x0000d00001077983 */ /* 0x000ea80000300800 */
[----:B------:R-:W2:Y:S01]  /*5a5d0*/  LDL.LU.64 R26, [R1+0xb68] ;  /* 0x000b6800011a7983 */ /* 0x000ea20000300a00 */
[----:B---3--:R-:W-:-:S03]  /*5a5e0*/  PRMT R21, R23, 0x7770, RZ ;  /* 0x0000777017157816 */ /* 0x008fc600000000ff */
[----:B------:R-:W3:Y:S04]  /*5a5f0*/  LDL.LU.64 R14, [R1+0xb60] ;  /* 0x000b6000010e7983 */ /* 0x000ee80000300a00 */
[----:B------:R0:W-:Y:S01]  /*5a600*/  @P4 STG.E.U8 desc[UR6][R2.64], R21 ;  /* 0x0000001502004986 */ /* 0x0001e2000c101106 */
[----:B------:R-:W-:-:S03]  /*5a610*/  LOP3.LUT P4, RZ, R22, 0x8000000, RZ, 0xc0, !PT ;  /* 0x0800000016ff7812 */ /* 0x000fc6000788c0ff */
[----:B------:R-:W3:Y:S04]  /*5a620*/  LDL.LU.64 R12, [R1+0xb58] ;  /* 0x000b5800010c7983 */ /* 0x000ee80000300a00 */
[----:B------:R-:W3:Y:S01]  /*5a630*/  LDL.LU.64 R10, [R1+0xb50] ;  /* 0x000b5000010a7983 */ /* 0x000ee20000300a00 */
[----:B0-----:R-:W-:-:S03]  /*5a640*/  PRMT R21, R23, 0x7771, RZ ;  /* 0x0000777117157816 */ /* 0x001fc600000000ff */
[----:B------:R-:W3:Y:S04]  /*5a650*/  LDL.LU.64 R8, [R1+0xb48] ;  /* 0x000b480001087983 */ /* 0x000ee80000300a00 */
[----:B------:R-:W3:Y:S04]  /*5a660*/  LDL.LU.64 R4, [R1+0xb40] ;  /* 0x000b400001047983 */ /* 0x000ee80000300a00 */
[----:B------:R-:W3:Y:S04]  /*5a670*/  LDL.LU R17, [R1+0xd4] ;  /* 0x0000d40001117983 */ /* 0x000ee80000300800 */
[----:B------:R-:W3:Y:S04]  /*5a680*/  LDL.LU.64 R2, [R1+0xb38] ;  /* 0x000b380001027983 */ /* 0x000ee80000300a00 */
        /* <DEDUP_REMOVED lines=11> */
[----:B--2---:R-:W-:Y:S02]  /*5a740*/  PRMT R21, R6, 0x7770, RZ ;  /* 0x0000777006157816 */ /* 0x004fe400000000ff */
        /* <DEDUP_REMOVED lines=26> */
[----:B0-----:R-:W3:Y:S01]  /*5a8f0*/  LDL.LU.64 R2, [R1+0xb28] ;  /* 0x000b280001027983 */ /* 0x001ee20000300a00 */
[----:B------:R-:W-:-:S02]  /*5a900*/  LOP3.LUT P2, RZ, R19, 0x2000000, RZ, 0xc0, !PT ;  /* 0x0200000013ff7812 */ /* 0x000fc4000784c0ff */
[----:B------:R-:W-:Y:S01]  /*5a910*/  LOP3.LUT P1, RZ, R19, 0x1000000, RZ, 0xc0, !PT ;  /* 0x0100000013ff7812 */ /* 0x000fe2000782c0ff */
[----:B------:R-:W4:Y:S01]  /*5a920*/  LDL.LU.64 R10, [R1+0xb20] ;  /* 0x000b2000010a7983 */ /* 0x000f220000300a00 */
[----:B------:R-:W-:-:S03]  /*5a930*/  PRMT R21, R17, 0x7771, RZ ;  /* 0x0000777111157816 */ /* 0x000fc600000000ff */
[----:B------:R-:W4:Y:S04]  /*5a940*/  LDL.LU.64 R8, [R1+0xb18] ;  /* 0x000b180001087983 */ /* 0x000f280000300a00 */
[----:B------:R-:W4:Y:S04]  /*5a950*/  LDL.LU.64 R6, [R1+0xb10] ;  /* 0x000b100001067983 */ /* 0x000f280000300a00 */
[----:B------:R-:W4:Y:S04]  /*5a960*/  LDL.LU R28, [R1+0xd8] ;  /* 0x0000d800011c7983 */ /* 0x000f280000300800 */
[----:B--2---:R0:W-:Y:S02]  /*5a970*/  @P2 STG.E.U8 desc[UR6][R4.64], R21 ;  /* 0x0000001504002986 */ /* 0x0041e4000c101106 */
[----:B0-----:R-:W-:-:S02]  /*5a980*/  PRMT R21, R17, 0x7772, RZ ;  /* 0x0000777211157816 */ /* 0x001fc400000000ff */
[----:B------:R-:W2:Y:S04]  /*5a990*/  LDL.LU.64 R4, [R1+0xb08] ;  /* 0x000b080001047983 */ /* 0x000ea80000300a00 */
[----:B------:R-:W2:Y:S04]  /*5a9a0*/  LDL.LU R29, [R1+0xdc] ;  /* 0x0000dc00011d7983 */ /* 0x000ea80000300800 */
[----:B---3--:R0:W-:Y:S04]  /*5a9b0*/  @P1 STG.E.U8 desc[UR6][R2.64], R21 ;  /* 0x0000001502001986 */ /* 0x0081e8000c101106 */
[----:B0-----:R-:W3:Y:S04]  /*5a9c0*/  LDL.LU.64 R2, [R1+0xb00] ;  /* 0x000b000001027983 */ /* 0x001ee80000300a00 */
        /* <DEDUP_REMOVED lines=25> */
[C---:B------:R-:W-:Y:S02]  /*5ab60*/  LOP3.LUT P4, RZ, R19.reuse, 0x80000, RZ, 0xc0, !PT ;  /* 0x0008000013ff7812 */ /* 0x040fe4000788c0ff */
[----:B------:R-:W-:Y:S02]  /*5ab70*/  LOP3.LUT R22, R22, 0xffefffff, RZ, 0xc0, !PT ;  /* 0xffefffff16167812 */ /* 0x000fe400078ec0ff */
[----:B------:R-:W-:-:S09]  /*5ab80*/  LOP3.LUT P0, RZ, R19, 0x800000, RZ, 0xc0, !PT ;  /* 0x0080000013ff7812 */ /* 0x000fd2000780c0ff */
[----:B------:R-:W-:Y:S02]  /*5ab90*/  @P4 LOP3.LUT R22, R22, 0x100000, RZ, 0xfc, !PT ;  /* 0x0010000016164812 */ /* 0x000fe400078efcff */
[C---:B------:R-:W-:Y:S02]  /*5aba0*/  LOP3.LUT P4, RZ, R19.reuse, 0x100000, RZ, 0xc0, !PT ;  /* 0x0010000013ff7812 */ /* 0x040fe4000788c0ff */
[----:B------:R-:W-:Y:S02]  /*5abb0*/  LOP3.LUT P5, RZ, R19, 0x400000, RZ, 0xc0, !PT ;  /* 0x0040000013ff7812 */ /* 0x000fe400078ac0ff */
[----:B------:R-:W-:Y:S02]  /*5abc0*/  LOP3.LUT R22, R22, 0xffdfffff, RZ, 0xc0, !PT ;  /* 0xffdfffff16167812 */ /* 0x000fe400078ec0ff */
[----:B------:R-:W-:Y:S02]  /*5abd0*/  PRMT R21, R17, 0x7773, RZ ;  /* 0x0000777311157816 */ /* 0x000fe400000000ff */
[----:B------:R-:W4:Y:S05]  /*5abe0*/  LDL.LU R17, [R1+0xc0] ;  /* 0x0000c00001117983 */ /* 0x000f2a0000300800 */
[----:B------:R-:W-:Y:S01]  /*5abf0*/  @P4 LOP3.LUT R22, R22, 0x200000, RZ, 0xfc, !PT ;  /* 0x0020000016164812 */ /* 0x000fe200078efcff */
[----:B------:R0:W-:Y:S01]  /*5ac00*/  @P0 STG.E.U8 desc[UR6][R10.64], R21 ;  /* 0x000000150a000986 */ /* 0x0001e2000c101106 */
[----:B------:R-:W-:-:S03]  /*5ac10*/  LOP3.LUT P4, RZ, R19, 0x200000, RZ, 0xc0, !PT ;  /* 0x0020000013ff7812 */ /* 0x000fc6000788c0ff */
[----:B------:R-:W4:Y:S04]  /*5ac20*/  LDL.LU.64 R26, [R1+0xad8] ;  /* 0x000ad800011a7983 */ /* 0x000f280000300a00 */
[----:B------:R-:W4:Y:S01]  /*5ac30*/  LDL.LU.64 R14, [R1+0xad0] ;  /* 0x000ad000010e7983 */ /* 0x000f220000300a00 */
[----:B0-----:R-:W-:-:S03]  /*5ac40*/  PRMT R21, R28, 0x7770, RZ ;  /* 0x000077701c157816 */ /* 0x001fc600000000ff */
[----:B------:R-:W4:Y:S04]  /*5ac50*/  LDL.LU.64 R12, [R1+0xac8] ;  /* 0x000ac800010c7983 */ /* 0x000f280000300a00 */
[----:B------:R0:W-:Y:S04]  /*5ac60*/  @P5 STG.E.U8 desc[UR6][R8.64], R21 ;  /* 0x0000001508005986 */ /* 0x0001e8000c101106 */
[----:B------:R-:W4:Y:S01]  /*5ac70*/  LDL.LU.64 R10, [R1+0xac0] ;  /* 0x000ac000010a7983 */ /* 0x000f220000300a00 */
[----:B0-----:R-:W-:-:S03]  /*5ac80*/  PRMT R21, R28, 0x7771, RZ ;  /* 0x000077711c157816 */ /* 0x001fc600000000ff */
[----:B------:R-:W4:Y:S04]  /*5ac90*/  LDL.LU.64 R8, [R1+0xab8] ;  /* 0x000ab80001087983 */ /* 0x000f280000300a00 */
[----:B------:R0:W-:Y:S01]  /*5aca0*/  @P4 STG.E.U8 desc[UR6][R6.64], R21 ;  /* 0x0000001506004986 */ /* 0x0001e2000c101106 */
[----:B------:R-:W-:Y:S02]  /*5acb0*/  LOP3.LUT P4, RZ, R22, 0x200000, RZ, 0xc0, !PT ;  /* 0x0020000016ff7812 */ /* 0x000fe4000788c0ff */
[----:B0-----:R-:W-:Y:S01]  /*5acc0*/  PRMT R21, R28, 0x7772, RZ ;  /* 0x000077721c157816 */ /* 0x001fe200000000ff */
[----:B------:R-:W4:Y:S10]  /*5acd0*/  LDL.LU.64 R6, [R1+0xab0] ;  /* 0x000ab00001067983 */ /* 0x000f340000300a00 */
[----:B--2---:R0:W-:Y:S01]  /*5ace0*/  @P4 STG.E.U8 desc[UR6][R4.64], R21 ;  /* 0x0000001504004986 */ /* 0x0041e2000c101106 */
[----:B------:R-:W-:-:S02]  /*5acf0*/  LOP3.LUT P4, RZ, R22, 0x100000, RZ, 0xc0, !PT ;  /* 0x0010000016ff7812 */ /* 0x000fc4000788c0ff */
        /* <DEDUP_REMOVED lines=41> */
[----:B0-----:R-:W-:Y:S02]  /*5af90*/  PRMT R21, R20, 0x7773, RZ ;  /* 0x0000777314157816 */ /* 0x001fe400000000ff */
[----:B------:R-:W2:Y:S04]  /*5afa0*/  LDL.LU R20, [R1+0x1848] ;  /* 0x0018480001147983 */ /* 0x000ea80000300800 */
[----:B---3--:R0:W-:Y:S04]  /*5afb0*/  @P5 STG.E.U8 desc[UR6][R2.64], R21 ;  /* 0x0000001502005986 */ /* 0x0081e8000c101106 */
[----:B------:R-:W3:Y:S04]  /*5afc0*/  LDL.LU.64 R4, [R1+0xa98] ;  /* 0x000a980001047983 */ /* 0x000ee80000300a00 */
[----:B0-----:R-:W4:Y:S04]  /*5afd0*/  LDL.LU.64 R2, [R1+0xa90] ;  /* 0x000a900001027983 */ /* 0x001f280000300a00 */
[----:B------:R-:W4:Y:S04]  /*5afe0*/  LDL.LU.64 R12, [R1+0xa88] ;  /* 0x000a8800010c7983 */ /* 0x000f280000300a00 */
[----:B------:R-:W3:Y:S01]  /*5aff0*/  LDL.LU R17, [R1+0xc8] ;  /* 0x0000c80001117983 */ /* 0x000ee20000300800 */
[----:B------:R-:W-:-:S02]  /*5b000*/  LOP3.LUT R22, R22, 0xffffffbf, RZ, 0xc0, !PT ;  /* 0xffffffbf16167812 */ /* 0x000fc400078ec0ff */
[C---:B------:R-:W-:Y:S01]  /*5b010*/  LOP3.LUT P2, RZ, R19.reuse, 0x40, RZ, 0xc0, !PT ;  /* 0x0000004013ff7812 */ /* 0x040fe2000784c0ff */
[----:B------:R-:W4:Y:S01]  /*5b020*/  LDL.LU.64 R8, [R1+0xa80] ;  /* 0x000a800001087983 */ /* 0x000f220000300a00 */
[----:B------:R-:W-:-:S03]  /*5b030*/  LOP3.LUT P1, RZ, R19, 0x20, RZ, 0xc0, !PT ;  /* 0x0000002013ff7812 */ /* 0x000fc6000782c0ff */
[----:B------:R-:W4:Y:S04]  /*5b040*/  LDL.LU.64 R6, [R1+0xa78] ;  /* 0x000a780001067983 */ /* 0x000f280000300a00 */
[----:B------:R-:W4:Y:S01]  /*5b050*/  LDL.LU R23, [R1+0xcc] ;  /* 0x0000cc0001177983 */ /* 0x000f220000300800 */
[----:B------:R-:W-:-:S03]  /*5b060*/  LOP3.LUT P0, RZ, R19, 0x10, RZ, 0xc0, !PT ;  /* 0x0000001013ff7812 */ /* 0x000fc6000780c0ff */
[----:B------:R-:W-:Y:S01]  /*5b070*/  STL.64 [R1+0x1830], R18 ;  /* 0x0018301201007387 */ /* 0x000fe20000100a00 */
[----:B------:R-:W-:Y:S02]  /*5b080*/  LOP3.LUT P5, RZ, R19, 0x8, RZ, 0xc0, !PT ;  /* 0x0000000813ff7812 */ /* 0x000fe400078ac0ff */
[----:B--2---:R-:W-:-:S13]  /*5b090*/  LOP3.LUT P4, RZ, R20, 0x4000000, RZ, 0xc0, !PT ;  /* 0x0400000014ff7812 */ /* 0x004fda000788c0ff */
        /* <DEDUP_REMOVED lines=18> */
[----:B---3--:R-:W-:-:S09]  /*5b1c0*/  PRMT R21, R17, 0x7770, RZ ;  /* 0x0000777011157816 */ /* 0x008fd200000000ff */
[----:B------:R-:W-:Y:S02]  /*5b1d0*/  @P4 LOP3.LUT R22, R22, 0x1000, RZ, 0xfc, !PT ;  /* 0x0000100016164812 */ /* 0x000fe400078efcff */
[----:B------:R-:W-:Y:S01]  /*5b1e0*/  LOP3.LUT P4, RZ, R19, 0x2, RZ, 0xc0, !PT ;  /* 0x0000000213ff7812 */ /* 0x000fe2000788c0ff */
[----:B------:R0:W-:Y:S01]  /*5b1f0*/  @P2 STG.E.U8 desc[UR6][R4.64], R21 ;  /* 0x0000001504002986 */ /* 0x0001e2000c101106 */
[----:B------:R-:W-:Y:S02]  /*5b200*/  LOP3.LUT R22, R22, 0xffffdfff, RZ, 0xc0, !PT ;  /* 0xffffdfff16167812 */ /* 0x000fe400078ec0ff */
[----:B0-----:R-:W-:Y:S01]  /*5b210*/  PRMT R21, R17, 0x7771, RZ ;  /* 0x0000777111157816 */ /* 0x001fe200000000ff */
[----:B------:R-:W2:Y:S08]  /*5b220*/  LDL.LU.64 R4, [R1+0xa70] ;  /* 0x000a700001047983 */ /* 0x000eb00000300a00 */
[----:B------:R-:W-:Y:S01]  /*5b230*/  @P4 LOP3.LUT R22, R22, 0x2000, RZ, 0xfc, !PT ;  /* 0x0000200016164812 */ /* 0x000fe200078efcff */
[----:B----4-:R0:W-:Y:S01]  /*5b240*/  @P1 STG.E.U8 desc[UR6][R2.64], R21 ;  /* 0x0000001502001986 */ /* 0x0101e2000c101106 */
[----:B------:R-:W-:-:S03]  /*5b250*/  LOP3.LUT P4, RZ, R19, 0x4, RZ, 0xc0, !PT ;  /* 0x0000000413ff7812 */ /* 0x000fc6000788c0ff */
[----:B0-----:R-:W3:Y:S04]  /*5b260*/  LDL.LU.64 R2, [R1+0xa68] ;  /* 0x000a680001027983 */ /* 0x001ee80000300a00 */
[----:B------:R-:W4:Y:S04]  /*5b270*/  LDL.LU R11, [R1+0xb0] ;  /* 0x0000b000010b7983 */ /* 0x000f280000300800 */
[----:B------:R-:W2:Y:S04]  /*5b280*/  LDL.LU.64 R18, [R1+0xa50] ;  /* 0x000a500001127983 */ /* 0x000ea80000300a00 */
[----:B--2---:R0:W-:Y:S04]  /*5b290*/  STL.64 [R1+0x1838], R18 ;  /* 0x0018381201007387 */ /* 0x0041e80000100a00 */
[----:B0-----:R-:W2:Y:S01]  /*5b2a0*/  LDL.LU.64 R18, [R1+0xa58] ;  /* 0x000a580001127983 */ /* 0x001ea20000300a00 */
[----:B------:R-:W-:-:S05]  /*5b2b0*/  PRMT R21, R17, 0x7772, RZ ;  /* 0x0000777211157816 */ /* 0x000fca00000000ff */
[----:B------:R0:W-:Y:S02]  /*5b2c0*/  @P0 STG.E.U8 desc[UR6][R12.64], R21 ;  /* 0x000000150c000986 */ /* 0x0001e4000c101106 */
[----:B0-----:R-:W-:-:S05]  /*5b2d0*/  PRMT R21, R17, 0x7773, RZ ;  /* 0x0000777311157816 */ /* 0x001fca00000000ff */
[----:B------:R0:W-:Y:S02]  /*5b2e0*/  @P5 STG.E.U8 desc[UR6][R8.64], R21 ;  /* 0x0000001508005986 */ /* 0x0001e4000c101106 */
[----:B0-----:R-:W-:-:S05]  /*5b2f0*/  PRMT R21, R23, 0x7770, RZ ;  /* 0x0000777017157816 */ /* 0x001fca00000000ff */
[----:B------:R-:W-:Y:S04]  /*5b300*/  @P4 STG.E.U8 desc[UR6][R6.64], R21 ;  /* 0x0000001506004986 */ /* 0x000fe8000c101106 */
[----:B--2---:R0:W-:Y:S04]  /*5b310*/  STL.64 [R1+0x1840], R18 ;  /* 0x0018401201007387 */ /* 0x0041e80000100a00 */
[----:B0-----:R-:W2:Y:S01]  /*5b320*/  LDL.LU.64 R18, [R1+0xa60] ;  /* 0x000a600001127983 */ /* 0x001ea20000300a00 */
[C---:B------:R-:W-:Y:S02]  /*5b330*/  LOP3.LUT P4, RZ, R22.reuse, 0x2000, RZ, 0xc0, !PT ;  /* 0x0000200016ff7812 */ /* 0x040fe4000788c0ff */
[----:B------:R-:W-:Y:S01]  /*5b340*/  PRMT R21, R23, 0x7771, RZ ;  /* 0x0000777117157816 */ /* 0x000fe200000000ff */
[----:B------:R-:W4:Y:S04]  /*5b350*/  LDL.LU.64 R28, [R1+0xa48] ;  /* 0x000a4800011c7983 */ /* 0x000f280000300a00 */
[----:B------:R-:W4:Y:S04]  /*5b360*/  LDL.LU.64 R24, [R1+0xa40] ;  /* 0x000a400001187983 */ /* 0x000f280000300a00 */
[----:B------:R-:W4:Y:S04]  /*5b370*/  LDL.LU R10, [R1+0xb4] ;  /* 0x0000b400010a7983 */ /* 0x000f280000300800 */
[----:B------:R0:W-:Y:S01]  /*5b380*/  @P4 STG.E.U8 desc[UR6][R4.64], R21 ;  /* 0x0000001504004986 */ /* 0x0001e2000c101106 */
[----:B------:R-:W-:-:S03]  /*5b390*/  LOP3.LUT P4, RZ, R22, 0x1000, RZ, 0xc0, !PT ;  /* 0x0000100016ff7812 */ /* 0x000fc6000788c0ff */
[----:B------:R-:W4:Y:S04]  /*5b3a0*/  LDL.LU.64 R26, [R1+0xa38] ;  /* 0x000a3800011a7983 */ /* 0x000f280000300a00 */
[----:B------:R-:W4:Y:S01]  /*5b3b0*/  LDL.LU.64 R14, [R1+0xa30] ;  /* 0x000a3000010e7983 */ /* 0x000f220000300a00 */
[----:B0-----:R-:W-:-:S03]  /*5b3c0*/  PRMT R21, R23, 0x7772, RZ ;  /* 0x0000777217157816 */ /* 0x001fc600000000ff */
[----:B------:R-:W4:Y:S04]  /*5b3d0*/  LDL.LU.64 R12, [R1+0xa28] ;  /* 0x000a2800010c7983 */ /* 0x000f280000300a00 */
[----:B---3--:R0:W-:Y:S01]  /*5b3e0*/  @P4 STG.E.U8 desc[UR6][R2.64], R21 ;  /* 0x0000001502004986 */ /* 0x0081e2000c101106 */
[----:B------:R-:W-:-:S03]  /*5b3f0*/  LOP3.LUT P4, RZ, R22, 0x800, RZ, 0xc0, !PT ;  /* 0x0000080016ff7812 */ /* 0x000fc6000788c0ff */
[----:B------:R-:W3:Y:S04]  /*5b400*/  LDL.LU.64 R8, [R1+0xa20] ;  /* 0x000a200001087983 */ /* 0x000ee80000300a00 */
[----:B------:R-:W3:Y:S01]  /*5b410*/  LDL.LU R17, [R1+0xb8] ;  /* 0x0000b80001117983 */ /* 0x000ee20000300800 */
[----:B0-----:R-:W-:-:S03]  /*5b420*/  PRMT R21, R23, 0x7773, RZ ;  /* 0x0000777317157816 */ /* 0x001fc600000000ff */
[----:B------:R-:W3:Y:S04]  /*5b430*/  LDL.LU.64 R6, [R1+0xa18] ;  /* 0x000a180001067983 */ /* 0x000ee80000300a00 */
[----:B------:R-:W3:Y:S04]  /*5b440*/  LDL.LU.64 R4, [R1+0xa10] ;  /* 0x000a100001047983 */ /* 0x000ee80000300a00 */
[----:B------:R-:W3:Y:S04]  /*5b450*/  LDL.LU.64 R2, [R1+0xa08] ;  /* 0x000a080001027983 */ /* 0x000ee80000300a00 */
[----:B--2---:R0:W-:Y:S04]  /*5b460*/  @P4 STG.E.U8 desc[UR6][R18.64], R21 ;  /* 0x0000001512004986 */ /* 0x0041e8000c101106 */
[----:B0-----:R-:W2:Y:S01]  /*5b470*/  LDL.LU.64 R18, [R1+0x1840] ;  /* 0x0018400001127983 */ /* 0x001ea20000300a00 */
[----:B------:R-:W-:-:S02]  /*5b480*/  LOP3.LUT P4, RZ, R22, 0x400, RZ, 0xc0, !PT ;  /* 0x0000040016ff7812 */ /* 0x000fc4000788c0ff */
[----:B----4-:R-:W-:-:S11]  /*5b490*/  PRMT R21, R11, 0x7770, RZ ;  /* 0x000077700b157816 */ /* 0x010fd600000000ff */
        /* <DEDUP_REMOVED lines=30> */
[----:B------:R0:W-:Y:S02]  /*5b680*/  @P0 STG.E.U8 desc[UR6][R4.64], R21 ;  /* 0x0000001504000986 */ /* 0x0001e4000c101106 */
[----:B0-----:R-:W-:Y:S02]  /*5b690*/  PRMT R21, R17, 0x7772, RZ ;  /* 0x0000777211157816 */ /* 0x001fe400000000ff */
[----:B------:R-:W3:Y:S04]  /*5b6a0*/  LDL.LU.64 R4, [R1+0xa00] ;  /* 0x000a000001047983 */ /* 0x000ee80000300a00 */
[----:B------:R0:W-:Y:S04]  /*5b6b0*/  @P5 STG.E.U8 desc[UR6][R2.64], R21 ;  /* 0x0000001502005986 */ /* 0x0001e8000c101106 */
[----:B0-----:R-:W4:Y:S04]  /*5b6c0*/  LDL.LU.64 R2, [R1+0x9f8] ;  /* 0x0009f80001027983 */ /* 0x001f280000300a00 */
[----:B------:R-:W4:Y:S04]  /*5b6d0*/  LDL.LU.64 R14, [R1+0x9f0] ;  /* 0x0009f000010e7983 */ /* 0x000f280000300a00 */
[----:B------:R-:W4:Y:S04]  /*5b6e0*/  LDL.LU.64 R10, [R1+0x9e8] ;  /* 0x0009e800010a7983 */ /* 0x000f280000300a00 */
[----:B------:R-:W4:Y:S01]  /*5b6f0*/  LDL.LU R9, [R1+0xbc] ;  /* 0x0000bc0001097983 */ /* 0x000f220000300800 */
[----:B------:R-:W-:-:S02]  /*5b700*/  LOP3.LUT P4, RZ, R20, 0x80, RZ, 0xc0, !PT ;  /* 0x0000008014ff7812 */ /* 0x000fc4000788c0ff */
[C---:B------:R-:W-:Y:S01]  /*5b710*/  LOP3.LUT P2, RZ, R20.reuse, 0x80000, RZ, 0xc0, !PT ;  /* 0x0008000014ff7812 */ /* 0x040fe2000784c0ff */
[----:B------:R-:W4:Y:S01]  /*5b720*/  LDL.LU.64 R6, [R1+0x9e0] ;  /* 0x0009e00001067983 */ /* 0x000f220000300a00 */
[----:B------:R-:W-:Y:S02]  /*5b730*/  LOP3.LUT P1, RZ, R20, 0x40000, RZ, 0xc0, !PT ;  /* 0x0004000014ff7812 */ /* 0x000fe4000782c0ff */
[----:B------:R-:W-:Y:S01]  /*5b740*/  PRMT R21, R17, 0x7773, RZ ;  /* 0x0000777311157816 */ /* 0x000fe200000000ff */
[----:B------:R-:W4:Y:S01]  /*5b750*/  LDL.LU R12, [R1+0xa0] ;  /* 0x0000a000010c7983 */ /* 0x000f220000300800 */
[----:B--2---:R-:W-:-:S05]  /*5b760*/  LOP3.LUT R19, R19, 0xbfffffff, RZ, 0xc0, !PT ;  /* 0xbfffffff13137812 */ /* 0x004fca00078ec0ff */
[----:B------:R-:W-:Y:S02]  /*5b770*/  @P4 LOP3.LUT R19, R19, 0x40000000, RZ, 0xfc, !PT ;  /* 0x4000000013134812 */ /* 0x000fe400078efcff */
[----:B------:R-:W-:Y:S02]  /*5b780*/  LOP3.LUT P4, RZ, R20, 0x100, RZ, 0xc0, !PT ;  /* 0x0000010014ff7812 */ /* 0x000fe4000788c0ff */
[----:B------:R-:W-:-:S11]  /*5b790*/  LOP3.LUT R19, R19, 0x7fffffff, RZ, 0xc0, !PT ;  /* 0x7fffffff13137812 */ /* 0x000fd600078ec0ff */
[----:B------:R-:W-:-:S05]  /*5b7a0*/  @P4 LOP3.LUT R19, R19, 0x80000000, RZ, 0xfc, !PT ;  /* 0x8000000013134812 */ /* 0x000fca00078efcff */
[----:B------:R-:W-:Y:S04]  /*5b7b0*/  STL.64 [R1+0x1818], R18 ;  /* 0x0018181201007387 */ /* 0x000fe80000100a00 */
[----:B---3--:R0:W-:Y:S04]  /*5b7c0*/  @P2 STG.E.U8 desc[UR6][R4.64], R21 ;  /* 0x0000001504002986 */ /* 0x0081e8000c101106 */
[----:B0-----:R-:W2:Y:S01]  /*5b7d0*/  LDL.LU.64 R4, [R1+0x9d8] ;  /* 0x0009d80001047983 */ /* 0x001ea20000300a00 */
[----:B----4-:R-:W-:-:S05]  /*5b7e0*/  PRMT R21, R9, 0x7770, RZ ;  /* 0x0000777009157816 */ /* 0x010fca00000000ff */
[----:B------:R0:W-:Y:S04]  /*5b7f0*/  @P1 STG.E.U8 desc[UR6][R2.64], R21 ;  /* 0x0000001502001986 */ /* 0x0001e8000c101106 */
[----:B0-----:R-:W3:Y:S04]  /*5b800*/  LDL.LU.64 R2, [R1+0x9d0] ;  /* 0x0009d00001027983 */ /* 0x001ee80000300a00 */
[----:B------:R-:W4:Y:S04]  /*5b810*/  LDL.LU R17, [R1+0xa4] ;  /* 0x0000a40001117983 */ /* 0x000f280000300800 */
        /* <DEDUP_REMOVED lines=16> */
[----:B------:R-:W-:Y:S01]  /*5b920*/  LOP3.LUT P0, RZ, R20, 0x20000, RZ, 0xc0, !PT ;  /* 0x0002000014ff7812 */ /* 0x000fe2000780c0ff */
[----:B----4-:R0:W-:Y:S04]  /*5b930*/  STL.64 [R1+0x1828], R16 ;  /* 0x0018281001007387 */ /* 0x0101e80000100a00 */
[----:B0-----:R-:W4:Y:S04]  /*5b940*/  LDL.LU.64 R16, [R1+0x9c8] ;  /* 0x0009c80001107983 */ /* 0x001f280000300a00 */
[----:B------:R-:W-:-:S02]  /*5b950*/  @P4 LOP3.LUT R22, R22, 0x10, RZ, 0xfc, !PT ;  /* 0x0000001016164812 */ /* 0x000fc400078efcff */
[C---:B------:R-:W-:Y:S01]  /*5b960*/  LOP3.LUT P4, RZ, R20.reuse, 0x4000, RZ, 0xc0, !PT ;  /* 0x0000400014ff7812 */ /* 0x040fe2000788c0ff */
[----:B------:R-:W4:Y:S01]  /*5b970*/  LDL.LU.64 R18, [R1+0x9b8] ;  /* 0x0009b80001127983 */ /* 0x000f220000300a00 */
[----:B------:R-:W-:Y:S02]  /*5b980*/  LOP3.LUT P5, RZ, R20, 0x10000, RZ, 0xc0, !PT ;  /* 0x0001000014ff7812 */ /* 0x000fe400078ac0ff */
[----:B------:R-:W-:Y:S01]  /*5b990*/  LOP3.LUT R22, R22, 0xffffffdf, RZ, 0xc0, !PT ;  /* 0xffffffdf16167812 */ /* 0x000fe200078ec0ff */
[----:B------:R-:W4:Y:S01]  /*5b9a0*/  LDL.LU.64 R28, [R1+0x9b0] ;  /* 0x0009b000011c7983 */ /* 0x000f220000300a00 */
[----:B------:R-:W-:-:S03]  /*5b9b0*/  PRMT R21, R9, 0x7771, RZ ;  /* 0x0000777109157816 */ /* 0x000fc600000000ff */
[----:B------:R-:W4:Y:S04]  /*5b9c0*/  LDL.LU.64 R24, [R1+0x9a8] ;  /* 0x0009a80001187983 */ /* 0x000f280000300a00 */
[----:B------:R-:W-:Y:S01]  /*5b9d0*/  @P4 LOP3.LUT R22, R22, 0x20, RZ, 0xfc, !PT ;  /* 0x0000002016164812 */ /* 0x000fe200078efcff */
[----:B------:R0:W-:Y:S01]  /*5b9e0*/  @P0 STG.E.U8 desc[UR6][R14.64], R21 ;  /* 0x000000150e000986 */ /* 0x0001e2000c101106 */
[----:B------:R-:W-:-:S03]  /*5b9f0*/  LOP3.LUT P4, RZ, R20, 0x8000, RZ, 0xc0, !PT ;  /* 0x0000800014ff7812 */ /* 0x000fc6000788c0ff */
[----:B------:R-:W4:Y:S01]  /*5ba00*/  LDL.LU.64 R26, [R1+0x9a0] ;  /* 0x0009a000011a7983 */ /* 0x000f220000300a00 */
[----:B0-----:R-:W-:-:S03]  /*5ba10*/  PRMT R21, R9, 0x7772, RZ ;  /* 0x0000777209157816 */ /* 0x001fc600000000ff */
[----:B------:R-:W4:Y:S04]  /*5ba20*/  LDL.LU.64 R14, [R1+0x998] ;  /* 0x00099800010e7983 */ /* 0x000f280000300a00 */
[----:B------:R0:W-:Y:S02]  /*5ba30*/  @P5 STG.E.U8 desc[UR6][R10.64], R21 ;  /* 0x000000150a005986 */ /* 0x0001e4000c101106 */
[----:B0-----:R-:W-:Y:S02]  /*5ba40*/  PRMT R21, R9, 0x7773, RZ ;  /* 0x0000777309157816 */ /* 0x001fe400000000ff */
        /* <DEDUP_REMOVED lines=8> */
[----:B------:R-:W-:Y:S02]  /*5bad0*/  LOP3.LUT P4, RZ, R22, 0x10, RZ, 0xc0, !PT ;  /* 0x0000001016ff7812 */ /* 0x000fe4000788c0ff */
        /* <DEDUP_REMOVED lines=36> */
[----:B------:R0:W-:Y:S01]  /*5bd20*/  @P2 STG.E.U8 desc[UR6][R8.64], R21 ;  /* 0x0000001508002986 */ /* 0x0001e2000c101106 */
[----:B------:R-:W-:Y:S02]  /*5bd30*/  LOP3.LUT P2, RZ, R20, 0x1, RZ, 0xc0, !PT ;  /* 0x0000000114ff7812 */ /* 0x000fe4000784c0ff */
[C---:B------:R-:W-:Y:S02]  /*5bd40*/  PRMT R20, R13.reuse, 0x7771, RZ ;  /* 0x000077710d147816 */ /* 0x040fe400000000ff */
[----:B0-----:R-:W-:Y:S02]  /*5bd50*/  PRMT R21, R0, 0x7773, RZ ;  /* 0x0000777300157816 */ /* 0x001fe400000000ff */
[----:B------:R-:W4:Y:S04]  /*5bd60*/  LDL.LU R0, [R1+0x1810] ;  /* 0x0018100001007983 */ /* 0x000f280000300800 */
[----:B------:R0:W-:Y:S04]  /*5bd70*/  @P1 STG.E.U8 desc[UR6][R6.64], R21 ;  /* 0x0000001506001986 */ /* 0x0001e8000c101106 */
[----:B------:R-:W4:Y:S01]  /*5bd80*/  LDL.LU.64 R14, [R1+0x968] ;  /* 0x00096800010e7983 */ /* 0x000f220000300a00 */
[----:B0-----:R-:W-:-:S05]  /*5bd90*/  PRMT R21, R13, 0x7770, RZ ;  /* 0x000077700d157816 */ /* 0x001fca00000000ff */
[----:B--2---:R0:W-:Y:S04]  /*5bda0*/  @P0 STG.E.U8 desc[UR6][R4.64], R21 ;  /* 0x0000001504000986 */ /* 0x0041e8000c101106 */
[----:B---3--:R1:W-:Y:S04]  /*5bdb0*/  @P5 STG.E.U8 desc[UR6][R2.64], R20 ;  /* 0x0000001402005986 */ /* 0x0083e8000c101106 */
[----:B0-----:R-:W2:Y:S04]  /*5bdc0*/  LDL.LU.64 R4, [R1+0x960] ;  /* 0x0009600001047983 */ /* 0x001ea80000300a00 */
[----:B-1----:R-:W3:Y:S04]  /*5bdd0*/  LDL.LU.64 R2, [R1+0x958] ;  /* 0x0009580001027983 */ /* 0x002ee80000300a00 */
[----:B------:R-:W3:Y:S04]  /*5bde0*/  LDL.LU.64 R10, [R1+0x950] ;  /* 0x00095000010a7983 */ /* 0x000ee80000300a00 */
[----:B------:R-:W3:Y:S04]  /*5bdf0*/  LDL.LU.64 R8, [R1+0x948] ;  /* 0x0009480001087983 */ /* 0x000ee80000300a00 */
[----:B------:R-:W3:Y:S01]  /*5be00*/  LDL.LU R17, [R1+0x90] ;  /* 0x0000900001117983 */ /* 0x000ee20000300800 */
[----:B------:R-:W-:-:S03]  /*5be10*/  PRMT R20, R13, 0x7772, RZ ;  /* 0x000077720d147816 */ /* 0x000fc600000000ff */
[----:B------:R-:W3:Y:S04]  /*5be20*/  LDL.LU.64 R6, [R1+0x940] ;  /* 0x0009400001067983 */ /* 0x000ee80000300a00 */
[----:B------:R-:W3:Y:S01]  /*5be30*/  LDL.LU R26, [R1+0x94] ;  /* 0x00009400011a7983 */ /* 0x000ee20000300800 */
[C---:B----4-:R-:W-:Y:S02]  /*5be40*/  LOP3.LUT P1, RZ, R0.reuse, 0x80000000, RZ, 0xc0, !PT ;  /* 0x8000000000ff7812 */ /* 0x050fe4000782c0ff */
[----:B------:R-:W-:Y:S01]  /*5be50*/  LOP3.LUT P0, RZ, R0, 0x40000000, RZ, 0xc0, !PT ;  /* 0x4000000000ff7812 */ /* 0x000fe2000780c0ff */
[----:B------:R0:W-:Y:S02]  /*5be60*/  @P2 STG.E.U8 desc[UR6][R14.64], R20 ;  /* 0x000000140e002986 */ /* 0x0001e4000c101106 */
[----:B0-----:R-:W-:-:S08]  /*5be70*/  PRMT R20, R13, 0x7773, RZ ;  /* 0x000077730d147816 */ /* 0x001fd000000000ff */
[----:B--2---:R0:W-:Y:S04]  /*5be80*/  @P1 STG.E.U8 desc[UR6][R4.64], R20 ;  /* 0x0000001404001986 */ /* 0x0041e8000c101106 */
[----:B0-----:R-:W2:Y:S01]  /*5be90*/  LDL.LU.64 R4, [R1+0x938] ;  /* 0x0009380001047983 */ /* 0x001ea20000300a00 */
[----:B---3--:R-:W-:-:S03]  /*5bea0*/  PRMT R20, R17, 0x7770, RZ ;  /* 0x0000777011147816 */ /* 0x008fc600000000ff */
[----:B------:R-:W3:Y:S04]  /*5beb0*/  LDL.LU R27, [R1+0x98] ;  /* 0x00009800011b7983 */ /* 0x000ee80000300800 */
[----:B------:R0:W-:Y:S04]  /*5bec0*/  @P0 STG.E.U8 desc[UR6][R2.64], R20 ;  /* 0x0000001402000986 */ /* 0x0001e8000c101106 */
        /* <DEDUP_REMOVED lines=23> */
[C---:B------:R-:W-:Y:S01]  /*5c040*/  LOP3.LUT P4, RZ, R0.reuse, 0x4000000, RZ, 0xc0, !PT ;  /* 0x0400000000ff7812 */ /* 0x040fe2000788c0ff */
[----:B------:R-:W3:Y:S01]  /*5c050*/  LDL.LU.64 R22, [R1+0x918] ;  /* 0x0009180001167983 */ /* 0x000ee20000300a00 */
[----:B------:R-:W-:Y:S02]  /*5c060*/  LOP3.LUT R19, R19, 0xefffffff, RZ, 0xc0, !PT ;  /* 0xefffffff13137812 */ /* 0x000fe400078ec0ff */
[----:B------:R-:W-:Y:S01]  /*5c070*/  LOP3.LUT P5, RZ, R0, 0x20000000, RZ, 0xc0, !PT ;  /* 0x2000000000ff7812 */ /* 0x000fe200078ac0ff */
[----:B------:R-:W3:Y:S01]  /*5c080*/  LDL.LU.64 R28, [R1+0x910] ;  /* 0x00091000011c7983 */ /* 0x000ee20000300a00 */
[----:B------:R-:W-:-:S03]  /*5c090*/  PRMT R20, R17, 0x7771, RZ ;  /* 0x0000777111147816 */ /* 0x000fc600000000ff */
[----:B------:R-:W3:Y:S04]  /*5c0a0*/  LDL.LU.64 R24, [R1+0x908] ;  /* 0x0009080001187983 */ /* 0x000ee80000300a00 */
[----:B------:R-:W-:Y:S01]  /*5c0b0*/  @P4 LOP3.LUT R19, R19, 0x10000000, RZ, 0xfc, !PT ;  /* 0x1000000013134812 */ /* 0x000fe200078efcff */
[----:B------:R-:W3:Y:S01]  /*5c0c0*/  LDL.LU.64 R14, [R1+0x900] ;  /* 0x00090000010e7983 */ /* 0x000ee20000300a00 */
[----:B------:R-:W-:Y:S02]  /*5c0d0*/  LOP3.LUT P4, RZ, R0, 0x8000000, RZ, 0xc0, !PT ;  /* 0x0800000000ff7812 */ /* 0x000fe4000788c0ff */
[----:B------:R-:W-:Y:S01]  /*5c0e0*/  LOP3.LUT R19, R19, 0xdfffffff, RZ, 0xc0, !PT ;  /* 0xdfffffff13137812 */ /* 0x000fe200078ec0ff */
[----:B------:R0:W-:Y:S04]  /*5c0f0*/  @P5 STG.E.U8 desc[UR6][R10.64], R20 ;  /* 0x000000140a005986 */ /* 0x0001e8000c101106 */
[----:B------:R-:W3:Y:S06]  /*5c100*/  LDL.LU.64 R12, [R1+0x8f8] ;  /* 0x0008f800010c7983 */ /* 0x000eec0000300a00 */
[----:B------:R-:W-:-:S02]  /*5c110*/  @P4 LOP3.LUT R19, R19, 0x20000000, RZ, 0xfc, !PT ;  /* 0x2000000013134812 */ /* 0x000fc400078efcff */
[----:B------:R-:W-:Y:S01]  /*5c120*/  LOP3.LUT P4, RZ, R0, 0x10000000, RZ, 0xc0, !PT ;  /* 0x1000000000ff7812 */ /* 0x000fe2000788c0ff */
[----:B0-----:R-:W3:Y:S01]  /*5c130*/  LDL.LU.64 R10, [R1+0x8f0] ;  /* 0x0008f000010a7983 */ /* 0x001ee20000300a00 */
[----:B------:R-:W-:-:S11]  /*5c140*/  PRMT R20, R17, 0x7772, RZ ;  /* 0x0000777211147816 */ /* 0x000fd600000000ff */
[----:B------:R0:W-:Y:S01]  /*5c150*/  @P4 STG.E.U8 desc[UR6][R8.64], R20 ;  /* 0x0000001408004986 */ /* 0x0001e2000c101106 */
[----:B------:R-:W-:Y:S02]  /*5c160*/  LOP3.LUT P4, RZ, R19, 0x20000000, RZ, 0xc0, !PT ;  /* 0x2000000013ff7812 */ /* 0x000fe4000788c0ff */
[----:B0-----:R-:W-:Y:S01]  /*5c170*/  PRMT R20, R17, 0x7773, RZ ;  /* 0x0000777311147816 */ /* 0x001fe200000000ff */
[----:B------:R-:W3:Y:S10]  /*5c180*/  LDL.LU.64 R8, [R1+0x8e8] ;  /* 0x0008e80001087983 */ /* 0x000ef40000300a00 */
[----:B------:R0:W-:Y:S01]  /*5c190*/  @P4 STG.E.U8 desc[UR6][R6.64], R20 ;  /* 0x0000001406004986 */ /* 0x0001e2000c101106 */
[----:B------:R-:W-:-:S02]  /*5c1a0*/  LOP3.LUT P4, RZ, R19, 0x10000000, RZ, 0xc0, !PT ;  /* 0x1000000013ff7812 */ /* 0x000fc4000788c0ff */
[----:B0-----:R-:W-:Y:S01]  /*5c1b0*/  PRMT R20, R26, 0x7770, RZ ;  /* 0x000077701a147816 */ /* 0x001fe200000000ff */
[----:B------:R-:W3:Y:S10]  /*5c1c0*/  LDL.LU.64 R6, [R1+0x8e0] ;  /* 0x0008e00001067983 */ /* 0x000ef40000300a00 */
[----:B--2---:R0:W-:Y:S01]  /*5c1d0*/  @P4 STG.E.U8 desc[UR6][R4.64], R20 ;  /* 0x0000001404004986 */ /* 0x0041e2000c101106 */
[----:B------:R-:W-:-:S03]  /*5c1e0*/  LOP3.LUT P4, RZ, R19, 0x8000000, RZ, 0xc0, !PT ;  /* 0x0800000013ff7812 */ /* 0x000fc6000788c0ff */
[----:B------:R-:W2:Y:S01]  /*5c1f0*/  LDL.LU R17, [R1+0x80] ;  /* 0x0000800001117983 */ /* 0x000ea20000300800 */
[----:B0-----:R-:W-:-:S03]  /*5c200*/  PRMT R20, R26, 0x7771, RZ ;  /* 0x000077711a147816 */ /* 0x001fc600000000ff */
[----:B------:R-:W2:Y:S06]  /*5c210*/  LDL.LU.64 R4, [R1+0x8d8] ;  /* 0x0008d80001047983 */ /* 0x000eac0000300a00 */
[----:B----4-:R0:W-:Y:S04]  /*5c220*/  @P4 STG.E.U8 desc[UR6][R2.64], R20 ;  /* 0x0000001402004986 */ /* 0x0101e8000c101106 */
[----:B0-----:R-:W4:Y:S01]  /*5c230*/  LDL.LU.64 R2, [R1+0x1808] ;  /* 0x0018080001027983 */ /* 0x001f220000300a00 */
[----:B------:R-:W-:-:S02]  /*5c240*/  LOP3.LUT P4, RZ, R19, 0x4000000, RZ, 0xc0, !PT ;  /* 0x0400000013ff7812 */ /* 0x000fc4000788c0ff */
[----:B------:R-:W-:-:S11]  /*5c250*/  PRMT R20, R26, 0x7772, RZ ;  /* 0x000077721a147816 */ /* 0x000fd600000000ff */
[----:B----4-:R0:W-:Y:S04]  /*5c260*/  @P4 STG.E.U8 desc[UR6][R2.64], R20 ;  /* 0x0000001402004986 */ /* 0x0101e8000c101106 */
[----:B0-----:R-:W4:Y:S01]  /*5c270*/  LDL.LU.64 R2, [R1+0x1800] ;  /* 0x0018000001027983 */ /* 0x001f220000300a00 */
[----:B------:R-:W-:Y:S02]  /*5c280*/  LOP3.LUT P4, RZ, R19, 0x2000000, RZ, 0xc0, !PT ;  /* 0x0200000013ff7812 */ /* 0x000fe4000788c0ff */
[----:B------:R-:W-:Y:S02]  /*5c290*/  PRMT R20, R26, 0x7773, RZ ;  /* 0x000077731a147816 */ /* 0x000fe400000000ff */
[C---:B------:R-:W-:Y:S02]  /*5c2a0*/  LOP3.LUT P3, RZ, R0.reuse, 0x20000, RZ, 0xc0, !PT ;  /* 0x0002000000ff7812 */ /* 0x040fe4000786c0ff */
[----:B------:R-:W-:-:S07]  /*5c2b0*/  LOP3.LUT P6, RZ, R0, 0x8000, RZ, 0xc0, !PT ;  /* 0x0000800000ff7812 */ /* 0x000fce00078cc0ff */
[----:B----4-:R0:W-:Y:S04]  /*5c2c0*/  @P4 STG.E.U8 desc[UR6][R2.64], R20 ;  /* 0x0000001402004986 */ /* 0x0101e8000c101106 */
[----:B0-----:R-:W4:Y:S01]  /*5c2d0*/  LDL.LU.64 R2, [R1+0x17f8] ;  /* 0x0017f80001027983 */ /* 0x001f220000300a00 */
[----:B------:R-:W-:Y:S02]  /*5c2e0*/  LOP3.LUT P4, RZ, R19, 0x1000000, RZ, 0xc0, !PT ;  /* 0x0100000013ff7812 */ /* 0x000fe4000788c0ff */
[----:B---3--:R-:W-:-:S11]  /*5c2f0*/  PRMT R20, R27, 0x7770, RZ ;  /* 0x000077701b147816 */ /* 0x008fd600000000ff */
[----:B------:R0:W-:Y:S01]  /*5c300*/  @P4 STG.E.U8 desc[UR6][R22.64], R20 ;  /* 0x0000001416004986 */ /* 0x0001e2000c101106 */
[----:B------:R-:W-:Y:S02]  /*5c310*/  LOP3.LUT P4, RZ, R19, 0x800000, RZ, 0xc0, !PT ;  /* 0x0080000013ff7812 */ /* 0x000fe4000788c0ff */
[----:B0-----:R-:W-:-:S11]  /*5c320*/  PRMT R20, R27, 0x7771, RZ ;  /* 0x000077711b147816 */ /* 0x001fd600000000ff */
[----:B------:R0:W-:Y:S01]  /*5c330*/  @P4 STG.E.U8 desc[UR6][R28.64], R20 ;  /* 0x000000141c004986 */ /* 0x0001e2000c101106 */
[----:B------:R-:W-:Y:S02]  /*5c340*/  LOP3.LUT P4, RZ, R19, 0x400000, RZ, 0xc0, !PT ;  /* 0x0040000013ff7812 */ /* 0x000fe4000788c0ff */
[----:B0-----:R-:W-:-:S11]  /*5c350*/  PRMT R20, R27, 0x7772, RZ ;  /* 0x000077721b147816 */ /* 0x001fd600000000ff */
[----:B------:R0:W-:Y:S01]  /*5c360*/  @P4 STG.E.U8 desc[UR6][R24.64], R20 ;  /* 0x0000001418004986 */ /* 0x0001e2000c101106 */
[----:B------:R-:W-:Y:S02]  /*5c370*/  LOP3.LUT P2, RZ, R0, 0x2000, RZ, 0xc0, !PT ;  /* 0x0000200000ff7812 */ /* 0x000fe4000784c0ff */
[----:B0-----:R-:W-:-:S05]  /*5c380*/  PRMT R20, R27, 0x7773, RZ ;  /* 0x000077731b147816 */ /* 0x001fca00000000ff */
[----:B------:R4:W-:Y:S01]  /*5c390*/  @P3 STG.E.U8 desc[UR6][R14.64], R20 ;  /* 0x000000140e003986 */ /* 0x0009e2000c101106 */
[C---:B------:R-:W-:Y:S02]  /*5c3a0*/  LOP3.LUT P1, RZ, R0.reuse, 0x800, RZ, 0xc0, !PT ;  /* 0x0000080000ff7812 */ /* 0x040fe4000782c0ff */
[C---:B------:R-:W-:Y:S02]  /*5c3b0*/  LOP3.LUT P0, RZ, R0.reuse, 0x200, RZ, 0xc0, !PT ;  /* 0x0000020000ff7812 */ /* 0x040fe4000780c0ff */
[----:B------:R-:W-:Y:S02]  /*5c3c0*/  LOP3.LUT P5, RZ, R0, 0x100, RZ, 0xc0, !PT ;  /* 0x0000010000ff7812 */ /* 0x000fe400078ac0ff */
        /* <DEDUP_REMOVED lines=9> */
[----:B--2---:R-:W-:-:S02]  /*5c460*/  PRMT R20, R17, 0x7770, RZ ;  /* 0x0000777011147816 */ /* 0x004fc400000000ff */
[----:B------:R-:W2:Y:S04]  /*5c470*/  LDL.LU.64 R6, [R1+0x8d0] ;  /* 0x0008d00001067983 */ /* 0x000ea80000300a00 */
[----:B------:R0:W-:Y:S04]  /*5c480*/  @P5 STG.E.U8 desc[UR6][R4.64], R20 ;  /* 0x0000001404005986 */ /* 0x0001e8000c101106 */
[----:B0-----:R-:W4:Y:S01]  /*5c490*/  LDL.LU.64 R4, [R1+0x8c8] ;  /* 0x0008c80001047983 */ /* 0x001f220000300a00 */
[C---:B------:R-:W-:Y:S02]  /*5c4a0*/  LOP3.LUT P2, RZ, R0.reuse, 0x20, RZ, 0xc0, !PT ;  /* 0x0000002000ff7812 */ /* 0x040fe4000784c0ff */
[----:B------:R-:W-:Y:S01]  /*5c4b0*/  LOP3.LUT P1, RZ, R0, 0x10, RZ, 0xc0, !PT ;  /* 0x0000001000ff7812 */ /* 0x000fe2000782c0ff */
[----:B------:R-:W3:Y:S01]  /*5c4c0*/  LDL.LU.64 R12, [R1+0x8c0] ;  /* 0x0008c000010c7983 */ /* 0x000ee20000300a00 */
[----:B------:R-:W-:-:S03]  /*5c4d0*/  PRMT R20, R17, 0x7771, RZ ;  /* 0x0000777111147816 */ /* 0x000fc600000000ff */
[----:B------:R-:W3:Y:S04]  /*5c4e0*/  LDL.LU.64 R10, [R1+0x8a8] ;  /* 0x0008a800010a7983 */ /* 0x000ee80000300a00 */
[----:B------:R-:W3:Y:S04]  /*5c4f0*/  LDL.LU.64 R8, [R1+0x8a0] ;  /* 0x0008a00001087983 */ /* 0x000ee80000300a00 */
[----:B------:R-:W3:Y:S04]  /*5c500*/  LDL.LU R22, [R1+0x84] ;  /* 0x0000840001167983 */ /* 0x000ee80000300800 */
[----:B--2---:R0:W-:Y:S02]  /*5c510*/  @P2 STG.E.U8 desc[UR6][R6.64], R20 ;  /* 0x0000001406002986 */ /* 0x0041e4000c101106 */
[----:B0-----:R-:W-:-:S02]  /*5c520*/  PRMT R20, R17, 0x7772, RZ ;  /* 0x0000777211147816 */ /* 0x001fc400000000ff */
[----:B------:R-:W2:Y:S04]  /*5c530*/  LDL.LU.64 R6, [R1+0x898] ;  /* 0x0008980001067983 */ /* 0x000ea80000300a00 */
[----:B------:R-:W2:Y:S04]  /*5c540*/  LDL.LU R23, [R1+0x88] ;  /* 0x0000880001177983 */ /* 0x000ea80000300800 */
[----:B----4-:R0:W-:Y:S04]  /*5c550*/  @P1 STG.E.U8 desc[UR6][R4.64], R20 ;  /* 0x0000001404001986 */ /* 0x0101e8000c101106 */
[----:B0-----:R-:W4:Y:S04]  /*5c560*/  LDL.LU.64 R4, [R1+0x890] ;  /* 0x0008900001047983 */ /* 0x001f280000300a00 */
[----:B------:R-:W3:Y:S04]  /*5c570*/  LDL.LU.64 R28, [R1+0x870] ;  /* 0x00087000011c7983 */ /* 0x000ee80000300a00 */
[----:B---3--:R0:W-:Y:S04]  /*5c580*/  STL.64 [R1+0x17d8], R28 ;  /* 0x0017d81c01007387 */ /* 0x0081e80000100a00 */
[----:B0-----:R-:W3:Y:S04]  /*5c590*/  LDL.LU.64 R28, [R1+0x878] ;  /* 0x00087800011c7983 */ /* 0x001ee80000300a00 */
        /* <DEDUP_REMOVED lines=19> */
[----:B---3--:R0:W-:Y:S04]  /*5c6d0*/  STL.64 [R1+0x17e8], R28 ;  /* 0x0017e81c01007387 */ /* 0x0081e80000100a00 */
[----:B0-----:R-:W3:Y:S06]  /*5c6e0*/  LDL.LU.64 R28, [R1+0x888] ;  /* 0x00088800011c7983 */ /* 0x001eec0000300a00 */
[----:B------:R-:W-:-:S02]  /*5c6f0*/  @P4 LOP3.LUT R19, R19, 0x80000, RZ, 0xfc, !PT ;  /* 0x0008000013134812 */ /* 0x000fc400078efcff */
[----:B------:R-:W-:Y:S02]  /*5c700*/  LOP3.LUT P4, RZ, R2, 0x8000000, RZ, 0xc0, !PT ;  /* 0x0800000002ff7812 */ /* 0x000fe4000788c0ff */
[----:B------:R-:W-:Y:S02]  /*5c710*/  LOP3.LUT R19, R19, 0xffefffff, RZ, 0xc0, !PT ;  /* 0xffefffff13137812 */ /* 0x000fe400078ec0ff */
[----:B------:R-:W-:-:S09]  /*5c720*/  LOP3.LUT P0, RZ, R0, 0x4, RZ, 0xc0, !PT ;  /* 0x0000000400ff7812 */ /* 0x000fd2000780c0ff */
[----:B------:R-:W-:Y:S02]  /*5c730*/  @P4 LOP3.LUT R19, R19, 0x100000, RZ, 0xfc, !PT ;  /* 0x0010000013134812 */ /* 0x000fe400078efcff */
[----:B------:R-:W-:Y:S02]  /*5c740*/  LOP3.LUT P4, RZ, R2, 0x20000000, RZ, 0xc0, !PT ;  /* 0x2000000002ff7812 */ /* 0x000fe4000788c0ff */
[----:B------:R-:W-:Y:S02]  /*5c750*/  LOP3.LUT P5, RZ, R0, 0x2, RZ, 0xc0, !PT ;  /* 0x0000000200ff7812 */ /* 0x000fe400078ac0ff */
[----:B------:R-:W-:Y:S02]  /*5c760*/  LOP3.LUT R19, R19, 0xffdfffff, RZ, 0xc0, !PT ;  /* 0xffdfffff13137812 */ /* 0x000fe400078ec0ff */
[----:B------:R-:W-:Y:S02]  /*5c770*/  PRMT R20, R17, 0x7773, RZ ;  /* 0x0000777311147816 */ /* 0x000fe400000000ff */
[----:B------:R-:W3:Y:S05]  /*5c780*/  LDL.LU R17, [R1+0x8c] ;  /* 0x00008c0001117983 */ /* 0x000eea0000300800 */
[----:B------:R-:W-:Y:S01]  /*5c790*/  @P4 LOP3.LUT R19, R19, 0x200000, RZ, 0xfc, !PT ;  /* 0x0020000013134812 */ /* 0x000fe200078efcff */
[----:B------:R0:W-:Y:S01]  /*5c7a0*/  @P0 STG.E.U8 desc[UR6][R12.64], R20 ;  /* 0x000000140c000986 */ /* 0x0001e2000c101106 */
[----:B------:R-:W-:-:S03]  /*5c7b0*/  LOP3.LUT P4, RZ, R2, 0x80000000, RZ, 0xc0, !PT ;  /* 0x8000000002ff7812 */ /* 0x000fc6000788c0ff */
[----:B------:R-:W3:Y:S04]  /*5c7c0*/  LDL.LU.64 R24, [R1+0x868] ;  /* 0x0008680001187983 */ /* 0x000ee80000300a00 */
[----:B------:R-:W3:Y:S01]  /*5c7d0*/  LDL.LU.64 R26, [R1+0x860] ;  /* 0x00086000011a7983 */ /* 0x000ee20000300a00 */
[----:B0-----:R-:W-:-:S03]  /*5c7e0*/  PRMT R20, R22, 0x7770, RZ ;  /* 0x0000777016147816 */ /* 0x001fc600000000ff */
[----:B------:R-:W3:Y:S04]  /*5c7f0*/  LDL.LU.64 R14, [R1+0x858] ;  /* 0x00085800010e7983 */ /* 0x000ee80000300a00 */
[----:B------:R0:W-:Y:S04]  /*5c800*/  @P5 STG.E.U8 desc[UR6][R10.64], R20 ;  /* 0x000000140a005986 */ /* 0x0001e8000c101106 */
[----:B------:R-:W3:Y:S01]  /*5c810*/  LDL.LU.64 R12, [R1+0x850] ;  /* 0x00085000010c7983 */ /* 0x000ee20000300a00 */
[----:B0-----:R-:W-:-:S03]  /*5c820*/  PRMT R20, R22, 0x7771, RZ ;  /* 0x0000777116147816 */ /* 0x001fc600000000ff */
[----:B------:R-:W3:Y:S04]  /*5c830*/  LDL.LU.64 R10, [R1+0x848] ;  /* 0x00084800010a7983 */ /* 0x000ee80000300a00 */
[----:B------:R0:W-:Y:S01]  /*5c840*/  @P4 STG.E.U8 desc[UR6][R8.64], R20 ;  /* 0x0000001408004986 */ /* 0x0001e2000c101106 */
[C---:B------:R-:W-:Y:S02]  /*5c850*/  LOP3.LUT P4, RZ, R19.reuse, 0x200000, RZ, 0xc0, !PT ;  /* 0x0020000013ff7812 */ /* 0x040fe4000788c0ff */
[----:B0-----:R-:W-:Y:S01]  /*5c860*/  PRMT R20, R22, 0x7772, RZ ;  /* 0x0000777216147816 */ /* 0x001fe200000000ff */
[----:B------:R-:W3:Y:S10]  /*5c870*/  LDL.LU.64 R8, [R1+0x840] ;  /* 0x0008400001087983 */ /* 0x000ef40000300a00 */
[----:B--2---:R0:W-:Y:S01]  /*5c880*/  @P4 STG.E.U8 desc[UR6][R6.64], R20 ;  /* 0x0000001406004986 */ /* 0x0041e2000c101106 */
[----:B------:R-:W-:-:S02]  /*5c890*/  LOP3.LUT P4, RZ, R19, 0x100000, RZ, 0xc0, !PT ;  /* 0x0010000013ff7812 */ /* 0x000fc4000788c0ff */
[----:B0-----:R-:W-:Y:S01]  /*5c8a0*/  PRMT R20, R22, 0x7773, RZ ;  /* 0x0000777316147816 */ /* 0x001fe200000000ff */
[----:B------:R-:W2:Y:S10]  /*5c8b0*/  LDL.LU.64 R6, [R1+0x838] ;  /* 0x0008380001067983 */ /* 0x000eb40000300a00 */
[----:B----4-:R0:W-:Y:S01]  /*5c8c0*/  @P4 STG.E.U8 desc[UR6][R4.64], R20 ;  /* 0x0000001404004986 */ /* 0x0101e2000c101106 */
[----:B------:R-:W-:-:S02]  /*5c8d0*/  LOP3.LUT P4, RZ, R19, 0x80000, RZ, 0xc0, !PT ;  /* 0x0008000013ff7812 */ /* 0x000fc4000788c0ff */
[----:B0-----:R-:W-:Y:S01]  /*5c8e0*/  PRMT R20, R23, 0x7770, RZ ;  /* 0x0000777017147816 */ /* 0x001fe200000000ff */
[----:B------:R-:W4:Y:S10]  /*5c8f0*/  LDL.LU.64 R4, [R1+0x830] ;  /* 0x0008300001047983 */ /* 0x000f340000300a00 */
        /* <DEDUP_REMOVED lines=37> */
[----:B----4-:R0:W-:Y:S04]  /*5cb50*/  @P5 STG.E.U8 desc[UR6][R4.64], R20 ;  /* 0x0000001404005986 */ /* 0x0101e8000c101106 */
[----:B------:R-:W3:Y:S04]  /*5cb60*/  LDL.LU.64 R6, [R1+0x828] ;  /* 0x0008280001067983 */ /* 0x000ee80000300a00 */
[----:B------:R-:W4:Y:S01]  /*5cb70*/  LDL.LU.64 R8, [R1+0x820] ;  /* 0x0008200001087983 */ /* 0x000f220000300a00 */
[----:B0-----:R-:W-:-:S03]  /*5cb80*/  IMAD.MOV.U32 R4, RZ, RZ, R16 ;  /* 0x000000ffff047224 */ /* 0x001fc600078e0010 */
[----:B------:R-:W2:Y:S04]  /*5cb90*/  LDL.LU.64 R16, [R1+0x818] ;  /* 0x0008180001107983 */ /* 0x000ea80000300a00 */
[----:B------:R-:W3:Y:S01]  /*5cba0*/  LDL.LU R27, [R1+0x74] ;  /* 0x00007400011b7983 */ /* 0x000ee20000300800 */
[C---:B------:R-:W-:Y:S02]  /*5cbb0*/  LOP3.LUT P2, RZ, R2.reuse, 0x8, RZ, 0xc0, !PT ;  /* 0x0000000802ff7812 */ /* 0x040fe4000784c0ff */
[----:B------:R-:W-:Y:S01]  /*5cbc0*/  LOP3.LUT P1, RZ, R2, 0x2, RZ, 0xc0, !PT ;  /* 0x0000000202ff7812 */ /* 0x000fe2000782c0ff */
[----:B------:R-:W2:Y:S04]  /*5cbd0*/  LDL.LU.64 R14, [R1+0x810] ;  /* 0x00081000010e7983 */ /* 0x000ea80000300a00 */
[----:B------:R-:W2:Y:S04]  /*5cbe0*/  LDL.LU.64 R12, [R1+0x808] ;  /* 0x00080800010c7983 */ /* 0x000ea80000300a00 */
[----:B------:R-:W2:Y:S04]  /*5cbf0*/  LDL.LU.64 R10, [R1+0x800] ;  /* 0x00080000010a7983 */ /* 0x000ea80000300a00 */
[----:B------:R-:W2:Y:S01]  /*5cc00*/  LDL.LU R21, [R1+0x78] ;  /* 0x0000780001157983 */ /* 0x000ea20000300800 */
[----:B---3--:R-:W-:-:S05]  /*5cc10*/  PRMT R20, R27, 0x7770, RZ ;  /* 0x000077701b147816 */ /* 0x008fca00000000ff */
[----:B------:R0:W-:Y:S02]  /*5cc20*/  @P2 STG.E.U8 desc[UR6][R6.64], R20 ;  /* 0x0000001406002986 */ /* 0x0001e4000c101106 */
[----:B0-----:R-:W-:Y:S02]  /*5cc30*/  PRMT R20, R27, 0x7771, RZ ;  /* 0x000077711b147816 */ /* 0x001fe400000000ff */
[----:B------:R-:W3:Y:S04]  /*5cc40*/  LDL.LU.64 R6, [R1+0x7f8] ;  /* 0x0007f80001067983 */ /* 0x000ee80000300a00 */
[----:B------:R-:W3:Y:S04]  /*5cc50*/  LDL.LU R5, [R1+0x7c] ;  /* 0x00007c0001057983 */ /* 0x000ee80000300800 */
[----:B----4-:R0:W-:Y:S04]  /*5cc60*/  @P1 STG.E.U8 desc[UR6][R8.64], R20 ;  /* 0x0000001408001986 */ /* 0x0101e8000c101106 */
[----:B0-----:R-:W4:Y:S04]  /*5cc70*/  LDL.LU.64 R8, [R1+0x7e0] ;  /* 0x0007e00001087983 */ /* 0x001f280000300a00 */
[----:B----4-:R0:W-:Y:S04]  /*5cc80*/  STL.64 [R1+0x17c0], R8 ;  /* 0x0017c00801007387 */ /* 0x0101e80000100a00 */
[----:B0-----:R-:W4:Y:S01]  /*5cc90*/  LDL.LU.64 R8, [R1+0x7e8] ;  /* 0x0007e80001087983 */ /* 0x001f220000300a00 */
[----:B--2---:R-:W-:-:S02]  /*5cca0*/  LOP3.LUT P4, RZ, R3, 0x2000, RZ, 0xc0, !PT ;  /* 0x0000200003ff7812 */ /* 0x004fc4000788c0ff */
        /* <DEDUP_REMOVED lines=30> */
[----:B0-----:R-:W-:Y:S01]  /*5ce90*/  PRMT R20, R27, 0x7773, RZ ;  /* 0x000077731b147816 */ /* 0x001fe200000000ff */
        /* <DEDUP_REMOVED lines=9> */
[----:B------:R-:W4:Y:S01]  /*5cf30*/  LDL.LU.64 R14, [R1+0x7b0] ;  /* 0x0007b000010e7983 */ /* 0x000f220000300a00 */
        /* <DEDUP_REMOVED lines=19> */
[----:B------:R-:W-:Y:S02]  /*5d070*/  LOP3.LUT P4, RZ, R19, 0x100, RZ, 0xc0, !PT ;  /* 0x0000010013ff7812 */ /* 0x000fe4000788c0ff */
[----:B0-----:R-:W-:Y:S01]  /*5d080*/  PRMT R20, R5, 0x7772, RZ ;  /* 0x0000777205147816 */ /* 0x001fe200000000ff */
[----:B------:R-:W2:Y:S10]  /*5d090*/  LDL.LU R8, [R1+0x17b8] ;  /* 0x0017b80001087983 */ /* 0x000eb40000300800 */
[----:B----4-:R0:W-:Y:S04]  /*5d0a0*/  @P4 STG.E.U8 desc[UR6][R16.64], R20 ;  /* 0x0000001410004986 */ /* 0x0101e8000c101106 */
[----:B0-----:R-:W4:Y:S01]  /*5d0b0*/  LDL.LU.64 R16, [R1+0x17b0] ;  /* 0x0017b00001107983 */ /* 0x001f220000300a00 */
[----:B------:R-:W-:-:S02]  /*5d0c0*/  LOP3.LUT P4, RZ, R19, 0x80, RZ, 0xc0, !PT ;  /* 0x0000008013ff7812 */ /* 0x000fc4000788c0ff */
[----:B------:R-:W-:Y:S02]  /*5d0d0*/  PRMT R20, R5, 0x7773, RZ ;  /* 0x0000777305147816 */ /* 0x000fe400000000ff */
[----:B------:R-:W-:-:S09]  /*5d0e0*/  LOP3.LUT P3, RZ, R3, 0x800, RZ, 0xc0, !PT ;  /* 0x0000080003ff7812 */ /* 0x000fd2000786c0ff */
[----:B------:R4:W-:Y:S01]  /*5d0f0*/  @P4 STG.E.U8 desc[UR6][R22.64], R20 ;  /* 0x0000001416004986 */ /* 0x0009e2000c101106 */
[----:B------:R-:W-:Y:S02]  /*5d100*/  LOP3.LUT P4, RZ, R19, 0x40, RZ, 0xc0, !PT ;  /* 0x0000004013ff7812 */ /* 0x000fe4000788c0ff */
[C---:B------:R-:W-:Y:S02]  /*5d110*/  LOP3.LUT P6, RZ, R3.reuse, 0x200, RZ, 0xc0, !PT ;  /* 0x0000020003ff7812 */ /* 0x040fe400078cc0ff */
[C---:B------:R-:W-:Y:S02]  /*5d120*/  LOP3.LUT P2, RZ, R3.reuse, 0x80, RZ, 0xc0, !PT ;  /* 0x0000008003ff7812 */ /* 0x040fe4000784c0ff */
[C---:B------:R-:W-:Y:S02]  /*5d130*/  LOP3.LUT P1, RZ, R3.reuse, 0x40, RZ, 0xc0, !PT ;  /* 0x0000004003ff7812 */ /* 0x040fe4000782c0ff */
[C---:B------:R-:W-:Y:S02]  /*5d140*/  LOP3.LUT P0, RZ, R3.reuse, 0x8, RZ, 0xc0, !PT ;  /* 0x0000000803ff7812 */ /* 0x040fe4000780c0ff */
[----:B------:R-:W-:-:S02]  /*5d150*/  LOP3.LUT P5, RZ, R3, 0x4, RZ, 0xc0, !PT ;  /* 0x0000000403ff7812 */ /* 0x000fc400078ac0ff */
[----:B----4-:R-:W-:-:S05]  /*5d160*/  PRMT R20, R16, 0x7770, RZ ;  /* 0x0000777010147816 */ /* 0x010fca00000000ff */
        /* <DEDUP_REMOVED lines=11> */
[----:B------:R0:W-:Y:S04]  /*5d220*/  @P0 STG.E.U8 desc[UR6][R10.64], R20 ;  /* 0x000000140a000986 */ /* 0x0001e8000c101106 */
[----:B------:R-:W-:Y:S01]  /*5d230*/  STL.64 [R1+0x1788], R2 ;  /* 0x0017880201007387 */ /* 0x000fe20000100a00 */
[----:B0-----:R-:W-:-:S03]  /*5d240*/  PRMT R20, R17, 0x7772, RZ ;  /* 0x0000777211147816 */ /* 0x001fc600000000ff */
[----:B------:R-:W2:Y:S04]  /*5d250*/  LDL.LU.64 R10, [R1+0x790] ;  /* 0x00079000010a7983 */ /* 0x000ea80000300a00 */
[----:B---3--:R0:W-:Y:S04]  /*5d260*/  @P5 STG.E.U8 desc[UR6][R6.64], R20 ;  /* 0x0000001406005986 */ /* 0x0081e8000c101106 */
[----:B0-----:R-:W3:Y:S04]  /*5d270*/  LDL.LU.64 R6, [R1+0x788] ;  /* 0x0007880001067983 */ /* 0x001ee80000300a00 */
[----:B------:R-:W3:Y:S04]  /*5d280*/  LDL.LU.64 R26, [R1+0x780] ;  /* 0x00078000011a7983 */ /* 0x000ee80000300a00 */
[----:B------:R-:W3:Y:S04]  /*5d290*/  LDL.LU.64 R14, [R1+0x778] ;  /* 0x00077800010e7983 */ /* 0x000ee80000300a00 */
[----:B------:R-:W3:Y:S01]  /*5d2a0*/  LDL.LU R9, [R1+0x68] ;  /* 0x0000680001097983 */ /* 0x000ee20000300800 */
[----:B------:R-:W-:-:S02]  /*5d2b0*/  LOP3.LUT P2, RZ, R3, 0x1, RZ, 0xc0, !PT ;  /* 0x0000000103ff7812 */ /* 0x000fc4000784c0ff */
[----:B------:R-:W-:Y:S01]  /*5d2c0*/  PRMT R20, R17, 0x7773, RZ ;  /* 0x0000777311147816 */ /* 0x000fe200000000ff */
[----:B------:R-:W3:Y:S04]  /*5d2d0*/  LDL.LU.64 R12, [R1+0x770] ;  /* 0x00077000010c7983 */ /* 0x000ee80000300a00 */
[----:B------:R-:W3:Y:S04]  /*5d2e0*/  LDL.LU R21, [R1+0x6c] ;  /* 0x00006c0001157983 */ /* 0x000ee80000300800 */
[----:B------:R-:W3:Y:S01]  /*5d2f0*/  LDL.LU R17, [R1+0x17a8] ;  /* 0x0017a80001117983 */ /* 0x000ee20000300800 */
[----:B----4-:R-:W-:-:S03]  /*5d300*/  LOP3.LUT P1, RZ, R16, 0x80000000, RZ, 0xc0, !PT ;  /* 0x8000000010ff7812 */ /* 0x010fc6000782c0ff */
[----:B--2---:R0:W-:Y:S04]  /*5d310*/  @P2 STG.E.U8 desc[UR6][R10.64], R20 ;  /* 0x000000140a002986 */ /* 0x0041e8000c101106 */
[----:B0-----:R-:W2:Y:S01]  /*5d320*/  LDL.LU.64 R10, [R1+0x768] ;  /* 0x00076800010a7983 */ /* 0x001ea20000300a00 */
[----:B---3--:R-:W-:-:S05]  /*5d330*/  PRMT R20, R9, 0x7770, RZ ;  /* 0x0000777009147816 */ /* 0x008fca00000000ff */
        /* <DEDUP_REMOVED lines=20> */
[----:B------:R-:W-:Y:S01]  /*5d480*/  LOP3.LUT P4, RZ, R16, 0x80000, RZ, 0xc0, !PT ;  /* 0x0008000010ff7812 */ /* 0x000fe2000788c0ff */
[----:B----4-:R0:W-:Y:S04]  /*5d490*/  STL.64 [R1+0x17a0], R22 ;  /* 0x0017a01601007387 */ /* 0x0101e80000100a00 */
[----:B0-----:R-:W4:Y:S04]  /*5d4a0*/  LDL.LU.64 R22, [R1+0x758] ;  /* 0x0007580001167983 */ /* 0x001f280000300a00 */
[----:B------:R-:W4:Y:S01]  /*5d4b0*/  LDL.LU.64 R2, [R1+0x738] ;  /* 0x0007380001027983 */ /* 0x000f220000300a00 */
[----:B------:R-:W-:-:S04]  /*5d4c0*/  LOP3.LUT R19, R19, 0xfffffff7, RZ, 0xc0, !PT ;  /* 0xfffffff713137812 */ /* 0x000fc800078ec0ff */
[----:B------:R-:W-:Y:S02]  /*5d4d0*/  @P4 LOP3.LUT R19, R19, 0x8, RZ, 0xfc, !PT ;  /* 0x0000000813134812 */ /* 0x000fe400078efcff */
[C---:B------:R-:W-:Y:S02]  /*5d4e0*/  LOP3.LUT P4, RZ, R16.reuse, 0x200000, RZ, 0xc0, !PT ;  /* 0x0020000010ff7812 */ /* 0x040fe4000788c0ff */
        /* <DEDUP_REMOVED lines=10> */
[----:B0-----:R-:W-:-:S05]  /*5d590*/  PRMT R20, R9, 0x7772, RZ ;  /* 0x0000777209147816 */ /* 0x001fca00000000ff */
[----:B------:R0:W-:Y:S02]  /*5d5a0*/  @P0 STG.E.U8 desc[UR6][R14.64], R20 ;  /* 0x000000140e000986 */ /* 0x0001e4000c101106 */
[----:B0-----:R-:W-:-:S05]  /*5d5b0*/  PRMT R20, R9, 0x7773, RZ ;  /* 0x0000777309147816 */ /* 0x001fca00000000ff */
[----:B------:R0:W-:Y:S01]  /*5d5c0*/  @P4 STG.E.U8 desc[UR6][R12.64], R20 ;  /* 0x000000140c004986 */ /* 0x0001e2000c101106 */
[----:B------:R-:W-:Y:S02]  /*5d5d0*/  LOP3.LUT P4, RZ, R19, 0x20, RZ, 0xc0, !PT ;  /* 0x0000002013ff7812 */ /* 0x000fe4000788c0ff */
[----:B0-----:R-:W-:-:S11]  /*5d5e0*/  PRMT R20, R21, 0x7770, RZ ;  /* 0x0000777015147816 */ /* 0x001fd600000000ff */
[----:B--2---:R0:W-:Y:S01]  /*5d5f0*/  @P4 STG.E.U8 desc[UR6][R10.64], R20 ;  /* 0x000000140a004986 */ /* 0x0041e2000c101106 */
[----:B------:R-:W-:Y:S02]  /*5d600*/  LOP3.LUT P4, RZ, R19, 0x10, RZ, 0xc0, !PT ;  /* 0x0000001013ff7812 */ /* 0x000fe4000788c0ff */
[----:B0-----:R-:W-:-:S11]  /*5d610*/  PRMT R20, R21, 0x7771, RZ ;  /* 0x0000777115147816 */ /* 0x001fd600000000ff */
[----:B---3--:R0:W-:Y:S01]  /*5d620*/  @P4 STG.E.U8 desc[UR6][R6.64], R20 ;  /* 0x0000001406004986 */ /* 0x0081e2000c101106 */
[----:B------:R-:W-:Y:S02]  /*5d630*/  LOP3.LUT P4, RZ, R19, 0x8, RZ, 0xc0, !PT ;  /* 0x0000000813ff7812 */ /* 0x000fe4000788c0ff */
[----:B0-----:R-:W-:Y:S01]  /*5d640*/  PRMT R20, R21, 0x7772, RZ ;  /* 0x0000777215147816 */ /* 0x001fe200000000ff */
[----:B----4-:R0:W-:Y:S04]  /*5d650*/  STL.64 [R1+0x1790], R2 ;  /* 0x0017900201007387 */ /* 0x0101e80000100a00 */
[----:B0-----:R-:W2:Y:S04]  /*5d660*/  LDL.LU.64 R2, [R1+0x748] ;  /* 0x0007480001027983 */ /* 0x001ea80000300a00 */
[----:B------:R-:W3:Y:S04]  /*5d670*/  LDL.LU R5, [R1+0x54] ;  /* 0x0000540001057983 */ /* 0x000ee80000300800 */
[----:B------:R-:W4:Y:S04]  /*5d680*/  LDL.LU.64 R28, [R1+0x730] ;  /* 0x00073000011c7983 */ /* 0x000f280000300a00 */
[----:B------:R-:W3:Y:S04]  /*5d690*/  LDL.LU.64 R24, [R1+0x728] ;  /* 0x0007280001187983 */ /* 0x000ee80000300a00 */
[----:B------:R-:W3:Y:S04]  /*5d6a0*/  LDL.LU.64 R26, [R1+0x720] ;  /* 0x00072000011a7983 */ /* 0x000ee80000300a00 */
[----:B------:R-:W3:Y:S04]  /*5d6b0*/  LDL.LU R9, [R1+0x58] ;  /* 0x0000580001097983 */ /* 0x000ee80000300800 */
[----:B------:R-:W3:Y:S04]  /*5d6c0*/  LDL.LU.64 R14, [R1+0x718] ;  /* 0x00071800010e7983 */ /* 0x000ee80000300a00 */
[----:B------:R-:W3:Y:S04]  /*5d6d0*/  LDL.LU.64 R12, [R1+0x710] ;  /* 0x00071000010c7983 */ /* 0x000ee80000300a00 */
[----:B------:R-:W3:Y:S04]  /*5d6e0*/  LDL.LU.64 R10, [R1+0x708] ;  /* 0x00070800010a7983 */ /* 0x000ee80000300a00 */
[----:B------:R-:W3:Y:S04]  /*5d6f0*/  LDL.LU.64 R6, [R1+0x700] ;  /* 0x0007000001067983 */ /* 0x000ee80000300a00 */
[----:B------:R0:W-:Y:S04]  /*5d700*/  @P4 STG.E.U8 desc[UR6][R22.64], R20 ;  /* 0x0000001416004986 */ /* 0x0001e8000c101106 */
[----:B0-----:R-:W2:Y:S01]  /*5d710*/  LDL.LU.64 R22, [R1+0x17a0] ;  /* 0x0017a00001167983 */ /* 0x001ea20000300a00 */
[----:B------:R-:W-:-:S02]  /*5d720*/  LOP3.LUT P4, RZ, R19, 0x4, RZ, 0xc0, !PT ;  /* 0x0000000413ff7812 */ /* 0x000fc4000788c0ff */
[----:B------:R-:W-:-:S11]  /*5d730*/  PRMT R20, R21, 0x7773, RZ ;  /* 0x0000777315147816 */ /* 0x000fd600000000ff */
[----:B--2---:R0:W-:Y:S04]  /*5d740*/  @P4 STG.E.U8 desc[UR6][R22.64], R20 ;  /* 0x0000001416004986 */ /* 0x0041e8000c101106 */
[----:B0-----:R-:W2:Y:S01]  /*5d750*/  LDL.LU R23, [R1+0x1798] ;  /* 0x0017980001177983 */ /* 0x001ea20000300800 */
[----:B------:R-:W-:Y:S02]  /*5d760*/  LOP3.LUT P4, RZ, R19, 0x2, RZ, 0xc0, !PT ;  /* 0x0000000213ff7812 */ /* 0x000fe4000788c0ff */
[----:B--2---:R-:W-:-:S11]  /*5d770*/  PRMT R20, R23, 0x7770, RZ ;  /* 0x0000777017147816 */ /* 0x004fd600000000ff */
[----:B------:R0:W-:Y:S04]  /*5d780*/  @P4 STG.E.U8 desc[UR6][R2.64], R20 ;  /* 0x0000001402004986 */ /* 0x0001e8000c101106 */
[----:B0-----:R-:W2:Y:S04]  /*5d790*/  LDL.LU.64 R2, [R1+0x1790] ;  /* 0x0017900001027983 */ /* 0x001ea80000300a00 */
[----:B------:R-:W4:Y:S01]  /*5d7a0*/  LDL.LU.64 R20, [R1+0x740] ;  /* 0x0007400001147983 */ /* 0x000f220000300a00 */
[----:B------:R-:W-:Y:S02]  /*5d7b0*/  LOP3.LUT P4, RZ, R19, 0x1, RZ, 0xc0, !PT ;  /* 0x0000000113ff7812 */ /* 0x000fe4000788c0ff */
[----:B------:R-:W-:-:S02]  /*5d7c0*/  PRMT R19, R23, 0x7771, RZ ;  /* 0x0000777117137816 */ /* 0x000fc400000000ff */
[C---:B------:R-:W-:Y:S02]  /*5d7d0*/  LOP3.LUT P3, RZ, R16.reuse, 0x200, RZ, 0xc0, !PT ;  /* 0x0000020010ff7812 */ /* 0x040fe4000786c0ff */
[C---:B------:R-:W-:Y:S02]  /*5d7e0*/  LOP3.LUT P6, RZ, R16.reuse, 0x80, RZ, 0xc0, !PT ;  /* 0x0000008010ff7812 */ /* 0x040fe400078cc0ff */
[C---:B------:R-:W-:Y:S02]  /*5d7f0*/  LOP3.LUT P2, RZ, R16.reuse, 0x20, RZ, 0xc0, !PT ;  /* 0x0000002010ff7812 */ /* 0x040fe4000784c0ff */
[C---:B------:R-:W-:Y:S02]  /*5d800*/  LOP3.LUT P1, RZ, R16.reuse, 0x8, RZ, 0xc0, !PT ;  /* 0x0000000810ff7812 */ /* 0x040fe4000782c0ff */
[----:B------:R-:W-:Y:S02]  /*5d810*/  LOP3.LUT P5, RZ, R16, 0x2, RZ, 0xc0, !PT ;  /* 0x0000000210ff7812 */ /* 0x000fe400078ac0ff */
[----:B------:R-:W-:Y:S01]  /*5d820*/  LOP3.LUT P0, RZ, R17, 0x80000000, RZ, 0xc0, !PT ;  /* 0x8000000011ff7812 */ /* 0x000fe2000780c0ff */
[----:B----4-:R0:W-:Y:S01]  /*5d830*/  @P4 STG.E.U8 desc[UR6][R20.64], R19 ;  /* 0x0000001314004986 */ /* 0x0101e2000c101106 */
[----:B------:R-:W-:-:S02]  /*5d840*/  LOP3.LUT P4, RZ, R18, 0x80000000, RZ, 0xc0, !PT ;  /* 0x8000000012ff7812 */ /* 0x000fc4000788c0ff */
[----:B0-----:R-:W-:-:S11]  /*5d850*/  PRMT R19, R23, 0x7772, RZ ;  /* 0x0000777217137816 */ /* 0x001fd600000000ff */
[----:B--2---:R0:W-:Y:S01]  /*5d860*/  @P4 STG.E.U8 desc[UR6][R2.64], R19 ;  /* 0x0000001302004986 */ /* 0x0041e2000c101106 */
[----:B------:R-:W-:Y:S02]  /*5d870*/  LOP3.LUT P4, RZ, R18, 0x40000000, RZ, 0xc0, !PT ;  /* 0x4000000012ff7812 */ /* 0x000fe4000788c0ff */
[----:B0-----:R-:W-:-:S11]  /*5d880*/  PRMT R19, R23, 0x7773, RZ ;  /* 0x0000777317137816 */ /* 0x001fd600000000ff */
[----:B------:R3:W-:Y:S02]  /*5d890*/  @P4 STG.E.U8 desc[UR6][R28.64], R19 ;  /* 0x000000131c004986 */ /* 0x0007e4000c101106 */
[----:B---3--:R-:W-:-:S05]  /*5d8a0*/  PRMT R19, R5, 0x7770, RZ ;  /* 0x0000777005137816 */ /* 0x008fca00000000ff */
[----:B------:R0:W-:Y:S02]  /*5d8b0*/  @P3 STG.E.U8 desc[UR6][R24.64], R19 ;  /* 0x0000001318003986 */ /* 0x0001e4000c101106 */
[----:B0-----:R-:W-:-:S05]  /*5d8c0*/  PRMT R19, R5, 0x7771, RZ ;  /* 0x0000777105137816 */ /* 0x001fca00000000ff */
[----:B------:R0:W-:Y:S02]  /*5d8d0*/  @P6 STG.E.U8 desc[UR6][R26.64], R19 ;  /* 0x000000131a006986 */ /* 0x0001e4000c101106 */
[----:B0-----:R-:W-:-:S05]  /*5d8e0*/  PRMT R19, R5, 0x7772, RZ ;  /* 0x0000777205137816 */ /* 0x001fca00000000ff */
[----:B------:R0:W-:Y:S02]  /*5d8f0*/  @P2 STG.E.U8 desc[UR6][R14.64], R19 ;  /* 0x000000130e002986 */ /* 0x0001e4000c101106 */
[----:B0-----:R-:W-:Y:S02]  /*5d900*/  PRMT R19, R5, 0x7773, RZ ;  /* 0x0000777305137816 */ /* 0x001fe400000000ff */
[----:B------:R-:W2:Y:S04]  /*5d910*/  LDL.LU.64 R14, [R1+0x6f8] ;  /* 0x0006f800010e7983 */ /* 0x000ea80000300a00 */
[----:B------:R0:W-:Y:S02]  /*5d920*/  @P1 STG.E.U8 desc[UR6][R12.64], R19 ;  /* 0x000000130c001986 */ /* 0x0001e4000c101106 */
[----:B0-----:R-:W-:-:S05]  /*5d930*/  PRMT R19, R9, 0x7770, RZ ;  /* 0x0000777009137816 */ /* 0x001fca00000000ff */
[----:B------:R0:W-:Y:S02]  /*5d940*/  @P5 STG.E.U8 desc[UR6][R10.64], R19 ;  /* 0x000000130a005986 */ /* 0x0001e4000c101106 */
[----:B0-----:R-:W-:-:S05]  /*5d950*/  PRMT R19, R9, 0x7771, RZ ;  /* 0x0000777109137816 */ /* 0x001fca00000000ff */
[----:B------:R0:W-:Y:S01]  /*5d960*/  @P0 STG.E.U8 desc[UR6][R6.64], R19 ;  /* 0x0000001306000986 */ /* 0x0001e2000c101106 */
[----:B------:R-:W-:-:S03]  /*5d970*/  IMAD.MOV.U32 R5, RZ, RZ, R4 ;  /* 0x000000ffff057224 */ /* 0x000fc600078e0004 */
[----:B0-----:R-:W3:Y:S04]  /*5d980*/  LDL.LU.64 R6, [R1+0x6f0] ;  /* 0x0006f00001067983 */ /* 0x001ee80000300a00 */
[----:B------:R-:W4:Y:S04]  /*5d990*/  LDL.LU.64 R26, [R1+0x6e8] ;  /* 0x0006e800011a7983 */ /* 0x000f280000300a00 */
[----:B------:R-:W4:Y:S04]  /*5d9a0*/  LDL.LU.64 R10, [R1+0x6e0] ;  /* 0x0006e000010a7983 */ /* 0x000f280000300a00 */
[----:B------:R-:W4:Y:S04]  /*5d9b0*/  LDL.LU.64 R28, [R1+0x6d8] ;  /* 0x0006d800011c7983 */ /* 0x000f280000300a00 */
[----:B------:R-:W4:Y:S04]  /*5d9c0*/  LDL.LU R4, [R1+0x5c] ;  /* 0x00005c0001047983 */ /* 0x000f280000300800 */
[----:B------:R-:W4:Y:S04]  /*5d9d0*/  LDL.LU.64 R24, [R1+0x6d0] ;  /* 0x0006d00001187983 */ /* 0x000f280000300a00 */
[----:B------:R-:W4:Y:S01]  /*5d9e0*/  LDL.LU.64 R12, [R1+0x6c8] ;  /* 0x0006c800010c7983 */ /* 0x000f220000300a00 */
[----:B------:R-:W-:-:S02]  /*5d9f0*/  LOP3.LUT P5, RZ, R17, 0x20000000, RZ, 0xc0, !PT ;  /* 0x2000000011ff7812 */ /* 0x000fc400078ac0ff */
[----:B------:R-:W-:Y:S02]  /*5da00*/  PRMT R19, R9, 0x7772, RZ ;  /* 0x0000777209137816 */ /* 0x000fe400000000ff */
[C---:B------:R-:W-:Y:S02]  /*5da10*/  LOP3.LUT P0, RZ, R17.reuse, 0x8000000, RZ, 0xc0, !PT ;  /* 0x0800000011ff7812 */ /* 0x040fe4000780c0ff */
[C---:B------:R-:W-:Y:S02]  /*5da20*/  LOP3.LUT P1, RZ, R17.reuse, 0x4000000, RZ, 0xc0, !PT ;  /* 0x0400000011ff7812 */ /* 0x040fe4000782c0ff */
        /* <DEDUP_REMOVED lines=10> */
[----:B--2---:R0:W-:Y:S04]  /*5dad0*/  @P5 STG.E.U8 desc[UR6][R14.64], R19 ;  /* 0x000000130e005986 */ /* 0x0041e8000c101106 */
[----:B0-----:R-:W2:Y:S01]  /*5dae0*/  LDL.LU.64 R14, [R1+0x6c0] ;  /* 0x0006c000010e7983 */ /* 0x001ea20000300a00 */
[----:B------:R-:W-:-:S05]  /*5daf0*/  PRMT R19, R9, 0x7773, RZ ;  /* 0x0000777309137816 */ /* 0x000fca00000000ff */
[----:B---3--:R0:W-:Y:S04]  /*5db00*/  @P0 STG.E.U8 desc[UR6][R6.64], R19 ;  /* 0x0000001306000986 */ /* 0x0081e8000c101106 */
[----:B0-----:R-:W3:Y:S01]  /*5db10*/  LDL.LU.64 R6, [R1+0x6b8] ;  /* 0x0006b80001067983 */ /* 0x001ee20000300a00 */
[----:B----4-:R-:W-:-:S05]  /*5db20*/  PRMT R19, R4, 0x7770, RZ ;  /* 0x0000777004137816 */ /* 0x010fca00000000ff */
[----:B------:R0:W-:Y:S04]  /*5db30*/  @P1 STG.E.U8 desc[UR6][R26.64], R19 ;  /* 0x000000131a001986 */ /* 0x0001e8000c101106 */
[----:B0-----:R-:W4:Y:S01]  /*5db40*/  LDL.LU.64 R26, [R1+0x6b0] ;  /* 0x0006b000011a7983 */ /* 0x001f220000300a00 */
[----:B------:R-:W-:Y:S02]  /*5db50*/  LOP3.LUT R18, R18, 0xfdffffff, RZ, 0xc0, !PT ;  /* 0xfdffffff12127812 */ /* 0x000fe400078ec0ff */
[C---:B------:R-:W-:Y:S01]  /*5db60*/  LOP3.LUT P2, RZ, R17.reuse, 0x800000, RZ, 0xc0, !PT ;  /* 0x0080000011ff7812 */ /* 0x040fe2000784c0ff */
[----:B------:R-:W4:Y:S01]  /*5db70*/  LDL.LU.64 R2, [R1+0x6a8] ;  /* 0x0006a80001027983 */ /* 0x000f220000300a00 */
[----:B------:R-:W-:Y:S02]  /*5db80*/  @P3 LOP3.LUT R18, R18, 0x2000000, RZ, 0xfc, !PT ;  /* 0x0200000012123812 */ /* 0x000fe400078efcff */
        /* <DEDUP_REMOVED lines=11> */
[----:B------:R-:W-:-:S05]  /*5dc40*/  PRMT R19, R4, 0x7771, RZ ;  /* 0x0000777104137816 */ /* 0x000fca00000000ff */
[----:B------:R0:W-:Y:S04]  /*5dc50*/  @P2 STG.E.U8 desc[UR6][R10.64], R19 ;  /* 0x000000130a002986 */ /* 0x0001e8000c101106 */
[----:B------:R-:W-:Y:S02]  /*5dc60*/  @P3 LOP3.LUT R18, R18, 0x20000000, RZ, 0xfc, !PT ;  /* 0x2000000012123812 */ /* 0x000fe400078efcff */
[----:B------:R-:W-:Y:S01]  /*5dc70*/  LOP3.LUT P3, RZ, R17, 0x400000, RZ, 0xc0, !PT ;  /* 0x0040000011ff7812 */ /* 0x000fe2000786c0ff */
[----:B0-----:R-:W4:Y:S01]  /*5dc80*/  LDL.LU R10, [R1+0x44] ;  /* 0x00004400010a7983 */ /* 0x001f220000300800 */
[----:B------:R-:W-:-:S03]  /*5dc90*/  PRMT R19, R4, 0x7772, RZ ;  /* 0x0000777204137816 */ /* 0x000fc600000000ff */
[----:B------:R-:W4:Y:S08]  /*5dca0*/  LDL.LU.64 R20, [R1+0x6a0] ;  /* 0x0006a00001147983 */ /* 0x000f300000300a00 */
[----:B------:R0:W-:Y:S01]  /*5dcb0*/  @P3 STG.E.U8 desc[UR6][R28.64], R19 ;  /* 0x000000131c003986 */ /* 0x0001e2000c101106 */
[----:B------:R-:W-:-:S03]  /*5dcc0*/  LOP3.LUT P3, RZ, R18, 0x20000000, RZ, 0xc0, !PT ;  /* 0x2000000012ff7812 */ /* 0x000fc6000786c0ff */
[----:B------:R-:W4:Y:S01]  /*5dcd0*/  LDL.LU.64 R22, [R1+0x698] ;  /* 0x0006980001167983 */ /* 0x000f220000300a00 */
[----:B0-----:R-:W-:-:S03]  /*5dce0*/  PRMT R19, R4, 0x7773, RZ ;  /* 0x0000777304137816 */ /* 0x001fc600000000ff */
[----:B------:R-:W4:Y:S06]  /*5dcf0*/  LDL.LU R4, [R1+0x48] ;  /* 0x0000480001047983 */ /* 0x000f2c0000300800 */
[----:B------:R0:W-:Y:S01]  /*5dd00*/  @P3 STG.E.U8 desc[UR6][R24.64], R19 ;  /* 0x0000001318003986 */ /* 0x0001e2000c101106 */
[----:B------:R-:W-:Y:S02]  /*5dd10*/  LOP3.LUT P3, RZ, R18, 0x10000000, RZ, 0xc0, !PT ;  /* 0x1000000012ff7812 */ /* 0x000fe4000786c0ff */
[----:B0-----:R-:W-:-:S11]  /*5dd20*/  PRMT R19, R5, 0x7770, RZ ;  /* 0x0000777005137816 */ /* 0x001fd600000000ff */
[----:B------:R0:W-:Y:S01]  /*5dd30*/  @P3 STG.E.U8 desc[UR6][R12.64], R19 ;  /* 0x000000130c003986 */ /* 0x0001e2000c101106 */
[----:B------:R-:W-:-:S03]  /*5dd40*/  LOP3.LUT P3, RZ, R18, 0x8000000, RZ, 0xc0, !PT ;  /* 0x0800000012ff7812 */ /* 0x000fc6000786c0ff */
[----:B0-----:R-:W4:Y:S04]  /*5dd50*/  LDL.LU.64 R12, [R1+0x690] ;  /* 0x00069000010c7983 */ /* 0x001f280000300a00 */
[----:B------:R-:W4:Y:S01]  /*5dd60*/  LDL.LU.64 R28, [R1+0x688] ;  /* 0x00068800011c7983 */ /* 0x000f220000300a00 */
[----:B------:R-:W-:-:S03]  /*5dd70*/  PRMT R19, R5, 0x7771, RZ ;  /* 0x0000777105137816 */ /* 0x000fc600000000ff */
[----:B------:R-:W4:Y:S04]  /*5dd80*/  LDL.LU.64 R24, [R1+0x680] ;  /* 0x0006800001187983 */ /* 0x000f280000300a00 */
[----:B------:R-:W4:Y:S04]  /*5dd90*/  LDL R11, [R1+0x8b4] ;  /* 0x0008b400010b7983 */ /* 0x000f280000100800 */
[----:B--2---:R0:W-:Y:S01]  /*5dda0*/  @P3 STG.E.U8 desc[UR6][R14.64], R19 ;  /* 0x000000130e003986 */ /* 0x0041e2000c101106 */
[C---:B------:R-:W-:Y:S02]  /*5ddb0*/  LOP3.LUT P3, RZ, R18.reuse, 0x4000000, RZ, 0xc0, !PT ;  /* 0x0400000012ff7812 */ /* 0x040fe4000786c0ff */
[----:B0-----:R-:W-:Y:S01]  /*5ddc0*/  PRMT R19, R5, 0x7772, RZ ;  /* 0x0000777205137816 */ /* 0x001fe200000000ff */
[----:B------:R-:W2:Y:S10]  /*5ddd0*/  LDL.LU.64 R14, [R1+0x678] ;  /* 0x00067800010e7983 */ /* 0x000eb40000300a00 */
[----:B---3--:R0:W-:Y:S01]  /*5dde0*/  @P3 STG.E.U8 desc[UR6][R6.64], R19 ;  /* 0x0000001306003986 */ /* 0x0081e2000c101106 */
[----:B------:R-:W-:-:S03]  /*5ddf0*/  LOP3.LUT P3, RZ, R18, 0x2000000, RZ, 0xc0, !PT ;  /* 0x0200000012ff7812 */ /* 0x000fc6000786c0ff */
[----:B0-----:R-:W3:Y:S01]  /*5de00*/  LDL.LU.64 R6, [R1+0x670] ;  /* 0x0006700001067983 */ /* 0x001ee20000300a00 */
[----:B------:R-:W-:-:S03]  /*5de10*/  IMAD.MOV.U32 R19, RZ, RZ, R5 ;  /* 0x000000ffff137224 */ /* 0x000fc600078e0005 */
[----:B------:R-:W3:Y:S02]  /*5de20*/  LDL.LU R9, [R1+0x4c] ;  /* 0x00004c0001097983 */ /* 0x000ee40000300800 */
[----:B------:R-:W-:Y:S02]  /*5de30*/  PRMT R19, R19, 0x7773, RZ ;  /* 0x0000777313137816 */ /* 0x000fe400000000ff */
[----:B------:R-:W3:Y:S04]  /*5de40*/  LDL R5, [R1+0x8b8] ;  /* 0x0008b80001057983 */ /* 0x000ee80000100800 */
[----:B----4-:R0:W-:Y:S04]  /*5de50*/  @P3 STG.E.U8 desc[UR6][R26.64], R19 ;  /* 0x000000131a003986 */ /* 0x0101e8000c101106 */
[----:B0-----:R-:W4:Y:S01]  /*5de60*/  LDL.LU.64 R26, [R1+0x668] ;  /* 0x00066800011a7983 */ /* 0x001f220000300a00 */
[----:B------:R-:W-:-:S02]  /*5de70*/  LOP3.LUT P3, RZ, R18, 0x1000000, RZ, 0xc0, !PT ;  /* 0x0100000012ff7812 */ /* 0x000fc4000786c0ff */
[C---:B------:R-:W-:Y:S02]  /*5de80*/  LOP3.LUT P5, RZ, R17.reuse, 0x40, RZ, 0xc0, !PT ;  /* 0x0000004011ff7812 */ /* 0x040fe400078ac0ff */
[C---:B------:R-:W-:Y:S02]  /*5de90*/  LOP3.LUT P0, RZ, R17.reuse, 0x20, RZ, 0xc0, !PT ;  /* 0x0000002011ff7812 */ /* 0x040fe4000780c0ff */
[----:B------:R-:W-:Y:S02]  /*5dea0*/  LOP3.LUT P4, RZ, R17, 0x8, RZ, 0xc0, !PT ;  /* 0x0000000811ff7812 */ /* 0x000fe4000788c0ff */
[----:B------:R-:W-:-:S05]  /*5deb0*/  PRMT R19, R10, 0x7770, RZ ;  /* 0x000077700a137816 */ /* 0x000fca00000000ff */
[----:B------:R0:W-:Y:S01]  /*5dec0*/  @P3 STG.E.U8 desc[UR6][R2.64], R19 ;  /* 0x0000001302003986 */ /* 0x0001e2000c101106 */
[----:B------:R-:W-:Y:S02]  /*5ded0*/  LOP3.LUT P3, RZ, R18, 0x800000, RZ, 0xc0, !PT ;  /* 0x0080000012ff7812 */ /* 0x000fe4000786c0ff */
[----:B0-----:R-:W-:Y:S01]  /*5dee0*/  PRMT R19, R10, 0x7771, RZ ;  /* 0x000077710a137816 */ /* 0x001fe200000000ff */
[----:B------:R-:W4:Y:S10]  /*5def0*/  LDL.LU.64 R2, [R1+0x1788] ;  /* 0x0017880001027983 */ /* 0x000f340000300a00 */
[----:B------:R0:W-:Y:S01]  /*5df00*/  @P3 STG.E.U8 desc[UR6][R20.64], R19 ;  /* 0x0000001314003986 */ /* 0x0001e2000c101106 */
[----:B------:R-:W-:-:S03]  /*5df10*/  LOP3.LUT P3, RZ, R18, 0x400000, RZ, 0xc0, !PT ;  /* 0x0040000012ff7812 */ /* 0x000fc6000786c0ff */
[----:B0-----:R-:W4:Y:S01]  /*5df20*/  LDL.LU.64 R20, [R1+0x660] ;  /* 0x0006600001147983 */ /* 0x001f220000300a00 */
[----:B------:R-:W-:-:S09]  /*5df30*/  PRMT R19, R10, 0x7772, RZ ;  /* 0x000077720a137816 */ /* 0x000fd200000000ff */
[----:B------:R0:W-:Y:S04]  /*5df40*/  @P3 STG.E.U8 desc[UR6][R22.64], R19 ;  /* 0x0000001316003986 */ /* 0x0001e8000c101106 */
[----:B0-----:R-:W4:Y:S01]  /*5df50*/  LDL.LU.64 R22, [R1+0x658] ;  /* 0x0006580001167983 */ /* 0x001f220000300a00 */
[----:B------:R-:W-:-:S05]  /*5df60*/  PRMT R19, R10, 0x7773, RZ ;  /* 0x000077730a137816 */ /* 0x000fca00000000ff */
[----:B------:R0:W-:Y:S02]  /*5df70*/  @P5 STG.E.U8 desc[UR6][R12.64], R19 ;  /* 0x000000130c005986 */ /* 0x0001e4000c101106 */
[----:B0-----:R-:W-:Y:S02]  /*5df80*/  PRMT R19, R4, 0x7770, RZ ;  /* 0x0000777004137816 */ /* 0x001fe400000000ff */
[----:B------:R-:W4:Y:S04]  /*5df90*/  LDL.LU.64 R12, [R1+0x1780] ;  /* 0x00178000010c7983 */ /* 0x000f280000300a00 */
[----:B------:R0:W-:Y:S01]  /*5dfa0*/  @P0 STG.E.U8 desc[UR6][R28.64], R19 ;  /* 0x000000131c000986 */ /* 0x0001e2000c101106 */
[----:B------:R-:W-:-:S03]  /*5dfb0*/  LOP3.LUT P1, RZ, R17, 0x4, RZ, 0xc0, !PT ;  /* 0x0000000411ff7812 */ /* 0x000fc6000782c0ff */
[----:B0-----:R-:W4:Y:S01]  /*5dfc0*/  LDL.LU.64 R28, [R1+0x650] ;  /* 0x00065000011c7983 */ /* 0x001f220000300a00 */
[----:B------:R-:W-:-:S03]  /*5dfd0*/  PRMT R19, R4, 0x7771, RZ ;  /* 0x0000777104137816 */ /* 0x000fc600000000ff */
[----:B------:R-:W4:Y:S01]  /*5dfe0*/  LDL.LU R10, [R1+0x30] ;  /* 0x00003000010a7983 */ /* 0x000f220000300800 */
[----:B------:R-:W-:-:S03]  /*5dff0*/  LOP3.LUT P6, RZ, R17, 0x2, RZ, 0xc0, !PT ;  /* 0x0000000211ff7812 */ /* 0x000fc600078cc0ff */
[----:B------:R0:W-:Y:S01]  /*5e000*/  @P4 STG.E.U8 desc[UR6][R24.64], R19 ;  /* 0x0000001318004986 */ /* 0x0001e2000c101106 */
[----:B------:R-:W-:-:S03]  /*5e010*/  LOP3.LUT P2, RZ, R17, 0x1, RZ, 0xc0, !PT ;  /* 0x0000000111ff7812 */ /* 0x000fc6000784c0ff */
[----:B0-----:R-:W4:Y:S01]  /*5e020*/  LDL.LU.64 R24, [R1+0x648] ;  /* 0x0006480001187983 */ /* 0x001f220000300a00 */
[----:B------:R-:W-:Y:S02]  /*5e030*/  PRMT R19, R4, 0x7772, RZ ;  /* 0x0000777204137816 */ /* 0x000fe400000000ff */
[----:B------:R-:W-:-:S03]  /*5e040*/  ISETP.LT.AND P4, PT, R11, UR28, !P2 ;  /* 0x0000001c0b007c0c */ /* 0x000fc6000d781270 */
[----:B--2---:R0:W-:Y:S02]  /*5e050*/  @P1 STG.E.U8 desc[UR6][R14.64], R19 ;  /* 0x000000130e001986 */ /* 0x0041e4000c101106 */
[----:B0-----:R-:W-:Y:S02]  /*5e060*/  PRMT R19, R4, 0x7773, RZ ;  /* 0x0000777304137816 */ /* 0x001fe400000000ff */
[----:B------:R-:W2:Y:S04]  /*5e070*/  LDL.LU.64 R14, [R1+0x1778] ;  /* 0x00177800010e7983 */ /* 0x000ea80000300a00 */
[----:B---3--:R0:W-:Y:S04]  /*5e080*/  @P6 STG.E.U8 desc[UR6][R6.64], R19 ;  /* 0x0000001306006986 */ /* 0x0081e8000c101106 */
[----:B0-----:R-:W3:Y:S01]  /*5e090*/  LDL.LU.64 R6, [R1+0x640] ;  /* 0x0006400001067983 */ /* 0x001ee20000300a00 */
[----:B------:R-:W-:-:S05]  /*5e0a0*/  PRMT R19, R9, 0x7770, RZ ;  /* 0x0000777009137816 */ /* 0x000fca00000000ff */
[----:B----4-:R0:W-:Y:S04]  /*5e0b0*/  @P4 STG.E.U8 desc[UR6][R26.64], R19 ;  /* 0x000000131a004986 */ /* 0x0101e8000c101106 */
[----:B0-----:R-:W4:Y:S01]  /*5e0c0*/  LDL.LU.64 R26, [R1+0x638] ;  /* 0x00063800011a7983 */ /* 0x001f220000300a00 */
[----:B------:R-:W-:Y:S01]  /*5e0d0*/  ISETP.LT.AND P4, PT, R5, UR4, !P2 ;  /* 0x0000000405007c0c */ /* 0x000fe2000d781270 */
[----:B------:R-:W-:Y:S01]  /*5e0e0*/  ULDC UR4, c[0x0][0x228] ;  /* 0x00008a0000047ab9 */ /* 0x000fe20000000800 */
[----:B------:R-:W-:Y:S02]  /*5e0f0*/  PRMT R19, R9, 0x7771, RZ ;  /* 0x0000777109137816 */ /* 0x000fe400000000ff */
[----:B------:R-:W-:Y:S02]  /*5e100*/  LOP3.LUT P5, RZ, R18, 0x200000, RZ, 0xc0, !PT ;  /* 0x0020000012ff7812 */ /* 0x000fe400078ac0ff */
[----:B------:R-:W-:-:S02]  /*5e110*/  LOP3.LUT P3, RZ, R17, 0x10, RZ, 0xc0, !PT ;  /* 0x0000001011ff7812 */ /* 0x000fc4000786c0ff */
[----:B------:R-:W-:-:S05]  /*5e120*/  LOP3.LUT P1, RZ, R17, 0x100, RZ, 0xc0, !PT ;  /* 0x0000010011ff7812 */ /* 0x000fca000782c0ff */
[----:B------:R0:W-:Y:S01]  /*5e130*/  @P4 STG.E.U8 desc[UR6][R20.64], R19 ;  /* 0x0000001314004986 */ /* 0x0001e2000c101106 */
[----:B------:R-:W-:Y:S01]  /*5e140*/  ISETP.LT.AND P4, PT, R11, UR4, !P5 ;  /* 0x000000040b007c0c */ /* 0x000fe2000ef81270 */
[----:B------:R-:W-:Y:S02]  /*5e150*/  ULDC UR4, c[0x0][0x228] ;  /* 0x00008a0000047ab9 */ /* 0x000fe40000000800 */
[----:B0-----:R-:W2:Y:S01]  /*5e160*/  LDL.LU.64 R20, [R1+0x630] ;  /* 0x0006300001147983 */ /* 0x001ea20000300a00 */
[----:B------:R-:W-:-:S03]  /*5e170*/  PRMT R19, R9, 0x7772, RZ ;  /* 0x0000777209137816 */ /* 0x000fc600000000ff */
[----:B------:R-:W2:Y:S01]  /*5e180*/  LDL.LU R4, [R1+0x34] ;  /* 0x0000340001047983 */ /* 0x000ea20000300800 */
[----:B------:R-:W-:Y:S01]  /*5e190*/  ISETP.LT.AND P5, PT, R5, UR4, !P5 ;  /* 0x0000000405007c0c */ /* 0x000fe2000efa1270 */
[----:B------:R-:W-:-:S04]  /*5e1a0*/  ULDC UR4, c[0x0][0x228] ;  /* 0x00008a0000047ab9 */ /* 0x000fc80000000800 */
[----:B------:R0:W-:Y:S04]  /*5e1b0*/  @P4 STG.E.U8 desc[UR6][R22.64], R19 ;  /* 0x0000001316004986 */ /* 0x0001e8000c101106 */
[----:B0-----:R-:W2:Y:S01]  /*5e1c0*/  LDL.LU.64 R22, [R1+0x628] ;  /* 0x0006280001167983 */ /* 0x001ea20000300a00 */
[----:B------:R-:W-:-:S05]  /*5e1d0*/  PRMT R19, R9, 0x7773, RZ ;  /* 0x0000777309137816 */ /* 0x000fca00000000ff */
[----:B------:R0:W-:Y:S01]  /*5e1e0*/  @P5 STG.E.U8 desc[UR6][R28.64], R19 ;  /* 0x000000131c005986 */ /* 0x0001e2000c101106 */
[----:B------:R-:W-:Y:S01]  /*5e1f0*/  ISETP.LT.AND P5, PT, R11, UR4, !P3 ;  /* 0x000000040b007c0c */ /* 0x000fe2000dfa1270 */
[----:B------:R-:W-:Y:S02]  /*5e200*/  ULDC UR4, c[0x0][0x228] ;  /* 0x00008a0000047ab9 */ /* 0x000fe40000000800 */
[----:B0-----:R-:W2:Y:S01]  /*5e210*/  LDL.LU.64 R28, [R1+0x620] ;  /* 0x00062000011c7983 */ /* 0x001ea20000300a00 */
[----:B------:R-:W-:-:S09]  /*5e220*/  PRMT R19, R10, 0x7770, RZ ;  /* 0x000077700a137816 */ /* 0x000fd200000000ff */
[----:B------:R0:W-:Y:S01]  /*5e230*/  @P5 STG.E.U8 desc[UR6][R24.64], R19 ;  /* 0x0000001318005986 */ /* 0x0001e2000c101106 */
[----:B------:R-:W-:Y:S01]  /*5e240*/  ISETP.LT.AND P5, PT, R5, UR4, !P3 ;  /* 0x0000000405007c0c */ /* 0x000fe2000dfa1270 */
[----:B------:R-:W-:Y:S02]  /*5e250*/  ULDC UR4, c[0x0][0x228] ;  /* 0x00008a0000047ab9 */ /* 0x000fe40000000800 */
[----:B0-----:R-:W2:Y:S01]  /*5e260*/  LDL.LU.64 R24, [R1+0x618] ;  /* 0x0006180001187983 */ /* 0x001ea20000300a00 */
[----:B------:R-:W-:-:S09]  /*5e270*/  PRMT R19, R10, 0x7771, RZ ;  /* 0x000077710a137816 */ /* 0x000fd200000000ff */
[----:B---3--:R0:W-:Y:S01]  /*5e280*/  @P5 STG.E.U8 desc[UR6][R6.64], R19 ;  /* 0x0000001306005986 */ /* 0x0081e2000c101106 */
[----:B------:R-:W-:Y:S01]  /*5e290*/  ISETP.LT.AND P5, PT, R11, UR4, !P1 ;  /* 0x000000040b007c0c */ /* 0x000fe2000cfa1270 */
[----:B------:R-:W-:Y:S02]  /*5e2a0*/  ULDC UR4, c[0x0][0x228] ;  /* 0x00008a0000047ab9 */ /* 0x000fe40000000800 */
[----:B0-----:R-:W3:Y:S01]  /*5e2b0*/  LDL.LU.64 R6, [R1+0x610] ;  /* 0x0006100001067983 */ /* 0x001ee20000300a00 */
[----:B------:R-:W-:-:S03]  /*5e2c0*/  PRMT R19, R10, 0x7772, RZ ;  /* 0x000077720a137816 */ /* 0x000fc600000000ff */
[----:B------:R-:W3:Y:S06]  /*5e2d0*/  LDL.LU R9, [R1+0x38] ;  /* 0x0000380001097983 */ /* 0x000eec0000300800 */
[----:B----4-:R0:W-:Y:S04]  /*5e2e0*/  @P5 STG.E.U8 desc[UR6][R26.64], R19 ;  /* 0x000000131a005986 */ /* 0x0101e8000c101106 */
[----:B0-----:R-:W4:Y:S01]  /*5e2f0*/  LDL.LU.64 R26, [R1+0x608] ;  /* 0x00060800011a7983 */ /* 0x001f220000300a00 */
[----:B------:R-:W-:Y:S01]  /*5e300*/  ISETP.LT.AND P5, PT, R5, UR4, !P1 ;  /* 0x0000000405007c0c */ /* 0x000fe2000cfa1270 */
[----:B------:R-:W-:Y:S01]  /*5e310*/  ULDC UR4, c[0x0][0x228] ;  /* 0x00008a0000047ab9 */ /* 0x000fe20000000800 */
[----:B------:R-:W-:-:S02]  /*5e320*/  PRMT R19, R10, 0x7773, RZ ;  /* 0x000077730a137816 */ /* 0x000fc400000000ff */
[C---:B------:R-:W-:Y:S02]  /*5e330*/  LOP3.LUT P2, RZ, R17.reuse, 0x400, RZ, 0xc0, !PT ;  /* 0x0000040011ff7812 */ /* 0x040fe4000784c0ff */
[C---:B------:R-:W-:Y:S02]  /*5e340*/  LOP3.LUT P6, RZ, R17.reuse, 0x1000, RZ, 0xc0, !PT ;  /* 0x0000100011ff7812 */ /* 0x040fe400078cc0ff */
[----:B------:R-:W-:-:S05]  /*5e350*/  LOP3.LUT P3, RZ, R17, 0x4000, RZ, 0xc0, !PT ;  /* 0x0000400011ff7812 */ /* 0x000fca000786c0ff */
[----:B--2---:R0:W-:Y:S01]  /*5e360*/  @P5 STG.E.U8 desc[UR6][R20.64], R19 ;  /* 0x0000001314005986 */ /* 0x0041e2000c101106 */
        /* <DEDUP_REMOVED lines=13> */
[----:B------:R-:W-:-:S03]  /*5e440*/  PRMT R19, R4, 0x7772, RZ ;  /* 0x0000777204137816 */ /* 0x000fc600000000ff */
[----:B------:R-:W2:Y:S06]  /*5e450*/  LDL.LU R10, [R1+0x3c] ;  /* 0x00003c00010a7983 */ /* 0x000eac0000300800 */
        /* <DEDUP_REMOVED lines=9> */
[----:B------:R-:W-:-:S09]  /*5e4f0*/  PRMT R19, R9, 0x7770, RZ ;  /* 0x0000777009137816 */ /* 0x000fd200000000ff */
[----:B----4-:R0:W-:Y:S04]  /*5e500*/  @P5 STG.E.U8 desc[UR6][R26.64], R19 ;  /* 0x000000131a005986 */ /* 0x0101e8000c101106 */
[----:B0-----:R-:W4:Y:S01]  /*5e510*/  LDL.LU.64 R26, [R1+0x5d8] ;  /* 0x0005d800011a7983 */ /* 0x001f220000300a00 */
[----:B------:R-:W-:Y:S01]  /*5e520*/  ISETP.LT.AND P5, PT, R5, UR4, !P3 ;  /* 0x0000000405007c0c */ /* 0x000fe2000dfa1270 */
[----:B------:R-:W-:Y:S01]  /*5e530*/  ULDC UR4, c[0x0][0x228] ;  /* 0x00008a0000047ab9 */ /* 0x000fe20000000800 */
[----:B------:R-:W-:Y:S02]  /*5e540*/  PRMT R19, R9, 0x7771, RZ ;  /* 0x0000777109137816 */ /* 0x000fe400000000ff */
[C---:B------:R-:W-:Y:S02]  /*5e550*/  LOP3.LUT P1, RZ, R17.reuse, 0x10000, RZ, 0xc0, !PT ;  /* 0x0001000011ff7812 */ /* 0x040fe4000782c0ff */
[----:B------:R-:W-:-:S02]  /*5e560*/  LOP3.LUT P2, RZ, R17, 0x40000, RZ, 0xc0, !PT ;  /* 0x0004000011ff7812 */ /* 0x000fc4000784c0ff */
[----:B------:R-:W-:-:S05]  /*5e570*/  LOP3.LUT P6, RZ, R17, 0x200000, RZ, 0xc0, !PT ;  /* 0x0020000011ff7812 */ /* 0x000fca00078cc0ff */
[----:B--2---:R0:W-:Y:S01]  /*5e580*/  @P5 STG.E.U8 desc[UR6][R20.64], R19 ;  /* 0x0000001314005986 */ /* 0x0041e2000c101106 */
[----:B------:R-:W-:Y:S01]  /*5e590*/  ISETP.LT.AND P5, PT, R11, UR4, !P1 ;  /* 0x000000040b007c0c */ /* 0x000fe2000cfa1270 */
[----:B------:R-:W-:Y:S01]  /*5e5a0*/  ULDC UR4, c[0x0][0x228] ;  /* 0x00008a0000047ab9 */ /* 0x000fe20000000800 */
[----:B0-----:R-:W-:Y:S01]  /*5e5b0*/  PRMT R19, R9, 0x7772, RZ ;  /* 0x0000777209137816 */ /* 0x001fe200000000ff */
[----:B------:R-:W2:Y:S04]  /*5e5c0*/  LDL.LU.64 R20, [R1+0x5d0] ;  /* 0x0005d00001147983 */ /* 0x000ea80000300a00 */
[----:B------:R-:W2:Y:S06]  /*5e5d0*/  LDL.LU R4, [R1+0x20] ;  /* 0x0000200001047983 */ /* 0x000eac0000300800 */
[----:B------:R0:W-:Y:S01]  /*5e5e0*/  @P5 STG.E.U8 desc[UR6][R22.64], R19 ;  /* 0x0000001316005986 */ /* 0x0001e2000c101106 */
        /* <DEDUP_REMOVED lines=8> */
[C---:B0-----:R-:W-:Y:S01]  /*5e670*/  PRMT R19, R10.reuse, 0x7770, RZ ;  /* 0x000077700a137816 */ /* 0x041fe200000000ff */
[----:B------:R-:W2:Y:S10]  /*5e680*/  LDL.LU.64 R28, [R1+0x5c0] ;  /* 0x0005c000011c7983 */ /* 0x000eb40000300a00 */
[----:B------:R0:W-:Y:S01]  /*5e690*/  @P5 STG.E.U8 desc[UR6][R24.64], R19 ;  /* 0x0000001318005986 */ /* 0x0001e2000c101106 */
[----:B------:R-:W-:Y:S01]  /*5e6a0*/  ISETP.LT.AND P5, PT, R5, UR4, !P2 ;  /* 0x0000000405007c0c */ /* 0x000fe2000d7a1270 */
[----:B------:R-:W-:Y:S01]  /*5e6b0*/  ULDC UR4, c[0x0][0x228] ;  /* 0x00008a0000047ab9 */ /* 0x000fe20000000800 */
[C---:B0-----:R-:W-:Y:S01]  /*5e6c0*/  PRMT R19, R10.reuse, 0x7771, RZ ;  /* 0x000077710a137816 */ /* 0x041fe200000000ff */
[----:B------:R-:W2:Y:S10]  /*5e6d0*/  LDL.LU.64 R24, [R1+0x5b8] ;  /* 0x0005b80001187983 */ /* 0x000eb40000300a00 */
[----:B---3--:R0:W-:Y:S01]  /*5e6e0*/  @P5 STG.E.U8 desc[UR6][R6.64], R19 ;  /* 0x0000001306005986 */ /* 0x0081e2000c101106 */
[----:B------:R-:W-:Y:S01]  /*5e6f0*/  ISETP.LT.AND P5, PT, R11, UR4, !P6 ;  /* 0x000000040b007c0c */ /* 0x000fe2000f7a1270 */
[----:B------:R-:W-:Y:S01]  /*5e700*/  ULDC UR4, c[0x0][0x228] ;  /* 0x00008a0000047ab9 */ /* 0x000fe20000000800 */
[----:B0-----:R-:W-:Y:S01]  /*5e710*/  PRMT R19, R10, 0x7772, RZ ;  /* 0x000077720a137816 */ /* 0x001fe200000000ff */
[----:B------:R-:W3:Y:S04]  /*5e720*/  LDL.LU.64 R6, [R1+0x5b0] ;  /* 0x0005b00001067983 */ /* 0x000ee80000300a00 */
[----:B------:R-:W3:Y:S06]  /*5e730*/  LDL.LU R5, [R1+0x24] ;  /* 0x0000240001057983 */ /* 0x000eec0000300800 */
[----:B----4-:R0:W-:Y:S04]  /*5e740*/  @P5 STG.E.U8 desc[UR6][R26.64], R19 ;  /* 0x000000131a005986 */ /* 0x0101e8000c101106 */
[----:B0-----:R-:W4:Y:S04]  /*5e750*/  LDL.LU.64 R26, [R1+0x5a8] ;  /* 0x0005a800011a7983 */ /* 0x001f280000300a00 */
[----:B------:R-:W2:Y:S01]  /*5e760*/  LDL.LU R19, [R1+0x8b8] ;  /* 0x0008b80001137983 */ /* 0x000ea20000300800 */
[----:B------:R-:W-:-:S02]  /*5e770*/  LOP3.LUT P3, RZ, R17, 0x1000000, RZ, 0xc0, !PT ;  /* 0x0100000011ff7812 */ /* 0x000fc4000786c0ff */
[C---:B------:R-:W-:Y:S02]  /*5e780*/  LOP3.LUT P1, RZ, R17.reuse, 0x2000000, RZ, 0xc0, !PT ;  /* 0x0200000011ff7812 */ /* 0x040fe4000782c0ff */
[----:B------:R-:W-:Y:S02]  /*5e790*/  LOP3.LUT P2, RZ, R17, 0x10000000, RZ, 0xc0, !PT ;  /* 0x1000000011ff7812 */ /* 0x000fe4000784c0ff */
[----:B--2---:R-:W-:Y:S01]  /*5e7a0*/  ISETP.LT.AND P5, PT, R19, UR4, !P6 ;  /* 0x0000000413007c0c */ /* 0x004fe2000f7a1270 */
[----:B------:R-:W-:Y:S01]  /*5e7b0*/  ULDC UR4, c[0x0][0x228] ;  /* 0x00008a0000047ab9 */ /* 0x000fe20000000800 */
[----:B------:R-:W-:Y:S02]  /*5e7c0*/  LOP3.LUT P6, RZ, R17, 0x40000000, RZ, 0xc0, !PT ;  /* 0x4000000011ff7812 */ /* 0x000fe400078cc0ff */
        /* <DEDUP_REMOVED lines=33> */
[----:B------:R-:W-:-:S07]  /*5e9e0*/  LOP3.LUT P1, RZ, R16, 0x4, RZ, 0xc0, !PT ;  /* 0x0000000410ff7812 */ /* 0x000fce000782c0ff */
[----:B--2---:R0:W-:Y:S01]  /*5e9f0*/  @P5 STG.E.U8 desc[UR6][R20.64], R17 ;  /* 0x0000001114005986 */ /* 0x0041e2000c101106 */
        /* <DEDUP_REMOVED lines=100> */
[C---:B------:R-:W-:Y:S01]  /*5f040*/  LOP3.LUT P3, RZ, R16.reuse, 0x40000, RZ, 0xc0, !PT ;  /* 0x0004000010ff7812 */ /* 0x040fe2000786c0ff */
[----:B------:R-:W4:Y:S01]  /*5f050*/  LDL.LU R10, [R1+0x1770] ;  /* 0x00177000010a7983 */ /* 0x000f220000300800 */
[C---:B------:R-:W-:Y:S02]  /*5f060*/  LOP3.LUT P1, RZ, R16.reuse, 0x100000, RZ, 0xc0, !PT ;  /* 0x0010000010ff7812 */ /* 0x040fe4000782c0ff */
[----:B------:R-:W-:-:S05]  /*5f070*/  LOP3.LUT P2, RZ, R16, 0x400000, RZ, 0xc0, !PT ;  /* 0x0040000010ff7812 */ /* 0x000fca000784c0ff */
[----:B--2---:R0:W-:Y:S01]  /*5f080*/  @P5 STG.E.U8 desc[UR6][R20.64], R17 ;  /* 0x0000001114005986 */ /* 0x0041e2000c101106 */
        /* <DEDUP_REMOVED lines=17> */
[----:B0-----:R-:W-:Y:S01]  /*5f1a0*/  PRMT R17, R4, 0x7773, RZ ;  /* 0x0000777304117816 */ /* 0x001fe200000000ff */
[----:B------:R-:W2:Y:S10]  /*5f1b0*/  LDL.LU.64 R24, [R1+0x480] ;  /* 0x0004800001187983 */ /* 0x000eb40000300a00 */
[----:B---3--:R0:W-:Y:S01]  /*5f1c0*/  @P5 STG.E.U8 desc[UR6][R6.64], R17 ;  /* 0x0000001106005986 */ /* 0x0081e2000c101106 */
[----:B------:R-:W-:Y:S01]  /*5f1d0*/  ISETP.LT.AND P5, PT, R11, UR4, !P2 ;  /* 0x000000040b007c0c */ /* 0x000fe2000d7a1270 */
[----:B------:R-:W-:Y:S01]  /*5f1e0*/  ULDC UR4, c[0x0][0x228] ;  /* 0x00008a0000047ab9 */ /* 0x000fe20000000800 */
[----:B0-----:R-:W-:Y:S01]  /*5f1f0*/  PRMT R17, R5, 0x7770, RZ ;  /* 0x0000777005117816 */ /* 0x001fe200000000ff */
[----:B------:R-:W3:Y:S10]  /*5f200*/  LDL.LU.64 R6, [R1+0x330] ;  /* 0x0003300001067983 */ /* 0x000ef40000300a00 */
[----:B----4-:R0:W-:Y:S04]  /*5f210*/  @P5 STG.E.U8 desc[UR6][R26.64], R17 ;  /* 0x000000111a005986 */ /* 0x0101e8000c101106 */
[----:B0-----:R-:W4:Y:S04]  /*5f220*/  LDL.LU.64 R26, [R1+0x478] ;  /* 0x00047800011a7983 */ /* 0x001f280000300a00 */
[----:B------:R-:W3:Y:S01]  /*5f230*/  LDL.LU R17, [R1] ;  /* 0x0000000001117983 */ /* 0x000ee20000300800 */
[----:B------:R-:W-:Y:S01]  /*5f240*/  ISETP.LT.AND P5, PT, R19, UR4, !P2 ;  /* 0x0000000413007c0c */ /* 0x000fe2000d7a1270 */
[----:B------:R-:W-:Y:S01]  /*5f250*/  ULDC UR4, c[0x0][0x228] ;  /* 0x00008a0000047ab9 */ /* 0x000fe20000000800 */
[----:B------:R-:W-:-:S02]  /*5f260*/  LOP3.LUT P6, RZ, R16, 0x1000000, RZ, 0xc0, !PT ;  /* 0x0100000010ff7812 */ /* 0x000fc400078cc0ff */
[C---:B------:R-:W-:Y:S02]  /*5f270*/  LOP3.LUT P3, RZ, R16.reuse, 0x4000000, RZ, 0xc0, !PT ;  /* 0x0400000010ff7812 */ /* 0x040fe4000786c0ff */
[C---:B------:R-:W-:Y:S02]  /*5f280*/  LOP3.LUT P1, RZ, R16.reuse, 0x10000000, RZ, 0xc0, !PT ;  /* 0x1000000010ff7812 */ /* 0x040fe4000782c0ff */
[----:B------:R-:W-:Y:S02]  /*5f290*/  LOP3.LUT P2, RZ, R16, 0x40000000, RZ, 0xc0, !PT ;  /* 0x4000000010ff7812 */ /* 0x000fe4000784c0ff */
[----:B------:R-:W-:-:S05]  /*5f2a0*/  PRMT R16, R5, 0x7771, RZ ;  /* 0x0000777105107816 */ /* 0x000fca00000000ff */
        /* <DEDUP_REMOVED lines=15> */
[----:B---3--:R-:W-:-:S09]  /*5f3a0*/  PRMT R16, R17, 0x7770, RZ ;  /* 0x0000777011107816 */ /* 0x008fd200000000ff */
[----:B------:R0:W-:Y:S04]  /*5f3b0*/  @P5 STG.E.U8 desc[UR6][R24.64], R16 ;  /* 0x0000001018005986 */ /* 0x0001e8000c101106 */
[----:B0-----:R-:W3:Y:S01]  /*5f3c0*/  LDL.LU.64 R24, [R1+0x468] ;  /* 0x0004680001187983 */ /* 0x001ee20000300a00 */
[----:B------:R-:W-:Y:S01]  /*5f3d0*/  ISETP.LT.AND P5, PT, R19, UR4, !P3 ;  /* 0x0000000413007c0c */ /* 0x000fe2000dfa1270 */
[----:B------:R-:W-:Y:S01]  /*5f3e0*/  ULDC UR4, c[0x0][0x228] ;  /* 0x00008a0000047ab9 */ /* 0x000fe20000000800 */
[----:B------:R-:W-:-:S11]  /*5f3f0*/  PRMT R16, R17, 0x7771, RZ ;  /* 0x0000777111107816 */ /* 0x000fd600000000ff */
[----:B------:R0:W-:Y:S01]  /*5f400*/  @P5 STG.E.U8 desc[UR6][R6.64], R16 ;  /* 0x0000001006005986 */ /* 0x0001e2000c101106 */
[----:B------:R-:W-:Y:S01]  /*5f410*/  ISETP.LT.AND P5, PT, R11, UR4, !P1 ;  /* 0x000000040b007c0c */ /* 0x000fe2000cfa1270 */
[----:B------:R-:W-:Y:S02]  /*5f420*/  ULDC UR4, c[0x0][0x228] ;  /* 0x00008a0000047ab9 */ /* 0x000fe40000000800 */
[----:B0-----:R-:W3:Y:S01]  /*5f430*/  LDL.LU.64 R6, [R1+0x318] ;  /* 0x0003180001067983 */ /* 0x001ee20000300a00 */
[----:B------:R-:W-:-:S03]  /*5f440*/  PRMT R16, R17, 0x7772, RZ ;  /* 0x0000777211107816 */ /* 0x000fc600000000ff */
[----:B------:R-:W3:Y:S06]  /*5f450*/  LDL.LU R5, [R1+0x8] ;  /* 0x0000080001057983 */ /* 0x000eec0000300800 */
[----:B----4-:R0:W-:Y:S01]  /*5f460*/  @P5 STG.E.U8 desc[UR6][R26.64], R16 ;  /* 0x000000101a005986 */ /* 0x0101e2000c101106 */
[----:B------:R-:W-:Y:S01]  /*5f470*/  ISETP.LT.AND P5, PT, R19, UR4, !P1 ;  /* 0x0000000413007c0c */ /* 0x000fe2000cfa1270 */
[----:B------:R-:W-:Y:S02]  /*5f480*/  ULDC UR4, c[0x0][0x228] ;  /* 0x00008a0000047ab9 */ /* 0x000fe40000000800 */
[----:B0-----:R-:W4:Y:S01]  /*5f490*/  LDL.LU.64 R26, [R1+0x460] ;  /* 0x00046000011a7983 */ /* 0x001f220000300a00 */
[----:B------:R-:W-:-:S02]  /*5f4a0*/  PRMT R16, R17, 0x7773, RZ ;  /* 0x0000777311107816 */ /* 0x000fc400000000ff */
[----:B------:R-:W-:-:S07]  /*5f4b0*/  LOP3.LUT P6, RZ, R3, 0x2, RZ, 0xc0, !PT ;  /* 0x0000000203ff7812 */ /* 0x000fce00078cc0ff */
        /* <DEDUP_REMOVED lines=16> */
[----:B---3--:R0:W-:Y:S04]  /*5f5c0*/  @P5 STG.E.U8 desc[UR6][R24.64], R16 ;  /* 0x0000001018005986 */ /* 0x0081e8000c101106 */
[----:B0-----:R-:W3:Y:S01]  /*5f5d0*/  LDL.LU.64 R24, [R1+0x450] ;  /* 0x0004500001187983 */ /* 0x001ee20000300a00 */
[----:B------:R-:W-:Y:S01]  /*5f5e0*/  ISETP.LT.AND P5, PT, R19, UR4, !P6 ;  /* 0x0000000413007c0c */ /* 0x000fe2000f7a1270 */
[----:B------:R-:W-:Y:S01]  /*5f5f0*/  ULDC UR4, c[0x0][0x228] ;  /* 0x00008a0000047ab9 */ /* 0x000fe20000000800 */
[----:B------:R-:W-:-:S02]  /*5f600*/  PRMT R16, R4, 0x7773, RZ ;  /* 0x0000777304107816 */ /* 0x000fc400000000ff */
[----:B------:R-:W-:Y:S01]  /*5f610*/  LOP3.LUT P3, RZ, R3, 0x10, RZ, 0xc0, !PT ;  /* 0x0000001003ff7812 */ /* 0x000fe2000786c0ff */
[----:B------:R-:W3:Y:S08]  /*5f620*/  LDL.LU R4, [R1+0x176c] ;  /* 0x00176c0001047983 */ /* 0x000ef00000300800 */
[----:B------:R0:W-:Y:S01]  /*5f630*/  @P5 STG.E.U8 desc[UR6][R6.64], R16 ;  /* 0x0000001006005986 */ /* 0x0001e2000c101106 */
[----:B------:R-:W-:Y:S01]  /*5f640*/  ISETP.LT.AND P5, PT, R11, UR4, !P3 ;  /* 0x000000040b007c0c */ /* 0x000fe2000dfa1270 */
[----:B------:R-:W-:-:S02]  /*5f650*/  ULDC UR4, c[0x0][0x228] ;  /* 0x00008a0000047ab9 */ /* 0x000fc40000000800 */
[----:B0-----:R-:W3:Y:S01]  /*5f660*/  LDL.LU.64 R6, [R1+0x300] ;  /* 0x0003000001067983 */ /* 0x001ee20000300a00 */
[----:B------:R-:W-:-:S09]  /*5f670*/  PRMT R16, R5, 0x7770, RZ ;  /* 0x0000777005107816 */ /* 0x000fd200000000ff */
[----:B----4-:R0:W-:Y:S01]  /*5f680*/  @P5 STG.E.U8 desc[UR6][R26.64], R16 ;  /* 0x000000101a005986 */ /* 0x0101e2000c101106 */
[----:B------:R-:W-:Y:S01]  /*5f690*/  ISETP.LT.AND P5, PT, R19, UR4, !P3 ;  /* 0x0000000413007c0c */ /* 0x000fe2000dfa1270 */
[----:B------:R-:W-:Y:S02]  /*5f6a0*/  ULDC UR4, c[0x0][0x228] ;  /* 0x00008a0000047ab9 */ /* 0x000fe40000000800 */
[----:B0-----:R-:W4:Y:S01]  /*5f6b0*/  LDL.LU.64 R26, [R1+0x448] ;  /* 0x00044800011a7983 */ /* 0x001f220000300a00 */
[----:B------:R-:W-:Y:S02]  /*5f6c0*/  PRMT R16, R5, 0x7771, RZ ;  /* 0x0000777105107816 */ /* 0x000fe400000000ff */
        /* <DEDUP_REMOVED lines=18> */
[----:B---3--:R0:W-:Y:S04]  /*5f7f0*/  @P5 STG.E.U8 desc[UR6][R24.64], R16 ;  /* 0x0000001018005986 */ /* 0x0081e8000c101106 */
[----:B0-----:R-:W3:Y:S01]  /*5f800*/  LDL.LU.64 R24, [R1+0x438] ;  /* 0x0004380001187983 */ /* 0x001ee20000300a00 */
[----:B------:R-:W-:Y:S01]  /*5f810*/  ISETP.LT.AND P5, PT, R19, UR4, !P2 ;  /* 0x0000000413007c0c */ /* 0x000fe2000d7a1270 */
[----:B------:R-:W-:Y:S01]  /*5f820*/  ULDC UR4, c[0x0][0x228] ;  /* 0x00008a0000047ab9 */ /* 0x000fe20000000800 */
[----:B------:R-:W-:Y:S02]  /*5f830*/  PRMT R16, R17, 0x7771, RZ ;  /* 0x0000777111107816 */ /* 0x000fe400000000ff */
[----:B------:R-:W-:-:S09]  /*5f840*/  LOP3.LUT P6, RZ, R3, 0x400, RZ, 0xc0, !PT ;  /* 0x0000040003ff7812 */ /* 0x000fd200078cc0ff */
[----:B------:R0:W-:Y:S01]  /*5f850*/  @P5 STG.E.U8 desc[UR6][R6.64], R16 ;  /* 0x0000001006005986 */ /* 0x0001e2000c101106 */
[----:B------:R-:W-:Y:S01]  /*5f860*/  ISETP.LT.AND P5, PT, R11, UR4, !P6 ;  /* 0x000000040b007c0c */ /* 0x000fe2000f7a1270 */
[----:B------:R-:W-:Y:S01]  /*5f870*/  ULDC UR4, c[0x0][0x228] ;  /* 0x00008a0000047ab9 */ /* 0x000fe20000000800 */
[----:B0-----:R-:W-:Y:S01]  /*5f880*/  PRMT R16, R17, 0x7772, RZ ;  /* 0x0000777211107816 */ /* 0x001fe200000000ff */
[----:B------:R-:W3:Y:S10]  /*5f890*/  LDL.LU.64 R6, [R1+0x1760] ;  /* 0x0017600001067983 */ /* 0x000ef40000300a00 */
[----:B----4-:R0:W-:Y:S01]  /*5f8a0*/  @P5 STG.E.U8 desc[UR6][R26.64], R16 ;  /* 0x000000101a005986 */ /* 0x0101e2000c101106 */
[----:B------:R-:W-:Y:S01]  /*5f8b0*/  ISETP.LT.AND P5, PT, R19, UR4, !P6 ;  /* 0x0000000413007c0c */ /* 0x000fe2000f7a1270 */
[----:B------:R-:W-:Y:S01]  /*5f8c0*/  ULDC UR4, c[0x0][0x228] ;  /* 0x00008a0000047ab9 */ /* 0x000fe20000000800 */
[----:B------:R-:W-:-:S02]  /*5f8d0*/  LOP3.LUT P3, RZ, R3, 0x1000, RZ, 0xc0, !PT ;  /* 0x0000100003ff7812 */ /* 0x000fc4000786c0ff */
[----:B0-----:R-:W-:Y:S01]  /*5f8e0*/  PRMT R16, R17, 0x7773, RZ ;  /* 0x0000777311107816 */ /* 0x001fe200000000ff */
[----:B------:R-:W4:Y:S01]  /*5f8f0*/  LDL.LU.64 R26, [R1+0x430] ;  /* 0x00043000011a7983 */ /* 0x000f220000300a00 */
[----:B------:R-:W-:-:S07]  /*5f900*/  LOP3.LUT P1, RZ, R3, 0x4000, RZ, 0xc0, !PT ;  /* 0x0000400003ff7812 */ /* 0x000fce000782c0ff */
        /* <DEDUP_REMOVED lines=15> */
[----:B---3--:R0:W-:Y:S04]  /*5fa00*/  @P5 STG.E.U8 desc[UR6][R24.64], R16 ;  /* 0x0000001018005986 */ /* 0x0081e8000c101106 */
[----:B0-----:R-:W3:Y:S01]  /*5fa10*/  LDL.LU.64 R16, [R1+0x2e8] ;  /* 0x0002e80001107983 */ /* 0x001ee20000300a00 */
[----:B------:R-:W-:Y:S01]  /*5fa20*/  ISETP.LT.AND P5, PT, R19, UR4, !P1 ;  /* 0x0000000413007c0c */ /* 0x000fe2000cfa1270 */
[----:B------:R-:W-:-:S02]  /*5fa30*/  ULDC UR4, c[0x0][0x228] ;  /* 0x00008a0000047ab9 */ /* 0x000fc40000000800 */
[----:B------:R-:W2:Y:S01]  /*5fa40*/  LDL.LU.64 R24, [R1+0x420] ;  /* 0x0004200001187983 */ /* 0x000ea20000300a00 */
[----:B------:R-:W-:Y:S02]  /*5fa50*/  PRMT R4, R4, 0x7773, RZ ;  /* 0x0000777304047816 */ /* 0x000fe400000000ff */
[C---:B------:R-:W-:Y:S02]  /*5fa60*/  LOP3.LUT P2, RZ, R3.reuse, 0x10000, RZ, 0xc0, !PT ;  /* 0x0001000003ff7812 */ /* 0x040fe4000784c0ff */
[C---:B------:R-:W-:Y:S02]  /*5fa70*/  LOP3.LUT P6, RZ, R3.reuse, 0x40000, RZ, 0xc0, !PT ;  /* 0x0004000003ff7812 */ /* 0x040fe400078cc0ff */
[----:B------:R-:W-:-:S03]  /*5fa80*/  LOP3.LUT P3, RZ, R3, 0x100000, RZ, 0xc0, !PT ;  /* 0x0010000003ff7812 */ /* 0x000fc6000786c0ff */
[----:B---3--:R0:W-:Y:S01]  /*5fa90*/  @P5 STG.E.U8 desc[UR6][R16.64], R4 ;  /* 0x0000000410005986 */ /* 0x0081e2000c101106 */
[----:B------:R-:W-:Y:S01]  /*5faa0*/  ISETP.LT.AND P5, PT, R11, UR4, !P2 ;  /* 0x000000040b007c0c */ /* 0x000fe2000d7a1270 */
[----:B------:R-:W-:Y:S02]  /*5fab0*/  ULDC UR4, c[0x0][0x228] ;  /* 0x00008a0000047ab9 */ /* 0x000fe40000000800 */
[----:B0-----:R-:W3:Y:S01]  /*5fac0*/  LDL.LU.64 R16, [R1+0x2d0] ;  /* 0x0002d00001107983 */ /* 0x001ee20000300a00 */
[----:B------:R-:W-:-:S09]  /*5fad0*/  PRMT R4, R5, 0x7770, RZ ;  /* 0x0000777005047816 */ /* 0x000fd200000000ff */
[----:B----4-:R0:W-:Y:S01]  /*5fae0*/  @P5 STG.E.U8 desc[UR6][R26.64], R4 ;  /* 0x000000041a005986 */ /* 0x0101e2000c101106 */
[----:B------:R-:W-:Y:S01]  /*5faf0*/  ISETP.LT.AND P5, PT, R19, UR4, !P2 ;  /* 0x0000000413007c0c */ /* 0x000fe2000d7a1270 */
[----:B------:R-:W-:Y:S02]  /*5fb00*/  ULDC UR4, c[0x0][0x228] ;  /* 0x00008a0000047ab9 */ /* 0x000fe40000000800 */
[----:B0-----:R-:W4:Y:S01]  /*5fb10*/  LDL.LU.64 R26, [R1+0x418] ;  /* 0x00041800011a7983 */ /* 0x001f220000300a00 */
[----:B------:R-:W-:-:S09]  /*5fb20*/  PRMT R4, R5, 0x7771, RZ ;  /* 0x0000777105047816 */ /* 0x000fd200000000ff */
[----:B--2---:R0:W-:Y:S01]  /*5fb30*/  @P5 STG.E.U8 desc[UR6][R20.64], R4 ;  /* 0x0000000414005986 */ /* 0x0041e2000c101106 */
[----:B------:R-:W-:Y:S01]  /*5fb40*/  ISETP.LT.AND P5, PT, R11, UR4, !P6 ;  /* 0x000000040b007c0c */ /* 0x000fe2000f7a1270 */
[----:B------:R-:W-:Y:S02]  /*5fb50*/  ULDC UR4, c[0x0][0x228] ;  /* 0x00008a0000047ab9 */ /* 0x000fe40000000800 */
[----:B0-----:R-:W2:Y:S01]  /*5fb60*/  LDL.LU.64 R20, [R1+0x2c8] ;  /* 0x0002c80001147983 */ /* 0x001ea20000300a00 */
[----:B------:R-:W-:-:S09]  /*5fb70*/  PRMT R4, R5, 0x7772, RZ ;  /* 0x0000777205047816 */ /* 0x000fd200000000ff */
[----:B------:R0:W-:Y:S01]  /*5fb80*/  @P5 STG.E.U8 desc[UR6][R22.64], R4 ;  /* 0x0000000416005986 */ /* 0x0001e2000c101106 */
[----:B------:R-:W-:Y:S01]  /*5fb90*/  ISETP.LT.AND P5, PT, R19, UR4, !P6 ;  /* 0x0000000413007c0c */ /* 0x000fe2000f7a1270 */
[----:B------:R-:W-:Y:S01]  /*5fba0*/  ULDC UR4, c[0x0][0x228] ;  /* 0x00008a0000047ab9 */ /* 0x000fe20000000800 */
[----:B------:R-:W-:Y:S01]  /*5fbb0*/  PRMT R5, R5, 0x7773, RZ ;  /* 0x0000777305057816 */ /* 0x000fe200000000ff */
[----:B0-----:R-:W2:Y:S10]  /*5fbc0*/  LDL.LU.64 R22, [R1+0x410] ;  /* 0x0004100001167983 */ /* 0x001eb40000300a00 */
[----:B------:R0:W-:Y:S04]  /*5fbd0*/  @P5 STG.E.U8 desc[UR6][R28.64], R5 ;  /* 0x000000051c005986 */ /* 0x0001e8000c101106 */
[----:B0-----:R-:W2:Y:S01]  /*5fbe0*/  LDL.LU.64 R28, [R1+0x2c0] ;  /* 0x0002c000011c7983 */ /* 0x001ea20000300a00 */
[----:B------:R-:W-:Y:S01]  /*5fbf0*/  ISETP.LT.AND P5, PT, R11, UR4, !P3 ;  /* 0x000000040b007c0c */ /* 0x000fe2000dfa1270 */
[----:B------:R-:W-:Y:S01]  /*5fc00*/  ULDC UR4, c[0x0][0x228] ;  /* 0x00008a0000047ab9 */ /* 0x000fe20000000800 */
[----:B------:R-:W-:-:S02]  /*5fc10*/  PRMT R4, R6, 0x7770, RZ ;  /* 0x0000777006047816 */ /* 0x000fc400000000ff */
[----:B------:R-:W-:-:S09]  /*5fc20*/  LOP3.LUT P1, RZ, R3, 0x800000, RZ, 0xc0, !PT ;  /* 0x0080000003ff7812 */ /* 0x000fd2000782c0ff */
[----:B------:R0:W-:Y:S01]  /*5fc30*/  @P5 STG.E.U8 desc[UR6][R24.64], R4 ;  /* 0x0000000418005986 */ /* 0x0001e2000c101106 */
[----:B------:R-:W-:Y:S01]  /*5fc40*/  ISETP.LT.AND P5, PT, R19, UR4, !P3 ;  /* 0x0000000413007c0c */ /* 0x000fe2000dfa1270 */
[----:B------:R-:W-:Y:S01]  /*5fc50*/  ULDC UR4, c[0x0][0x228] ;  /* 0x00008a0000047ab9 */ /* 0x000fe20000000800 */
[C---:B------:R-:W-:Y:S02]  /*5fc60*/  LOP3.LUT P2, RZ, R3.reuse, 0x4000000, RZ, 0xc0, !PT ;  /* 0x0400000003ff7812 */ /* 0x040fe4000784c0ff */
[C---:B------:R-:W-:Y:S01]  /*5fc70*/  LOP3.LUT P6, RZ, R3.reuse, 0x8000000, RZ, 0xc0, !PT ;  /* 0x0800000003ff7812 */ /* 0x040fe200078cc0ff */
[----:B0-----:R-:W2:Y:S01]  /*5fc80*/  LDL.LU.64 R24, [R1+0x408] ;  /* 0x0004080001187983 */ /* 0x001ea20000300a00 */
[----:B------:R-:W-:Y:S02]  /*5fc90*/  LOP3.LUT P3, RZ, R3, 0x40000000, RZ, 0xc0, !PT ;  /* 0x4000000003ff7812 */ /* 0x000fe4000786c0ff */
[----:B------:R-:W-:-:S05]  /*5fca0*/  PRMT R3, R6, 0x7771, RZ ;  /* 0x0000777106037816 */ /* 0x000fca00000000ff */
[----:B---3--:R0:W-:Y:S01]  /*5fcb0*/  @P5 STG.E.U8 desc[UR6][R16.64], R3 ;  /* 0x0000000310005986 */ /* 0x0081e2000c101106 */
[----:B------:R-:W-:Y:S01]  /*5fcc0*/  ISETP.LT.AND P5, PT, R11, UR4, !P1 ;  /* 0x000000040b007c0c */ /* 0x000fe2000cfa1270 */
[----:B------:R-:W-:Y:S02]  /*5fcd0*/  ULDC UR4, c[0x0][0x228] ;  /* 0x00008a0000047ab9 */ /* 0x000fe40000000800 */
[----:B0-----:R-:W3:Y:S01]  /*5fce0*/  LDL.LU.64 R16, [R1+0x2b8] ;  /* 0x0002b80001107983 */ /* 0x001ee20000300a00 */
[----:B------:R-:W-:-:S09]  /*5fcf0*/  PRMT R3, R6, 0x7772, RZ ;  /* 0x0000777206037816 */ /* 0x000fd200000000ff */
[----:B----4-:R0:W-:Y:S01]  /*5fd00*/  @P5 STG.E.U8 desc[UR6][R26.64], R3 ;  /* 0x000000031a005986 */ /* 0x0101e2000c101106 */
[----:B------:R-:W-:Y:S01]  /*5fd10*/  ISETP.LT.AND P5, PT, R19, UR4, !P1 ;  /* 0x0000000413007c0c */ /* 0x000fe2000cfa1270 */
[----:B------:R-:W-:Y:S01]  /*5fd20*/  ULDC UR4, c[0x0][0x228] ;  /* 0x00008a0000047ab9 */ /* 0x000fe20000000800 */
[----:B------:R-:W-:Y:S01]  /*5fd30*/  PRMT R6, R6, 0x7773, RZ ;  /* 0x0000777306067816 */ /* 0x000fe200000000ff */
[----:B0-----:R-:W4:Y:S10]  /*5fd40*/  LDL.LU.64 R26, [R1+0x400] ;  /* 0x00040000011a7983 */ /* 0x001f340000300a00 */
[----:B--2---:R0:W-:Y:S01]  /*5fd50*/  @P5 STG.E.U8 desc[UR6][R20.64], R6 ;  /* 0x0000000614005986 */ /* 0x0041e2000c101106 */
[----:B------:R-:W-:Y:S01]  /*5fd60*/  ISETP.LT.AND P5, PT, R11, UR4, !P2 ;  /* 0x000000040b007c0c */ /* 0x000fe2000d7a1270 */
[----:B------:R-:W-:Y:S01]  /*5fd70*/  ULDC UR4, c[0x0][0x228] ;  /* 0x00008a0000047ab9 */ /* 0x000fe20000000800 */
[----:B------:R-:W-:Y:S01]  /*5fd80*/  PRMT R3, R7, 0x7770, RZ ;  /* 0x0000777007037816 */ /* 0x000fe200000000ff */
[----:B0-----:R-:W2:Y:S10]  /*5fd90*/  LDL.LU.64 R20, [R1+0x2b0] ;  /* 0x0002b00001147983 */ /* 0x001eb40000300a00 */
[----:B------:R0:W-:Y:S01]  /*5fda0*/  @P5 STG.E.U8 desc[UR6][R22.64], R3 ;  /* 0x0000000316005986 */ /* 0x0001e2000c101106 */
[----:B------:R-:W-:Y:S01]  /*5fdb0*/  ISETP.LT.AND P5, PT, R19, UR4, !P2 ;  /* 0x0000000413007c0c */ /* 0x000fe2000d7a1270 */
[----:B------:R-:W-:-:S02]  /*5fdc0*/  ULDC UR4, c[0x0][0x228] ;  /* 0x00008a0000047ab9 */ /* 0x000fc40000000800 */
[----:B0-----:R-:W2:Y:S01]  /*5fdd0*/  LDL.LU.64 R22, [R1+0x3f8] ;  /* 0x0003f80001167983 */ /* 0x001ea20000300a00 */
[----:B------:R-:W-:-:S09]  /*5fde0*/  PRMT R3, R7, 0x7771, RZ ;  /* 0x0000777107037816 */ /* 0x000fd200000000ff */
[----:B------:R0:W-:Y:S04]  /*5fdf0*/  @P5 STG.E.U8 desc[UR6][R28.64], R3 ;  /* 0x000000031c005986 */ /* 0x0001e8000c101106 */
[----:B0-----:R-:W2:Y:S01]  /*5fe00*/  LDL.LU.64 R28, [R1+0x2a8] ;  /* 0x0002a800011c7983 */ /* 0x001ea20000300a00 */
[----:B------:R-:W-:Y:S01]  /*5fe10*/  ISETP.LT.AND P5, PT, R11, UR4, !P6 ;  /* 0x000000040b007c0c */ /* 0x000fe2000f7a1270 */
[----:B------:R-:W-:Y:S01]  /*5fe20*/  ULDC UR4, c[0x0][0x228] ;  /* 0x00008a0000047ab9 */ /* 0x000fe20000000800 */
[C---:B------:R-:W-:Y:S02]  /*5fe30*/  PRMT R3, R7.reuse, 0x7772, RZ ;  /* 0x0000777207037816 */ /* 0x040fe400000000ff */
[----:B------:R-:W-:-:S09]  /*5fe40*/  PRMT R7, R7, 0x7773, RZ ;  /* 0x0000777307077816 */ /* 0x000fd200000000ff */
[----:B------:R0:W-:Y:S01]  /*5fe50*/  @P5 STG.E.U8 desc[UR6][R24.64], R3 ;  /* 0x0000000318005986 */ /* 0x0001e2000c101106 */
[----:B------:R-:W-:Y:S01]  /*5fe60*/  ISETP.LT.AND P5, PT, R19, UR4, !P6 ;  /* 0x0000000413007c0c */ /* 0x000fe2000f7a1270 */
[----:B------:R-:W-:Y:S01]  /*5fe70*/  ULDC UR4, c[0x0][0x228] ;  /* 0x00008a0000047ab9 */ /* 0x000fe20000000800 */
[----:B0-----:R-:W-:Y:S01]  /*5fe80*/  PRMT R3, R8, 0x7770, RZ ;  /* 0x0000777008037816 */ /* 0x001fe200000000ff */
[----:B------:R-:W2:Y:S01]  /*5fe90*/  LDL.LU.64 R24, [R1+0x3f0] ;  /* 0x0003f00001187983 */ /* 0x000ea20000300a00 */
[----:B------:R-:W-:-:S09]  /*5fea0*/  LOP3.LUT P1, RZ, R2, 0x1, RZ, 0xc0, !PT ;  /* 0x0000000102ff7812 */ /* 0x000fd2000782c0ff */
[----:B---3--:R0:W-:Y:S01]  /*5feb0*/  @P5 STG.E.U8 desc[UR6][R16.64], R7 ;  /* 0x0000000710005986 */ /* 0x0081e2000c101106 */
[----:B------:R-:W-:Y:S01]  /*5fec0*/  ISETP.LT.AND P5, PT, R11, UR4, !P3 ;  /* 0x000000040b007c0c */ /* 0x000fe2000dfa1270 */
[----:B------:R-:W-:Y:S02]  /*5fed0*/  ULDC UR4, c[0x0][0x228] ;  /* 0x00008a0000047ab9 */ /* 0x000fe40000000800 */
[----:B0-----:R-:W3:Y:S10]  /*5fee0*/  LDL.LU.64 R16, [R1+0x2a0] ;  /* 0x0002a00001107983 */ /* 0x001ef40000300a00 */
[----:B----4-:R0:W-:Y:S01]  /*5fef0*/  @P5 STG.E.U8 desc[UR6][R26.64], R3 ;  /* 0x000000031a005986 */ /* 0x0101e2000c101106 */
[----:B------:R-:W-:Y:S01]  /*5ff00*/  ISETP.LT.AND P5, PT, R19, UR4, !P3 ;  /* 0x0000000413007c0c */ /* 0x000fe2000dfa1270 */
[----:B------:R-:W-:Y:S01]  /*5ff10*/  ULDC UR4, c[0x0][0x228] ;  /* 0x00008a0000047ab9 */ /* 0x000fe20000000800 */
[C---:B0-----:R-:W-:Y:S01]  /*5ff20*/  PRMT R3, R8.reuse, 0x7771, RZ ;  /* 0x0000777108037816 */ /* 0x041fe200000000ff */
[----:B------:R-:W4:Y:S10]  /*5ff30*/  LDL.LU.64 R26, [R1+0x3e8] ;  /* 0x0003e800011a7983 */ /* 0x000f340000300a00 */
[----:B--2---:R0:W-:Y:S01]  /*5ff40*/  @P5 STG.E.U8 desc[UR6][R20.64], R3 ;  /* 0x0000000314005986 */ /* 0x0041e2000c101106 */
[----:B------:R-:W-:Y:S01]  /*5ff50*/  ISETP.LT.AND P5, PT, R11, UR4, !P1 ;  /* 0x000000040b007c0c */ /* 0x000fe2000cfa1270 */
[----:B------:R-:W-:Y:S01]  /*5ff60*/  ULDC UR4, c[0x0][0x228] ;  /* 0x00008a0000047ab9 */ /* 0x000fe20000000800 */
[C---:B0-----:R-:W-:Y:S01]  /*5ff70*/  PRMT R3, R8.reuse, 0x7772, RZ ;  /* 0x0000777208037816 */ /* 0x041fe200000000ff */
[----:B------:R-:W2:Y:S01]  /*5ff80*/  LDL.LU.64 R20, [R1+0x298] ;  /* 0x0002980001147983 */ /* 0x000ea20000300a00 */
[----:B------:R-:W-:-:S03]  /*5ff90*/  PRMT R8, R8, 0x7773, RZ ;  /* 0x0000777308087816 */ /* 0x000fc600000000ff */
[----:B------:R-:W2:Y:S06]  /*5ffa0*/  LDL.LU R11, [R1+0x175c] ;  /* 0x00175c00010b7983 */ /* 0x000eac0000300800 */
[----:B------:R0:W-:Y:S01]  /*5ffb0*/  @P5 STG.E.U8 desc[UR6][R22.64], R3 ;  /* 0x0000000316005986 */ /* 0x0001e2000c101106 */
[----:B------:R-:W-:Y:S01]  /*5ffc0*/  ISETP.LT.AND P5, PT, R19, UR4, !P1 ;  /* 0x0000000413007c0c */ /* 0x000fe2000cfa1270 */
[----:B------:R-:W-:Y:S02]  /*5ffd0*/  ULDC UR4, c[0x0][0x228] ;  /* 0x00008a0000047ab9 */ /* 0x000fe40000000800 */
[----:B0-----:R-:W2:Y:S10]  /*5ffe0*/  LDL.LU.64 R22, [R1+0x3e0] ;  /* 0x0003e00001167983 */ /* 0x001eb40000300a00 */
[----:B------:R0:W-:Y:S04]  /*5fff0*/  @P5 STG.E.U8 desc[UR6][R28.64], R8 ;  /* 0x000000081c005986 */ /* 0x0001e8000c101106 */
[----:B0-----:R-:W2:Y:S04]  /*60000*/  LDL.LU.64 R28, [R1+0x290] ;  /* 0x00029000011c7983 */ /* 0x001ea80000300a00 */
[----:B------:R-:W3:Y:S01]  /*60010*/  LDL.LU R8, [R1+0x8b4] ;  /* 0x0008b40001087983 */ /* 0x000ee20000300800 */
[----:B------:R-:W-:-:S02]  /*60020*/  LOP3.LUT P2, RZ, R2, 0x4, RZ, 0xc0, !PT ;  /* 0x0000000402ff7812 */ /* 0x000fc4000784c0ff */
[----:B------:R-:W-:Y:S02]  /*60030*/  PRMT R3, R9, 0x7770, RZ ;  /* 0x0000777009037816 */ /* 0x000fe400000000ff */
[C---:B------:R-:W-:Y:S02]  /*60040*/  LOP3.LUT P6, RZ, R2.reuse, 0x10, RZ, 0xc0, !PT ;  /* 0x0000001002ff7812 */ /* 0x040fe400078cc0ff */
[----:B------:R-:W-:Y:S02]  /*60050*/  LOP3.LUT P3, RZ, R2, 0x40, RZ, 0xc0, !PT ;  /* 0x0000004002ff7812 */ /* 0x000fe4000786c0ff */
[----:B---3--:R-:W-:Y:S01]  /*60060*/  ISETP.LT.AND P5, PT, R8, UR4, !P2 ;  /* 0x0000000408007c0c */ /* 0x008fe2000d7a1270 */
[----:B------:R-:W-:-:S12]  /*60070*/  ULDC UR4, c[0x0][0x228] ;  /* 0x00008a0000047ab9 */ /* 0x000fd80000000800 */
        /* <DEDUP_REMOVED lines=15> */
[----:B------:R-:W-:-:S09]  /*60170*/  PRMT R3, R10, 0x7770, RZ ;  /* 0x000077700a037816 */ /* 0x000fd200000000ff */
[----:B--2---:R0:W-:Y:S01]  /*60180*/  @P5 STG.E.U8 desc[UR6][R20.64], R9 ;  /* 0x0000000914005986 */ /* 0x0041e2000c101106 */
[----:B------:R-:W-:Y:S01]  /*60190*/  ISETP.LT.AND P5, PT, R8, UR4, !P3 ;  /* 0x0000000408007c0c */ /* 0x000fe2000dfa1270 */
[----:B------:R-:W-:Y:S02]  /*601a0*/  ULDC UR4, c[0x0][0x228] ;  /* 0x00008a0000047ab9 */ /* 0x000fe40000000800 */
[----:B0-----:R-:W2:Y:S10]  /*601b0*/  LDL.LU.64 R20, [R1+0x280] ;  /* 0x0002800001147983 */ /* 0x001eb40000300a00 */
[----:B------:R0:W-:Y:S01]  /*601c0*/  @P5 STG.E.U8 desc[UR6][R22.64], R3 ;  /* 0x0000000316005986 */ /* 0x0001e2000c101106 */
[----:B------:R-:W-:Y:S01]  /*601d0*/  ISETP.LT.AND P5, PT, R19, UR4, !P3 ;  /* 0x0000000413007c0c */ /* 0x000fe2000dfa1270 */
[----:B------:R-:W-:-:S02]  /*601e0*/  ULDC UR4, c[0x0][0x228] ;  /* 0x00008a0000047ab9 */ /* 0x000fc40000000800 */
[----:B0-----:R-:W2:Y:S01]  /*601f0*/  LDL.LU.64 R22, [R1+0x3c8] ;  /* 0x0003c80001167983 */ /* 0x001ea20000300a00 */
[----:B------:R-:W-:Y:S02]  /*60200*/  PRMT R3, R10, 0x7771, RZ ;  /* 0x000077710a037816 */ /* 0x000fe400000000ff */
[----:B------:R-:W-:-:S07]  /*60210*/  LOP3.LUT P1, RZ, R2, 0x100, RZ, 0xc0, !PT ;  /* 0x0000010002ff7812 */ /* 0x000fce000782c0ff */
        /* <DEDUP_REMOVED lines=14> */
[----:B------:R-:W-:Y:S01]  /*60300*/  PRMT R3, R11, 0x7770, RZ ;  /* 0x000077700b037816 */ /* 0x000fe200000000ff */
[----:B0-----:R-:W3:Y:S10]  /*60310*/  LDL.LU.64 R16, [R1+0x270] ;  /* 0x0002700001107983 */ /* 0x001ef40000300a00 */
[----:B----4-:R0:W-:Y:S04]  /*60320*/  @P5 STG.E.U8 desc[UR6][R26.64], R3 ;  /* 0x000000031a005986 */ /* 0x0101e8000c101106 */
[----:B0-----:R-:W4:Y:S01]  /*60330*/  LDL.LU.64 R26, [R1+0x3b8] ;  /* 0x0003b800011a7983 */ /* 0x001f220000300a00 */
[----:B------:R-:W-:Y:S01]  /*60340*/  ISETP.LT.AND P5, PT, R19, UR4, !P2 ;  /* 0x0000000413007c0c */ /* 0x000fe2000d7a1270 */
[----:B------:R-:W-:Y:S01]  /*60350*/  ULDC UR4, c[0x0][0x228] ;  /* 0x00008a0000047ab9 */ /* 0x000fe20000000800 */
[----:B------:R-:W-:-:S02]  /*60360*/  PRMT R3, R11, 0x7771, RZ ;  /* 0x000077710b037816 */ /* 0x000fc400000000ff */
[----:B------:R-:W-:-:S09]  /*60370*/  LOP3.LUT P6, RZ, R2, 0x2000, RZ, 0xc0, !PT ;  /* 0x0000200002ff7812 */ /* 0x000fd200078cc0ff */
        /* <DEDUP_REMOVED lines=9> */
[----:B0-----:R-:W2:Y:S01]  /*60410*/  LDL.LU.64 R22, [R1+0x3b0] ;  /* 0x0003b00001167983 */ /* 0x001ea20000300a00 */
[----:B------:R-:W-:-:S09]  /*60420*/  LOP3.LUT P3, RZ, R2, 0x10000, RZ, 0xc0, !PT ;  /* 0x0001000002ff7812 */ /* 0x000fd2000786c0ff */
[----:B------:R0:W-:Y:S01]  /*60430*/  @P5 STG.E.U8 desc[UR6][R28.64], R11 ;  /* 0x0000000b1c005986 */ /* 0x0001e2000c101106 */
[----:B------:R-:W-:Y:S01]  /*60440*/  ISETP.LT.AND P5, PT, R8, UR4, !P3 ;  /* 0x0000000408007c0c */ /* 0x000fe2000dfa1270 */
[----:B------:R-:W-:Y:S01]  /*60450*/  ULDC UR4, c[0x0][0x228] ;  /* 0x00008a0000047ab9 */ /* 0x000fe20000000800 */
[C---:B------:R-:W-:Y:S01]  /*60460*/  PRMT R3, R12.reuse, 0x7770, RZ ;  /* 0x000077700c037816 */ /* 0x040fe200000000ff */
[----:B0-----:R-:W2:Y:S10]  /*60470*/  LDL.LU.64 R28, [R1+0x260] ;  /* 0x00026000011c7983 */ /* 0x001eb40000300a00 */
[----:B---3--:R0:W-:Y:S04]  /*60480*/  @P5 STG.E.U8 desc[UR6][R24.64], R3 ;  /* 0x0000000318005986 */ /* 0x0081e8000c101106 */
[----:B0-----:R-:W3:Y:S01]  /*60490*/  LDL.LU.64 R24, [R1+0x3a8] ;  /* 0x0003a80001187983 */ /* 0x001ee20000300a00 */
[----:B------:R-:W-:Y:S01]  /*604a0*/  ISETP.LT.AND P5, PT, R19, UR4, !P3 ;  /* 0x0000000413007c0c */ /* 0x000fe2000dfa1270 */
[----:B------:R-:W-:Y:S01]  /*604b0*/  ULDC UR4, c[0x0][0x228] ;  /* 0x00008a0000047ab9 */ /* 0x000fe20000000800 */
[----:B------:R-:W-:-:S02]  /*604c0*/  PRMT R3, R12, 0x7771, RZ ;  /* 0x000077710c037816 */ /* 0x000fc400000000ff */
[----:B------:R-:W-:-:S09]  /*604d0*/  LOP3.LUT P1, RZ, R2, 0x20000, RZ, 0xc0, !PT ;  /* 0x0002000002ff7812 */ /* 0x000fd2000782c0ff */
        /* <DEDUP_REMOVED lines=10> */
[----:B------:R-:W-:-:S09]  /*60580*/  LOP3.LUT P2, RZ, R2, 0x100000, RZ, 0xc0, !PT ;  /* 0x0010000002ff7812 */ /* 0x000fd2000784c0ff */
        /* <DEDUP_REMOVED lines=20> */
[----:B------:R-:W-:Y:S01]  /*606d0*/  PRMT R13, R13, 0x7773, RZ ;  /* 0x000077730d0d7816 */ /* 0x000fe200000000ff */
[----:B------:R-:W3:Y:S01]  /*606e0*/  LDL.LU.64 R4, [R1+0x240] ;  /* 0x0002400001047983 */ /* 0x000ee20000300a00 */
[----:B------:R-:W-:-:S09]  /*606f0*/  LOP3.LUT P3, RZ, R2, 0x1000000, RZ, 0xc0, !PT ;  /* 0x0100000002ff7812 */ /* 0x000fd2000786c0ff */
[----:B------:R0:W-:Y:S01]  /*60700*/  @P5 STG.E.U8 desc[UR6][R16.64], R13 ;  /* 0x0000000d10005986 */ /* 0x0001e2000c101106 */
[----:B------:R-:W-:Y:S01]  /*60710*/  ISETP.LT.AND P5, PT, R8, UR4, !P3 ;  /* 0x0000000408007c0c */ /* 0x000fe2000dfa1270 */
[----:B------:R-:W-:Y:S01]  /*60720*/  ULDC UR4, c[0x0][0x228] ;  /* 0x00008a0000047ab9 */ /* 0x000fe20000000800 */
[C---:B------:R-:W-:Y:S02]  /*60730*/  LOP3.LUT P1, RZ, R2.reuse, 0x4000000, RZ, 0xc0, !PT ;  /* 0x0400000002ff7812 */ /* 0x040fe4000782c0ff */
[C---:B------:R-:W-:Y:S02]  /*60740*/  LOP3.LUT P2, RZ, R2.reuse, 0x10000000, RZ, 0xc0, !PT ;  /* 0x1000000002ff7812 */ /* 0x040fe4000784c0ff */
[----:B------:R-:W-:Y:S02]  /*60750*/  LOP3.LUT P6, RZ, R2, 0x40000000, RZ, 0xc0, !PT ;  /* 0x4000000002ff7812 */ /* 0x000fe400078cc0ff */
[C---:B------:R-:W-:Y:S01]  /*60760*/  PRMT R2, R14.reuse, 0x7770, RZ ;  /* 0x000077700e027816 */ /* 0x040fe200000000ff */
[----:B0-----:R-:W3:Y:S04]  /*60770*/  LDL.LU.64 R16, [R1+0x388] ;  /* 0x0003880001107983 */ /* 0x001ee80000300a00 */
[----:B----4-:R0:W-:Y:S04]  /*60780*/  @P5 STG.E.U8 desc[UR6][R26.64], R2 ;  /* 0x000000021a005986 */ /* 0x0101e8000c101106 */
[----:B0-----:R-:W4:Y:S01]  /*60790*/  LDL.LU R27, [R1+0x8b0] ;  /* 0x0008b000011b7983 */ /* 0x001f220000300800 */
[----:B------:R-:W-:Y:S01]  /*607a0*/  ISETP.LT.AND P5, PT, R19, UR4, !P3 ;  /* 0x0000000413007c0c */ /* 0x000fe2000dfa1270 */
[----:B------:R-:W-:Y:S01]  /*607b0*/  ULDC UR4, c[0x0][0x228] ;  /* 0x00008a0000047ab9 */ /* 0x000fe20000000800 */
[----:B------:R-:W-:-:S11]  /*607c0*/  PRMT R2, R14, 0x7771, RZ ;  /* 0x000077710e027816 */ /* 0x000fd600000000ff */
        /* <DEDUP_REMOVED lines=10> */
[----:B------:R0:W-:Y:S01]  /*60870*/  @P5 STG.E.U8 desc[UR6][R28.64], R14 ;  /* 0x0000000e1c005986 */ /* 0x0001e2000c101106 */
[----:B------:R-:W-:Y:S01]  /*60880*/  ISETP.LT.AND P5, PT, R8, UR4, !P2 ;  /* 0x0000000408007c0c */ /* 0x000fe2000d7a1270 */
[----:B------:R-:W-:Y:S01]  /*60890*/  ULDC UR4, c[0x0][0x228] ;  /* 0x00008a0000047ab9 */ /* 0x000fe20000000800 */
[----:B------:R-:W-:Y:S01]  /*608a0*/  PRMT R2, R15, 0x7770, RZ ;  /* 0x000077700f027816 */ /* 0x000fe200000000ff */
[----:B0-----:R-:W2:Y:S10]  /*608b0*/  LDL.LU.64 R28, [R1+0x518] ;  /* 0x00051800011c7983 */ /* 0x001eb40000300a00 */
[----:B---3--:R0:W-:Y:S04]  /*608c0*/  @P5 STG.E.U8 desc[UR6][R24.64], R2 ;  /* 0x0000000218005986 */ /* 0x0081e8000c101106 */
[----:B0-----:R-:W3:Y:S04]  /*608d0*/  LDL.LU.64 R24, [R1+0x550] ;  /* 0x0005500001187983 */ /* 0x001ee80000300a00 */
[----:B------:R-:W3:Y:S01]  /*608e0*/  LDL.LU.64 R10, [R1+0x510] ;  /* 0x00051000010a7983 */ /* 0x000ee20000300a00 */
[----:B------:R-:W-:Y:S01]  /*608f0*/  ISETP.LT.AND P5, PT, R19, UR4, !P2 ;  /* 0x0000000413007c0c */ /* 0x000fe2000d7a1270 */
[----:B------:R-:W-:Y:S01]  /*60900*/  ULDC UR4, c[0x0][0x228] ;  /* 0x00008a0000047ab9 */ /* 0x000fe20000000800 */
[----:B------:R-:W-:-:S11]  /*60910*/  PRMT R2, R15, 0x7771, RZ ;  /* 0x000077710f027816 */ /* 0x000fd600000000ff */
[----:B------:R0:W-:Y:S01]  /*60920*/  @P5 STG.E.U8 desc[UR6][R4.64], R2 ;  /* 0x0000000204005986 */ /* 0x0001e2000c101106 */
[----:B------:R-:W-:Y:S01]  /*60930*/  ISETP.LT.AND P5, PT, R8, UR4, !P6 ;  /* 0x0000000408007c0c */ /* 0x000fe2000f7a1270 */
[----:B------:R-:W-:Y:S02]  /*60940*/  ULDC UR4, c[0x0][0x228] ;  /* 0x00008a0000047ab9 */ /* 0x000fe40000000800 */
[----:B----4-:R-:W1:Y:S01]  /*60950*/  LDS.128 R4, [R27] ;  /* 0x000000001b047984 */ /* 0x010e620000000c00 */
[----:B0-----:R-:W-:-:S09]  /*60960*/  PRMT R2, R15, 0x7772, RZ ;  /* 0x000077720f027816 */ /* 0x001fd200000000ff */
[----:B------:R0:W-:Y:S01]  /*60970*/  @P5 STG.E.U8 desc[UR6][R16.64], R2 ;  /* 0x0000000210005986 */ /* 0x0001e2000c101106 */
[----:B------:R-:W-:Y:S01]  /*60980*/  ISETP.LT.AND P5, PT, R19, UR4, !P6 ;  /* 0x0000000413007c0c */ /* 0x000fe2000f7a1270 */
[----:B------:R-:W-:Y:S01]  /*60990*/  ULDC UR4, c[0x0][0x228] ;  /* 0x00008a0000047ab9 */ /* 0x000fe20000000800 */
[----:B------:R-:W-:Y:S01]  /*609a0*/  PRMT R15, R15, 0x7773, RZ ;  /* 0x000077730f0f7816 */ /* 0x000fe200000000ff */
[----:B0-----:R-:W4:Y:S01]  /*609b0*/  LDL.LU.64 R16, [R1+0x548] ;  /* 0x0005480001107983 */ /* 0x001f220000300a00 */
[----:B------:R-:W-:-:S09]  /*609c0*/  LOP3.LUT P3, RZ, R0, 0x1, RZ, 0xc0, !PT ;  /* 0x0000000100ff7812 */ /* 0x000fd2000786c0ff */
[----:B--2---:R0:W-:Y:S01]  /*609d0*/  @P5 STG.E.U8 desc[UR6][R20.64], R15 ;  /* 0x0000000f14005986 */ /* 0x0041e2000c101106 */
[----:B------:R-:W-:Y:S01]  /*609e0*/  ISETP.LT.AND P5, PT, R8, UR4, !P3 ;  /* 0x0000000408007c0c */ /* 0x000fe2000dfa1270 */
[----:B------:R-:W-:Y:S02]  /*609f0*/  ULDC UR4, c[0x0][0x228] ;  /* 0x00008a0000047ab9 */ /* 0x000fe40000000800 */
[----:B0-----:R-:W2:Y:S01]  /*60a00*/  LDL.LU.64 R20, [R1+0x508] ;  /* 0x0005080001147983 */ /* 0x001ea20000300a00 */
[----:B-1----:R-:W-:-:S09]  /*60a10*/  PRMT R2, R4, 0x7770, RZ ;  /* 0x0000777004027816 */ /* 0x002fd200000000ff */
[----:B------:R0:W-:Y:S01]  /*60a20*/  @P5 STG.E.U8 desc[UR6][R22.64], R2 ;  /* 0x0000000216005986 */ /* 0x0001e2000c101106 */
[----:B------:R-:W-:Y:S01]  /*60a30*/  ISETP.LT.AND P5, PT, R19, UR4, !P3 ;  /* 0x0000000413007c0c */ /* 0x000fe2000dfa1270 */
[----:B------:R-:W-:Y:S02]  /*60a40*/  ULDC UR4, c[0x0][0x228] ;  /* 0x00008a0000047ab9 */ /* 0x000fe40000000800 */
[----:B0-----:R-:W2:Y:S01]  /*60a50*/  LDL.LU.64 R22, [R1+0x540] ;  /* 0x0005400001167983 */ /* 0x001ea20000300a00 */
[----:B------:R-:W-:Y:S02]  /*60a60*/  PRMT R2, R4, 0x7771, RZ ;  /* 0x0000777104027816 */ /* 0x000fe400000000ff */
[----:B------:R-:W-:-:S07]  /*60a70*/  LOP3.LUT P1, RZ, R0, 0x8, RZ, 0xc0, !PT ;  /* 0x0000000800ff7812 */ /* 0x000fce000782c0ff */
[----:B------:R0:W-:Y:S01]  /*60a80*/  @P5 STG.E.U8 desc[UR6][R28.64], R2 ;  /* 0x000000021c005986 */ /* 0x0001e2000c101106 */
[----:B------:R-:W-:Y:S01]  /*60a90*/  ISETP.LT.AND P5, PT, R8, UR4, !P1 ;  /* 0x0000000408007c0c */ /* 0x000fe2000cfa1270 */
[----:B------:R-:W-:Y:S02]  /*60aa0*/  ULDC UR4, c[0x0][0x228] ;  /* 0x00008a0000047ab9 */ /* 0x000fe40000000800 */
[----:B0-----:R-:W2:Y:S01]  /*60ab0*/  LDL.LU.64 R28, [R1+0x500] ;  /* 0x00050000011c7983 */ /* 0x001ea20000300a00 */
[C---:B------:R-:W-:Y:S02]  /*60ac0*/  PRMT R2, R4.reuse, 0x7772, RZ ;  /* 0x0000777204027816 */ /* 0x040fe400000000ff */
[----:B------:R-:W-:-:S07]  /*60ad0*/  PRMT R4, R4, 0x7773, RZ ;  /* 0x0000777304047816 */ /* 0x000fce00000000ff */
[----:B---3--:R0:W-:Y:S01]  /*60ae0*/  @P5 STG.E.U8 desc[UR6][R24.64], R2 ;  /* 0x0000000218005986 */ /* 0x0081e2000c101106 */
[----:B------:R-:W-:Y:S01]  /*60af0*/  ISETP.LT.AND P5, PT, R19, UR4, !P1 ;  /* 0x0000000413007c0c */ /* 0x000fe2000cfa1270 */
[----:B------:R-:W-:Y:S02]  /*60b00*/  ULDC UR4, c[0x0][0x228] ;  /* 0x00008a0000047ab9 */ /* 0x000fe40000000800 */
[----:B0-----:R-:W3:Y:S10]  /*60b10*/  LDL.LU.64 R24, [R1+0x538] ;  /* 0x0005380001187983 */ /* 0x001ef40000300a00 */
[----:B------:R0:W-:Y:S04]  /*60b20*/  @P5 STG.E.U8 desc[UR6][R10.64], R4 ;  /* 0x000000040a005986 */ /* 0x0001e8000c101106 */
[----:B0-----:R-:W3:Y:S01]  /*60b30*/  LDL.LU.64 R10, [R1+0x4f8] ;  /* 0x0004f800010a7983 */ /* 0x001ee20000300a00 */
[----:B------:R-:W-:-:S04]  /*60b40*/  LOP3.LUT P2, RZ, R0, 0x40, RZ, 0xc0, !PT ;  /* 0x0000004000ff7812 */ /* 0x000fc8000784c0ff */
[----:B------:R-:W-:Y:S01]  /*60b50*/  ISETP.LT.AND P5, PT, R8, UR4, !P2 ;  /* 0x0000000408007c0c */ /* 0x000fe2000d7a1270 */
[----:B------:R-:W-:Y:S01]  /*60b60*/  ULDC UR4, c[0x0][0x228] ;  /* 0x00008a0000047ab9 */ /* 0x000fe20000000800 */
[----:B------:R-:W-:Y:S02]  /*60b70*/  PRMT R2, R5, 0x7770, RZ ;  /* 0x0000777005027816 */ /* 0x000fe400000000ff */
[----:B------:R-:W-:-:S09]  /*60b80*/  LOP3.LUT P6, RZ, R0, 0x80, RZ, 0xc0, !PT ;  /* 0x0000008000ff7812 */ /* 0x000fd200078cc0ff */
        /* <DEDUP_REMOVED lines=19> */
[----:B------:R-:W-:Y:S01]  /*60cc0*/  PRMT R2, R6, 0x7770, RZ ;  /* 0x0000777006027816 */ /* 0x000fe200000000ff */
[----:B0-----:R-:W2:Y:S01]  /*60cd0*/  LDL.LU.64 R28, [R1+0x4e8] ;  /* 0x0004e800011c7983 */ /* 0x001ea20000300a00 */
[C---:B------:R-:W-:Y:S02]  /*60ce0*/  LOP3.LUT P1, RZ, R0.reuse, 0x1000, RZ, 0xc0, !PT ;  /* 0x0000100000ff7812 */ /* 0x040fe4000782c0ff */
[C---:B------:R-:W-:Y:S02]  /*60cf0*/  LOP3.LUT P2, RZ, R0.reuse, 0x4000, RZ, 0xc0, !PT ;  /* 0x0000400000ff7812 */ /* 0x040fe4000784c0ff */
[C---:B------:R-:W-:Y:S02]  /*60d00*/  LOP3.LUT P6, RZ, R0.reuse, 0x10000, RZ, 0xc0, !PT ;  /* 0x0001000000ff7812 */ /* 0x040fe400078cc0ff */
[----:B------:R-:W-:-:S03]  /*60d10*/  LOP3.LUT P4, RZ, R0, 0x100000, RZ, 0xc0, !PT ;  /* 0x0010000000ff7812 */ /* 0x000fc6000788c0ff */
[----:B---3--:R0:W-:Y:S01]  /*60d20*/  @P5 STG.E.U8 desc[UR6][R24.64], R2 ;  /* 0x0000000218005986 */ /* 0x0081e2000c101106 */
[----:B------:R-:W-:Y:S01]  /*60d30*/  ISETP.LT.AND P5, PT, R19, UR4, !P3 ;  /* 0x0000000413007c0c */ /* 0x000fe2000dfa1270 */
[----:B------:R-:W-:Y:S01]  /*60d40*/  ULDC UR4, c[0x0][0x228] ;  /* 0x00008a0000047ab9 */ /* 0x000fe20000000800 */
[----:B------:R-:W-:Y:S01]  /*60d50*/  LOP3.LUT P3, RZ, R0, 0x40000, RZ, 0xc0, !PT ;  /* 0x0004000000ff7812 */ /* 0x000fe2000786c0ff */
[----:B0-----:R-:W3:Y:S01]  /*60d60*/  LDL.LU.64 R24, [R1+0x520] ;  /* 0x0005200001187983 */ /* 0x001ee20000300a00 */
[----:B------:R-:W-:-:S09]  /*60d70*/  PRMT R0, R6, 0x7771, RZ ;  /* 0x0000777106007816 */ /* 0x000fd200000000ff */
[----:B------:R0:W-:Y:S04]  /*60d80*/  @P5 STG.E.U8 desc[UR6][R10.64], R0 ;  /* 0x000000000a005986 */ /* 0x0001e8000c101106 */
[----:B0-----:R-:W3:Y:S01]  /*60d90*/  LDL.LU.64 R10, [R1+0x230] ;  /* 0x00023000010a7983 */ /* 0x001ee20000300a00 */
[----:B------:R-:W-:Y:S01]  /*60da0*/  ISETP.LT.AND P5, PT, R8, UR4, !P1 ;  /* 0x0000000408007c0c */ /* 0x000fe2000cfa1270 */
[----:B------:R-:W-:Y:S01]  /*60db0*/  ULDC UR4, c[0x0][0x228] ;  /* 0x00008a0000047ab9 */ /* 0x000fe20000000800 */
[C---:B------:R-:W-:Y:S02]  /*60dc0*/  PRMT R0, R6.reuse, 0x7772, RZ ;  /* 0x0000777206007816 */ /* 0x040fe400000000ff */
[----:B------:R-:W-:-:S09]  /*60dd0*/  PRMT R6, R6, 0x7773, RZ ;  /* 0x0000777306067816 */ /* 0x000fd200000000ff */
[----:B----4-:R0:W-:Y:S01]  /*60de0*/  @P5 STG.E.U8 desc[UR6][R16.64], R0 ;  /* 0x0000000010005986 */ /* 0x0101e2000c101106 */
[----:B------:R-:W-:Y:S01]  /*60df0*/  ISETP.LT.AND P5, PT, R19, UR4, !P1 ;  /* 0x0000000413007c0c */ /* 0x000fe2000cfa1270 */
[----:B------:R-:W-:Y:S02]  /*60e00*/  ULDC UR4, c[0x0][0x228] ;  /* 0x00008a0000047ab9 */ /* 0x000fe40000000800 */
[----:B0-----:R-:W4:Y:S10]  /*60e10*/  LDL.LU.64 R16, [R1+0x590] ;  /* 0x0005900001107983 */ /* 0x001f340000300a00 */
[----:B--2---:R0:W-:Y:S01]  /*60e20*/  @P5 STG.E.U8 desc[UR6][R20.64], R6 ;  /* 0x0000000614005986 */ /* 0x0041e2000c101106 */
[C---:B------:R-:W-:Y:S01]  /*60e30*/  ISETP.LT.AND P5, PT, R8.reuse, UR4, !P2 ;  /* 0x0000000408007c0c */ /* 0x040fe2000d7a1270 */
[----:B------:R-:W-:Y:S01]  /*60e40*/  ULDC UR4, c[0x0][0x228] ;  /* 0x00008a0000047ab9 */ /* 0x000fe20000000800 */
[----:B------:R-:W-:Y:S01]  /*60e50*/  PRMT R0, R7, 0x7770, RZ ;  /* 0x0000777007007816 */ /* 0x000fe200000000ff */
[----:B0-----:R-:W2:Y:S10]  /*60e60*/  LDL.LU.64 R20, [R1+0x578] ;  /* 0x0005780001147983 */ /* 0x001eb40000300a00 */
        /* <DEDUP_REMOVED lines=9> */
[----:B------:R-:W2:Y:S01]  /*60f00*/  LDL.LU.64 R28, [R1+0x570] ;  /* 0x00057000011c7983 */ /* 0x000ea20000300a00 */
[----:B------:R-:W-:-:S09]  /*60f10*/  PRMT R7, R7, 0x7773, RZ ;  /* 0x0000777307077816 */ /* 0x000fd200000000ff */
[----:B---3--:R0:W-:Y:S01]  /*60f20*/  @P5 STG.E.U8 desc[UR6][R24.64], R0 ;  /* 0x0000000018005986 */ /* 0x0081e2000c101106 */
[----:B------:R-:W-:Y:S01]  /*60f30*/  ISETP.LT.AND P5, PT, R19, UR4, !P6 ;  /* 0x0000000413007c0c */ /* 0x000fe2000f7a1270 */
[----:B------:R-:W-:Y:S02]  /*60f40*/  ULDC UR4, c[0x0][0x228] ;  /* 0x00008a0000047ab9 */ /* 0x000fe40000000800 */
[----:B0-----:R-:W3:Y:S10]  /*60f50*/  LDL.LU.64 R24, [R1+0x580] ;  /* 0x0005800001187983 */ /* 0x001ef40000300a00 */
[----:B------:R-:W-:Y:S04]  /*60f60*/  @P5 STG.E.U8 desc[UR6][R10.64], R7 ;  /* 0x000000070a005986 */ /* 0x000fe8000c101106 */
[----:B------:R0:W1:Y:S04]  /*60f70*/  LDS.128 R4, [R27+0x400] ;  /* 0x000400001b047984 */ /* 0x0000680000000c00 */
[----:B0-----:R-:W3:Y:S01]  /*60f80*/  LDL.LU.64 R26, [R1+0x228] ;  /* 0x00022800011a7983 */ /* 0x001ee20000300a00 */
[----:B------:R-:W-:Y:S01]  /*60f90*/  ISETP.LT.AND P5, PT, R8, UR4, !P3 ;  /* 0x0000000408007c0c */ /* 0x000fe2000dfa1270 */
[----:B------:R-:W-:-:S02]  /*60fa0*/  ULDC UR4, c[0x0][0x228] ;  /* 0x00008a0000047ab9 */ /* 0x000fc40000000800 */
[----:B------:R-:W3:Y:S01]  /*60fb0*/  LDL.LU.64 R14, [R1+0x220] ;  /* 0x00022000010e7983 */ /* 0x000ee20000300a00 */
[----:B------:R-:W-:-:S03]  /*60fc0*/  LOP3.LUT P0, RZ, R18, 0x100000, RZ, 0xc0, !PT ;  /* 0x0010000012ff7812 */ /* 0x000fc6000780c0ff */
[----:B------:R-:W3:Y:S04]  /*60fd0*/  LDL.LU.64 R12, [R1+0x218] ;  /* 0x00021800010c7983 */ /* 0x000ee80000300a00 */
[----:B------:R-:W3:Y:S01]  /*60fe0*/  LDL.LU.64 R10, [R1+0x210] ;  /* 0x00021000010a7983 */ /* 0x000ee20000300a00 */
[----:B-1----:R-:W-:-:S05]  /*60ff0*/  PRMT R0, R4, 0x7770, RZ ;  /* 0x0000777004007816 */ /* 0x002fca00000000ff */
[----:B----4-:R0:W-:Y:S01]  /*61000*/  @P5 STG.E.U8 desc[UR6][R16.64], R0 ;  /* 0x0000000010005986 */ /* 0x0101e2000c101106 */
[C---:B------:R-:W-:Y:S01]  /*61010*/  ISETP.LT.AND P5, PT, R19.reuse, UR4, !P3 ;  /* 0x0000000413007c0c */ /* 0x040fe2000dfa1270 */
[----:B------:R-:W-:Y:S01]  /*61020*/  ULDC UR4, c[0x0][0x228] ;  /* 0x00008a0000047ab9 */ /* 0x000fe20000000800 */
[----:B0-----:R-:W-:Y:S01]  /*61030*/  PRMT R0, R4, 0x7771, RZ ;  /* 0x0000777104007816 */ /* 0x001fe200000000ff */
[----:B------:R-:W4:Y:S10]  /*61040*/  LDL.LU.64 R16, [R1+0x208] ;  /* 0x0002080001107983 */ /* 0x000f340000300a00 */
        /* <DEDUP_REMOVED lines=8> */
[----:B------:R-:W-:-:S02]  /*610d0*/  PRMT R4, R4, 0x7773, RZ ;  /* 0x0000777304047816 */ /* 0x000fc400000000ff */
[C---:B------:R-:W-:Y:S02]  /*610e0*/  PRMT R2, R5.reuse, 0x7771, RZ ;  /* 0x0000777105027816 */ /* 0x040fe400000000ff */
[----:B0-----:R-:W-:Y:S01]  /*610f0*/  PRMT R0, R5, 0x7770, RZ ;  /* 0x0000777005007816 */ /* 0x001fe200000000ff */
[----:B------:R-:W2:Y:S06]  /*61100*/  LDL.LU.64 R22, [R1+0x1f8] ;  /* 0x0001f80001167983 */ /* 0x000eac0000300a00 */
[----:B------:R0:W-:Y:S01]  /*61110*/  @P5 STG.E.U8 desc[UR6][R28.64], R4 ;  /* 0x000000041c005986 */ /* 0x0001e2000c101106 */
[----:B------:R-:W-:Y:S01]  /*61120*/  ISETP.LT.AND P5, PT, R8, UR4, !P0 ;  /* 0x0000000408007c0c */ /* 0x000fe2000c7a1270 */
[----:B------:R-:W-:-:S02]  /*61130*/  ULDC UR4, c[0x0][0x228] ;  /* 0x00008a0000047ab9 */ /* 0x000fc40000000800 */
[----:B------:R-:W-:Y:S01]  /*61140*/  ISETP.LT.AND P0, PT, R19, UR4, !P0 ;  /* 0x0000000413007c0c */ /* 0x000fe2000c701270 */
[----:B------:R-:W-:Y:S01]  /*61150*/  ULDC UR4, c[0x0][0x228] ;  /* 0x00008a0000047ab9 */ /* 0x000fe20000000800 */
[----:B0-----:R-:W2:Y:S08]  /*61160*/  LDL.LU.64 R28, [R1+0x1f0] ;  /* 0x0001f000011c7983 */ /* 0x001eb00000300a00 */
[----:B---3--:R0:W-:Y:S04]  /*61170*/  @P5 STG.E.U8 desc[UR6][R24.64], R0 ;  /* 0x0000000018005986 */ /* 0x0081e8000c101106 */
[----:B0-----:R-:W3:Y:S04]  /*61180*/  LDL.LU.64 R24, [R1+0x1e8] ;  /* 0x0001e80001187983 */ /* 0x001ee80000300a00 */
[----:B------:R0:W-:Y:S04]  /*61190*/  @P0 STG.E.U8 desc[UR6][R26.64], R2 ;  /* 0x000000021a000986 */ /* 0x0001e8000c101106 */
[----:B0-----:R-:W3:Y:S01]  /*611a0*/  LDL.LU.64 R26, [R1+0x1e0] ;  /* 0x0001e000011a7983 */ /* 0x001ee20000300a00 */
[----:B------:R-:W-:-:S04]  /*611b0*/  LOP3.LUT P1, RZ, R18, 0x80000, RZ, 0xc0, !PT ;  /* 0x0008000012ff7812 */ /* 0x000fc8000782c0ff */
[----:B------:R-:W-:Y:S01]  /*611c0*/  ISETP.LT.AND P5, PT, R8, UR4, !P1 ;  /* 0x0000000408007c0c */ /* 0x000fe2000cfa1270 */
[----:B------:R-:W-:Y:S01]  /*611d0*/  ULDC UR4, c[0x0][0x228] ;  /* 0x00008a0000047ab9 */ /* 0x000fe20000000800 */
[----:B------:R-:W-:Y:S02]  /*611e0*/  LOP3.LUT P2, RZ, R18, 0x40000, RZ, 0xc0, !PT ;  /* 0x0004000012ff7812 */ /* 0x000fe4000784c0ff */
[----:B------:R-:W-:Y:S01]  /*611f0*/  ISETP.LT.AND P1, PT, R19, UR5, !P1 ;  /* 0x0000000513007c0c */ /* 0x000fe2000cf21270 */
[----:B------:R-:W-:Y:S01]  /*61200*/  ULDC UR5, c[0x0][0x228] ;  /* 0x00008a0000057ab9 */ /* 0x000fe20000000800 */
[----:B------:R-:W-:Y:S01]  /*61210*/  ISETP.LT.AND P0, PT, R8, UR4, !P2 ;  /* 0x0000000408007c0c */ /* 0x000fe2000d701270 */
[----:B------:R-:W-:Y:S01]  /*61220*/  ULDC UR4, c[0x0][0x228] ;  /* 0x00008a0000047ab9 */ /* 0x000fe20000000800 */
[----:B------:R-:W-:Y:S02]  /*61230*/  PRMT R3, R5, 0x7772, RZ ;  /* 0x0000777205037816 */ /* 0x000fe400000000ff */
[----:B------:R-:W-:-:S02]  /*61240*/  LOP3.LUT P3, RZ, R18, 0x10000, RZ, 0xc0, !PT ;  /* 0x0001000012ff7812 */ /* 0x000fc4000786c0ff */
[----:B------:R-:W-:Y:S01]  /*61250*/  PRMT R5, R5, 0x7773, RZ ;  /* 0x0000777305057816 */ /* 0x000fe200000000ff */
[----:B------:R-:W-:Y:S01]  /*61260*/  @P5 STG.E.U8 desc[UR6][R14.64], R3 ;  /* 0x000000030e005986 */ /* 0x000fe2000c101106 */
[----:B------:R-:W-:Y:S01]  /*61270*/  ISETP.LT.AND P5, PT, R8, UR4, !P3 ;  /* 0x0000000408007c0c */ /* 0x000fe2000dfa1270 */
[----:B------:R-:W-:Y:S01]  /*61280*/  ULDC UR4, c[0x0][0x228] ;  /* 0x00008a0000047ab9 */ /* 0x000fe20000000800 */
[----:B------:R-:W-:Y:S02]  /*61290*/  LOP3.LUT P4, RZ, R18, 0x8000, RZ, 0xc0, !PT ;  /* 0x0000800012ff7812 */ /* 0x000fe4000788c0ff */
[----:B------:R-:W-:Y:S01]  /*612a0*/  PRMT R0, R6, 0x7770, RZ ;  /* 0x0000777006007816 */ /* 0x000fe200000000ff */
[----:B------:R-:W-:Y:S01]  /*612b0*/  @P1 STG.E.U8 desc[UR6][R12.64], R5 ;  /* 0x000000050c001986 */ /* 0x000fe2000c101106 */
[----:B------:R-:W-:Y:S02]  /*612c0*/  LOP3.LUT P6, RZ, R18, 0x20000, RZ, 0xc0, !PT ;  /* 0x0002000012ff7812 */ /* 0x000fe400078cc0ff */
[C---:B------:R-:W-:Y:S01]  /*612d0*/  ISETP.LT.AND P2, PT, R19.reuse, UR4, !P2 ;  /* 0x0000000413007c0c */ /* 0x040fe2000d741270 */
[----:B------:R-:W-:Y:S01]  /*612e0*/  ULDC UR4, c[0x0][0x228] ;  /* 0x00008a0000047ab9 */ /* 0x000fe20000000800 */
[----:B------:R-:W-:Y:S01]  /*612f0*/  ISETP.LT.AND P1, PT, R8, UR5, !P4 ;  /* 0x0000000508007c0c */ /* 0x000fe2000e721270 */
[----:B------:R0:W-:Y:S01]  /*61300*/  @P0 STG.E.U8 desc[UR6][R10.64], R0 ;  /* 0x000000000a000986 */ /* 0x0001e2000c101106 */
[----:B------:R-:W-:Y:S01]  /*61310*/  ULDC UR5, c[0x0][0x228] ;  /* 0x00008a0000057ab9 */ /* 0x000fe20000000800 */
[----:B------:R-:W-:-:S02]  /*61320*/  ISETP.LT.AND P3, PT, R19, UR4, !P3 ;  /* 0x0000000413007c0c */ /* 0x000fc4000df61270 */
[----:B------:R-:W-:Y:S01]  /*61330*/  ISETP.LT.AND P0, PT, R8, UR8, !P6 ;  /* 0x0000000808007c0c */ /* 0x000fe2000f701270 */
[----:B------:R-:W-:Y:S01]  /*61340*/  ULDC UR8, c[0x0][0x228] ;  /* 0x00008a0000087ab9 */ /* 0x000fe20000000800 */
[C---:B------:R-:W-:Y:S02]  /*61350*/  ISETP.LT.AND P4, PT, R19.reuse, UR5, !P4 ;  /* 0x0000000513007c0c */ /* 0x040fe4000e781270 */
[----:B------:R-:W-:Y:S02]  /*61360*/  ISETP.LT.AND P6, PT, R19, UR8, !P6 ;  /* 0x0000000813007c0c */ /* 0x000fe4000f7c1270 */
[C---:B------:R-:W-:Y:S02]  /*61370*/  PRMT R2, R6.reuse, 0x7772, RZ ;  /* 0x0000777206027816 */ /* 0x040fe400000000ff */
[C---:B0-----:R-:W-:Y:S02]  /*61380*/  PRMT R0, R6.reuse, 0x7771, RZ ;  /* 0x0000777106007816 */ /* 0x041fe400000000ff */
[----:B------:R-:W-:-:S02]  /*61390*/  PRMT R6, R6, 0x7773, RZ ;  /* 0x0000777306067816 */ /* 0x000fc400000000ff */
[C---:B------:R-:W-:Y:S01]  /*613a0*/  PRMT R3, R7.reuse, 0x7770, RZ ;  /* 0x0000777007037816 */ /* 0x040fe200000000ff */
[----:B----4-:R0:W-:Y:S01]  /*613b0*/  @P2 STG.E.U8 desc[UR6][R16.64], R0 ;  /* 0x0000000010002986 */ /* 0x0101e2000c101106 */
[C---:B------:R-:W-:Y:S02]  /*613c0*/  PRMT R4, R7.reuse, 0x7771, RZ ;  /* 0x0000777107047816 */ /* 0x040fe400000000ff */
[C---:B------:R-:W-:Y:S01]  /*613d0*/  PRMT R5, R7.reuse, 0x7772, RZ ;  /* 0x0000777207057816 */ /* 0x040fe200000000ff */
[----:B--2---:R0:W-:Y:S01]  /*613e0*/  @P5 STG.E.U8 desc[UR6][R20.64], R2 ;  /* 0x0000000214005986 */ /* 0x0041e2000c101106 */
[----:B------:R-:W-:-:S03]  /*613f0*/  PRMT R7, R7, 0x7773, RZ ;  /* 0x0000777307077816 */ /* 0x000fc600000000ff */
[----:B------:R0:W-:Y:S04]  /*61400*/  @P3 STG.E.U8 desc[UR6][R22.64], R6 ;  /* 0x0000000616003986 */ /* 0x0001e8000c101106 */
[----:B------:R0:W-:Y:S04]  /*61410*/  @P1 STG.E.U8 desc[UR6][R28.64], R3 ;  /* 0x000000031c001986 */ /* 0x0001e8000c101106 */
[----:B---3--:R0:W-:Y:S04]  /*61420*/  @P4 STG.E.U8 desc[UR6][R24.64], R4 ;  /* 0x0000000418004986 */ /* 0x0081e8000c101106 */
[----:B------:R0:W-:Y:S01]  /*61430*/  @P0 STG.E.U8 desc[UR6][R26.64], R5 ;  /* 0x000000051a000986 */ /* 0x0001e2000c101106 */
[----:B------:R-:W-:Y:S05]  /*61440*/  @!P6 EXIT ;  /* 0x000000000000e94d */ /* 0x000fea0003800000 */
[----:B0-----:R-:W2:Y:S04]  /*61450*/  LDL.LU.64 R26, [R1+0x1d0] ;  /* 0x0001d000011a7983 */ /* 0x001ea80000300a00 */
[----:B--2---:R-:W-:Y:S01]  /*61460*/  STG.E.U8 desc[UR6][R26.64], R7 ;  /* 0x000000071a007986 */ /* 0x004fe2000c101106 */
[----:B------:R-:W-:Y:S05]  /*61470*/  EXIT ;  /* 0x000000000000794d */ /* 0x000fea0003800000 */
.L_x_2:
[----:B------:R-:W-:-:S00]  /*61480*/  BRA `(.L_x_2) ;  /* 0xfffffffc00fc7947 */ /* 0x000fc0000383ffff */
[----:B------:R-:W-:-:S00]  /*61490*/  NOP ;  /* 0x0000000000007918 */ /* 0x000fc00000000000 */
        /* <DEDUP_REMOVED lines=14> */
.L_x_3:


//--------------------- .nv.shared.matmul_kernel  --------------------------
	.section	.nv.shared.matmul_kernel,"aw",@nobits
	.sectionflags	@""
	.align	16
	.zero		1024


//--------------------- .nv.shared.reserved.0     --------------------------
	.section	.nv.shared.reserved.0,"aw",@nobits
	.weak		__nv_reservedSMEM_offset_0_alias
	.size		__nv_reservedSMEM_offset_0_alias, 0, 0
	.other		__nv_reservedSMEM_offset_0_alias,@"STO_CUDA_RESERVED_SHARED STV_DEFAULT"
__nv_reservedSMEM_offset_0_alias:
	.zero		0


//--------------------- .nv.constant0.matmul_kernel --------------------------
	.section	.nv.constant0.matmul_kernel,"a",@progbits
	.sectionflags	@""
	.align	4
.nv.constant0.matmul_kernel:
	.zero		608


//--------------------- SYMBOLS --------------------------

	.type		.nv.reservedSmem.offset0,@object
	.size		.nv.reservedSmem.offset0,0x4
